	.target	sm_103a

	.elftype	@"ET_EXEC"


//--------------------- .note.nv.tkinfo           --------------------------
	.section	.note.nv.tkinfo,"",@"SHT_NOTE"
	.sectionflags	@"SHF_NOTE_NV_TKINFO"
	.tkinfo
        /*0018*/ 	.word	0x00000002
        /*0030*/ 	.string	""
        /*0030*/ 	.string	"ptxas"
        /*0030*/ 	.string	"Cuda compilation tools, release 13.0, V13.0.88"
        /*0030*/ 	.string	"Build cuda_13.0.r13.0/compiler.36424714_0"
        /*0030*/ 	.string	"-arch sm_103a -m 64 "



//--------------------- .note.nv.cuinfo           --------------------------
	.section	.note.nv.cuinfo,"",@"SHT_NOTE"
	.sectionflags	@"SHF_NOTE_NV_CUINFO"
        /*0018*/ 	.short	0x0002
        /*001a*/ 	.short	0x0067
        /*001c*/ 	.short	0x0082
	.zero		2


//--------------------- .nv.info                  --------------------------
	.section	.nv.info,"",@"SHT_CUDA_INFO"
	.align	4


	//----- nvinfo : EIATTR_REGCOUNT
	.align		4
        /*0000*/ 	.byte	0x04, 0x2f
        /*0002*/ 	.short	(.L_20 - .L_19)
	.align		4
.L_19:
        /*0004*/ 	.word	index@(_ZN17fastertransformer18softmax_COL32_LE32IfEEvPaPKiPKT_iiifPKfS8_S8_ii)
        /*0008*/ 	.word	0x0000001f


	//----- nvinfo : EIATTR_FRAME_SIZE
	.align		4
.L_20:
        /*000c*/ 	.byte	0x04, 0x11
        /*000e*/ 	.short	(.L_22 - .L_21)
	.align		4
.L_21:
        /*0010*/ 	.word	index@(_ZN17fastertransformer18softmax_COL32_LE32IfEEvPaPKiPKT_iiifPKfS8_S8_ii)
        /*0014*/ 	.word	0x00000000


	//----- nvinfo : EIATTR_REGCOUNT
	.align		4
.L_22:
        /*0018*/ 	.byte	0x04, 0x2f
        /*001a*/ 	.short	(.L_24 - .L_23)
	.align		4
.L_23:
        /*001c*/ 	.word	index@(_ZN17fastertransformer18softmax_COL32_LE64IfEEvPaPKiPKT_iiifPKfS8_S8_ii)
        /*0020*/ 	.word	0x0000001e


	//----- nvinfo : EIATTR_FRAME_SIZE
	.align		4
.L_24:
        /*0024*/ 	.byte	0x04, 0x11
        /*0026*/ 	.short	(.L_26 - .L_25)
	.align		4
.L_25:
        /*0028*/ 	.word	index@(_ZN17fastertransformer18softmax_COL32_LE64IfEEvPaPKiPKT_iiifPKfS8_S8_ii)
        /*002c*/ 	.word	0x00000000


	//----- nvinfo : EIATTR_REGCOUNT
	.align		4
.L_26:
        /*0030*/ 	.byte	0x04, 0x2f
        /*0032*/ 	.short	(.L_28 - .L_27)
	.align		4
.L_27:
        /*0034*/ 	.word	index@(_ZN17fastertransformer13softmax_COL32IfEEvPaPKiPKT_iiifPKfS8_S8_ii)
        /*0038*/ 	.word	0x00000020


	//----- nvinfo : EIATTR_FRAME_SIZE
	.align		4
.L_28:
        /*003c*/ 	.byte	0x04, 0x11
        /*003e*/ 	.short	(.L_30 - .L_29)
	.align		4
.L_29:
        /*0040*/ 	.word	index@(_ZN17fastertransformer13softmax_COL32IfEEvPaPKiPKT_iiifPKfS8_S8_ii)
        /*0044*/ 	.word	0x00000000


	//----- nvinfo : EIATTR_REGCOUNT
	.align		4
.L_30:
        /*0048*/ 	.byte	0x04, 0x2f
        /*004a*/ 	.short	(.L_32 - .L_31)
	.align		4
.L_31:
        /*004c*/ 	.word	index@(_ZN17fastertransformer18softmax_COL32_LE32I6__halfEEvPaPKiPKT_iiifPKfS9_S9_ii)
        /*0050*/ 	.word	0x0000001f


	//----- nvinfo : EIATTR_FRAME_SIZE
	.align		4
.L_32:
        /*0054*/ 	.byte	0x04, 0x11
        /*0056*/ 	.short	(.L_34 - .L_33)
	.align		4
.L_33:
        /*0058*/ 	.word	index@(_ZN17fastertransformer18softmax_COL32_LE32I6__halfEEvPaPKiPKT_iiifPKfS9_S9_ii)
        /*005c*/ 	.word	0x00000000


	//----- nvinfo : EIATTR_REGCOUNT
	.align		4
.L_34:
        /*0060*/ 	.byte	0x04, 0x2f
        /*0062*/ 	.short	(.L_36 - .L_35)
	.align		4
.L_35:
        /*0064*/ 	.word	index@(_ZN17fastertransformer18softmax_COL32_LE64I6__halfEEvPaPKiPKT_iiifPKfS9_S9_ii)
        /*0068*/ 	.word	0x0000001d


	//----- nvinfo : EIATTR_FRAME_SIZE
	.align		4
.L_36:
        /*006c*/ 	.byte	0x04, 0x11
        /*006e*/ 	.short	(.L_38 - .L_37)
	.align		4
.L_37:
        /*0070*/ 	.word	index@(_ZN17fastertransformer18softmax_COL32_LE64I6__halfEEvPaPKiPKT_iiifPKfS9_S9_ii)
        /*0074*/ 	.word	0x00000000


	//----- nvinfo : EIATTR_REGCOUNT
	.align		4
.L_38:
        /*0078*/ 	.byte	0x04, 0x2f
        /*007a*/ 	.short	(.L_40 - .L_39)
	.align		4
.L_39:
        /*007c*/ 	.word	index@(_ZN17fastertransformer13softmax_COL32I6__halfEEvPaPKiPKT_iiifPKfS9_S9_ii)
        /*0080*/ 	.word	0x0000001f


	//----- nvinfo : EIATTR_FRAME_SIZE
	.align		4
.L_40:
        /*0084*/ 	.byte	0x04, 0x11
        /*0086*/ 	.short	(.L_42 - .L_41)
	.align		4
.L_41:
        /*0088*/ 	.word	index@(_ZN17fastertransformer13softmax_COL32I6__halfEEvPaPKiPKT_iiifPKfS9_S9_ii)
        /*008c*/ 	.word	0x00000000


	//----- nvinfo : EIATTR_REGCOUNT
	.align		4
.L_42:
        /*0090*/ 	.byte	0x04, 0x2f
        /*0092*/ 	.short	(.L_44 - .L_43)
	.align		4
.L_43:
        /*0094*/ 	.word	index@(_ZN17fastertransformer25softmax_COL32_LE32_varlenIfEEvPaPKaPKT_iiiifPKfS8_ii)
        /*0098*/ 	.word	0x0000001a


	//----- nvinfo : EIATTR_FRAME_SIZE
	.align		4
.L_44:
        /*009c*/ 	.byte	0x04, 0x11
        /*009e*/ 	.short	(.L_46 - .L_45)
	.align		4
.L_45:
        /*00a0*/ 	.word	index@(_ZN17fastertransformer25softmax_COL32_LE32_varlenIfEEvPaPKaPKT_iiiifPKfS8_ii)
        /*00a4*/ 	.word	0x00000000


	//----- nvinfo : EIATTR_REGCOUNT
	.align		4
.L_46:
        /*00a8*/ 	.byte	0x04, 0x2f
        /*00aa*/ 	.short	(.L_48 - .L_47)
	.align		4
.L_47:
        /*00ac*/ 	.word	index@(_ZN17fastertransformer25softmax_COL32_LE64_varlenIfEEvPaPKaPKT_iiiifPKfS8_ii)
        /*00b0*/ 	.word	0x0000001e


	//----- nvinfo : EIATTR_FRAME_SIZE
	.align		4
.L_48:
        /*00b4*/ 	.byte	0x04, 0x11
        /*00b6*/ 	.short	(.L_50 - .L_49)
	.align		4
.L_49:
        /*00b8*/ 	.word	index@(_ZN17fastertransformer25softmax_COL32_LE64_varlenIfEEvPaPKaPKT_iiiifPKfS8_ii)
        /*00bc*/ 	.word	0x00000000


	//----- nvinfo : EIATTR_REGCOUNT
	.align		4
.L_50:
        /*00c0*/ 	.byte	0x04, 0x2f
        /*00c2*/ 	.short	(.L_52 - .L_51)
	.align		4
.L_51:
        /*00c4*/ 	.word	index@(_ZN17fastertransformer20softmax_COL32_varlenIfEEvPaPKaPKT_iiiifPKfS8_ii)
        /*00c8*/ 	.word	0x0000001f


	//----- nvinfo : EIATTR_FRAME_SIZE
	.align		4
.L_52:
        /*00cc*/ 	.byte	0x04, 0x11
        /*00ce*/ 	.short	(.L_54 - .L_53)
	.align		4
.L_53:
        /*00d0*/ 	.word	index@(_ZN17fastertransformer20softmax_COL32_varlenIfEEvPaPKaPKT_iiiifPKfS8_ii)
        /*00d4*/ 	.word	0x00000000


	//----- nvinfo : EIATTR_REGCOUNT
	.align		4
.L_54:
        /*00d8*/ 	.byte	0x04, 0x2f
        /*00da*/ 	.short	(.L_56 - .L_55)
	.align		4
.L_55:
        /*00dc*/ 	.word	index@(_ZN17fastertransformer31softmax_COL32_perElement_varlenIfEEvPaPKaPKT_iiiifPKfS8_ii)
        /*00e0*/ 	.word	0x0000001d


	//----- nvinfo : EIATTR_FRAME_SIZE
	.align		4
.L_56:
        /*00e4*/ 	.byte	0x04, 0x11
        /*00e6*/ 	.short	(.L_58 - .L_57)
	.align		4
.L_57:
        /*00e8*/ 	.word	index@(_ZN17fastertransformer31softmax_COL32_perElement_varlenIfEEvPaPKaPKT_iiiifPKfS8_ii)
        /*00ec*/ 	.word	0x00000000


	//----- nvinfo : EIATTR_REGCOUNT
	.align		4
.L_58:
        /*00f0*/ 	.byte	0x04, 0x2f
        /*00f2*/ 	.short	(.L_60 - .L_59)
	.align		4
.L_59:
        /*00f4*/ 	.word	index@(_ZN17fastertransformer25softmax_COL32_LE32_varlenI6__halfEEvPaPKaPKT_iiiifPKfS9_ii)
        /*00f8*/ 	.word	0x0000001b


	//----- nvinfo : EIATTR_FRAME_SIZE
	.align		4
.L_60:
        /*00fc*/ 	.byte	0x04, 0x11
        /*00fe*/ 	.short	(.L_62 - .L_61)
	.align		4
.L_61:
        /*0100*/ 	.word	index@(_ZN17fastertransformer25softmax_COL32_LE32_varlenI6__halfEEvPaPKaPKT_iiiifPKfS9_ii)
        /*0104*/ 	.word	0x00000000


	//----- nvinfo : EIATTR_REGCOUNT
	.align		4
.L_62:
        /*0108*/ 	.byte	0x04, 0x2f
        /*010a*/ 	.short	(.L_64 - .L_63)
	.align		4
.L_63:
        /*010c*/ 	.word	index@(_ZN17fastertransformer25softmax_COL32_LE64_varlenI6__halfEEvPaPKaPKT_iiiifPKfS9_ii)
        /*0110*/ 	.word	0x0000001e


	//----- nvinfo : EIATTR_FRAME_SIZE
	.align		4
.L_64:
        /*0114*/ 	.byte	0x04, 0x11
        /*0116*/ 	.short	(.L_66 - .L_65)
	.align		4
.L_65:
        /*0118*/ 	.word	index@(_ZN17fastertransformer25softmax_COL32_LE64_varlenI6__halfEEvPaPKaPKT_iiiifPKfS9_ii)
        /*011c*/ 	.word	0x00000000


	//----- nvinfo : EIATTR_REGCOUNT
	.align		4
.L_66:
        /*0120*/ 	.byte	0x04, 0x2f
        /*0122*/ 	.short	(.L_68 - .L_67)
	.align		4
.L_67:
        /*0124*/ 	.word	index@(_ZN17fastertransformer20softmax_COL32_varlenI6__halfEEvPaPKaPKT_iiiifPKfS9_ii)
        /*0128*/ 	.word	0x0000001f


	//----- nvinfo : EIATTR_FRAME_SIZE
	.align		4
.L_68:
        /*012c*/ 	.byte	0x04, 0x11
        /*012e*/ 	.short	(.L_70 - .L_69)
	.align		4
.L_69:
        /*0130*/ 	.word	index@(_ZN17fastertransformer20softmax_COL32_varlenI6__halfEEvPaPKaPKT_iiiifPKfS9_ii)
        /*0134*/ 	.word	0x00000000


	//----- nvinfo : EIATTR_REGCOUNT
	.align		4
.L_70:
        /*0138*/ 	.byte	0x04, 0x2f
        /*013a*/ 	.short	(.L_72 - .L_71)
	.align		4
.L_71:
        /*013c*/ 	.word	index@(_ZN17fastertransformer31softmax_COL32_perElement_varlenI6__halfEEvPaPKaPKT_iiiifPKfS9_ii)
        /*0140*/ 	.word	0x0000001d


	//----- nvinfo : EIATTR_FRAME_SIZE
	.align		4
.L_72:
        /*0144*/ 	.byte	0x04, 0x11
        /*0146*/ 	.short	(.L_74 - .L_73)
	.align		4
.L_73:
        /*0148*/ 	.word	index@(_ZN17fastertransformer31softmax_COL32_perElement_varlenI6__halfEEvPaPKaPKT_iiiifPKfS9_ii)
        /*014c*/ 	.word	0x00000000


	//----- nvinfo : EIATTR_REGCOUNT
	.align		4
.L_74:
        /*0150*/ 	.byte	0x04, 0x2f
        /*0152*/ 	.short	(.L_76 - .L_75)
	.align		4
.L_75:
        /*0154*/ 	.word	index@(_ZN17fastertransformer36softmax_INT8IO_kernel_COL32_element4I6float4fEEvPaS2_PKT_S5_iiiiifPKfS7_)
        /*0158*/ 	.word	0x0000001f


	//----- nvinfo : EIATTR_FRAME_SIZE
	.align		4
.L_76:
        /*015c*/ 	.byte	0x04, 0x11
        /*015e*/ 	.short	(.L_78 - .L_77)
	.align		4
.L_77:
        /*0160*/ 	.word	index@(_ZN17fastertransformer36softmax_INT8IO_kernel_COL32_element4I6float4fEEvPaS2_PKT_S5_iiiiifPKfS7_)
        /*0164*/ 	.word	0x00000000


	//----- nvinfo : EIATTR_REGCOUNT
	.align		4
.L_78:
        /*0168*/ 	.byte	0x04, 0x2f
        /*016a*/ 	.short	(.L_80 - .L_79)
	.align		4
.L_79:
        /*016c*/ 	.word	index@(_ZN17fastertransformer36softmax_INT8IO_kernel_COL32_element4INS_5half4E6__halfEEvPaS3_PKT_S6_iiiiifPKfS8_)
        /*0170*/ 	.word	0x0000001e


	//----- nvinfo : EIATTR_FRAME_SIZE
	.align		4
.L_80:
        /*0174*/ 	.byte	0x04, 0x11
        /*0176*/ 	.short	(.L_82 - .L_81)
	.align		4
.L_81:
        /*0178*/ 	.word	index@(_ZN17fastertransformer36softmax_INT8IO_kernel_COL32_element4INS_5half4E6__halfEEvPaS3_PKT_S6_iiiiifPKfS8_)
        /*017c*/ 	.word	0x00000000


	//----- nvinfo : EIATTR_REGCOUNT
	.align		4
.L_82:
        /*0180*/ 	.byte	0x04, 0x2f
        /*0182*/ 	.short	(.L_84 - .L_83)
	.align		4
.L_83:
        /*0184*/ 	.word	index@(_ZN17fastertransformer27softmax_INT8IO_kernel_COL32IfEEvPaS1_PKT_S4_iiiiifPKfS6_)
        /*0188*/ 	.word	0x0000001f


	//----- nvinfo : EIATTR_FRAME_SIZE
	.align		4
.L_84:
        /*018c*/ 	.byte	0x04, 0x11
        /*018e*/ 	.short	(.L_86 - .L_85)
	.align		4
.L_85:
        /*0190*/ 	.word	index@(_ZN17fastertransformer27softmax_INT8IO_kernel_COL32IfEEvPaS1_PKT_S4_iiiiifPKfS6_)
        /*0194*/ 	.word	0x00000000


	//----- nvinfo : EIATTR_REGCOUNT
	.align		4
.L_86:
        /*0198*/ 	.byte	0x04, 0x2f
        /*019a*/ 	.short	(.L_88 - .L_87)
	.align		4
.L_87:
        /*019c*/ 	.word	index@(_ZN17fastertransformer27softmax_INT8IO_kernel_COL32I6__halfEEvPaS2_PKT_S5_iiiiifPKfS7_)
        /*01a0*/ 	.word	0x0000001f


	//----- nvinfo : EIATTR_FRAME_SIZE
	.align		4
.L_88:
        /*01a4*/ 	.byte	0x04, 0x11
        /*01a6*/ 	.short	(.L_90 - .L_89)
	.align		4
.L_89:
        /*01a8*/ 	.word	index@(_ZN17fastertransformer27softmax_INT8IO_kernel_COL32I6__halfEEvPaS2_PKT_S5_iiiiifPKfS7_)
        /*01ac*/ 	.word	0x00000000


	//----- nvinfo : EIATTR_MIN_STACK_SIZE
	.align		4
.L_90:
        /*01b0*/ 	.byte	0x04, 0x12
        /*01b2*/ 	.short	(.L_92 - .L_91)
	.align		4
.L_91:
        /*01b4*/ 	.word	index@(_ZN17fastertransformer27softmax_INT8IO_kernel_COL32I6__halfEEvPaS2_PKT_S5_iiiiifPKfS7_)
        /*01b8*/ 	.word	0x00000000


	//----- nvinfo : EIATTR_MIN_STACK_SIZE
	.align		4
.L_92:
        /*01bc*/ 	.byte	0x04, 0x12
        /*01be*/ 	.short	(.L_94 - .L_93)
	.align		4
.L_93:
        /*01c0*/ 	.word	index@(_ZN17fastertransformer27softmax_INT8IO_kernel_COL32IfEEvPaS1_PKT_S4_iiiiifPKfS6_)
        /*01c4*/ 	.word	0x00000000


	//----- nvinfo : EIATTR_MIN_STACK_SIZE
	.align		4
.L_94:
        /*01c8*/ 	.byte	0x04, 0x12
        /*01ca*/ 	.short	(.L_96 - .L_95)
	.align		4
.L_95:
        /*01cc*/ 	.word	index@(_ZN17fastertransformer36softmax_INT8IO_kernel_COL32_element4INS_5half4E6__halfEEvPaS3_PKT_S6_iiiiifPKfS8_)
        /*01d0*/ 	.word	0x00000000


	//----- nvinfo : EIATTR_MIN_STACK_SIZE
	.align		4
.L_96:
        /*01d4*/ 	.byte	0x04, 0x12
        /*01d6*/ 	.short	(.L_98 - .L_97)
	.align		4
.L_97:
        /*01d8*/ 	.word	index@(_ZN17fastertransformer36softmax_INT8IO_kernel_COL32_element4I6float4fEEvPaS2_PKT_S5_iiiiifPKfS7_)
        /*01dc*/ 	.word	0x00000000


	//----- nvinfo : EIATTR_MIN_STACK_SIZE
	.align		4
.L_98:
        /*01e0*/ 	.byte	0x04, 0x12
        /*01e2*/ 	.short	(.L_100 - .L_99)
	.align		4
.L_99:
        /*01e4*/ 	.word	index@(_ZN17fastertransformer31softmax_COL32_perElement_varlenI6__halfEEvPaPKaPKT_iiiifPKfS9_ii)
        /*01e8*/ 	.word	0x00000000


	//----- nvinfo : EIATTR_MIN_STACK_SIZE
	.align		4
.L_100:
        /*01ec*/ 	.byte	0x04, 0x12
        /*01ee*/ 	.short	(.L_102 - .L_101)
	.align		4
.L_101:
        /*01f0*/ 	.word	index@(_ZN17fastertransformer20softmax_COL32_varlenI6__halfEEvPaPKaPKT_iiiifPKfS9_ii)
        /*01f4*/ 	.word	0x00000000


	//----- nvinfo : EIATTR_MIN_STACK_SIZE
	.align		4
.L_102:
        /*01f8*/ 	.byte	0x04, 0x12
        /*01fa*/ 	.short	(.L_104 - .L_103)
	.align		4
.L_103:
        /*01fc*/ 	.word	index@(_ZN17fastertransformer25softmax_COL32_LE64_varlenI6__halfEEvPaPKaPKT_iiiifPKfS9_ii)
        /*0200*/ 	.word	0x00000000


	//----- nvinfo : EIATTR_MIN_STACK_SIZE
	.align		4
.L_104:
        /*0204*/ 	.byte	0x04, 0x12
        /*0206*/ 	.short	(.L_106 - .L_105)
	.align		4
.L_105:
        /*0208*/ 	.word	index@(_ZN17fastertransformer25softmax_COL32_LE32_varlenI6__halfEEvPaPKaPKT_iiiifPKfS9_ii)
        /*020c*/ 	.word	0x00000000


	//----- nvinfo : EIATTR_MIN_STACK_SIZE
	.align		4
.L_106:
        /*0210*/ 	.byte	0x04, 0x12
        /*0212*/ 	.short	(.L_108 - .L_107)
	.align		4
.L_107:
        /*0214*/ 	.word	index@(_ZN17fastertransformer31softmax_COL32_perElement_varlenIfEEvPaPKaPKT_iiiifPKfS8_ii)
        /*0218*/ 	.word	0x00000000


	//----- nvinfo : EIATTR_MIN_STACK_SIZE
	.align		4
.L_108:
        /*021c*/ 	.byte	0x04, 0x12
        /*021e*/ 	.short	(.L_110 - .L_109)
	.align		4
.L_109:
        /*0220*/ 	.word	index@(_ZN17fastertransformer20softmax_COL32_varlenIfEEvPaPKaPKT_iiiifPKfS8_ii)
        /*0224*/ 	.word	0x00000000


	//----- nvinfo : EIATTR_MIN_STACK_SIZE
	.align		4
.L_110:
        /*0228*/ 	.byte	0x04, 0x12
        /*022a*/ 	.short	(.L_112 - .L_111)
	.align		4
.L_111:
        /*022c*/ 	.word	index@(_ZN17fastertransformer25softmax_COL32_LE64_varlenIfEEvPaPKaPKT_iiiifPKfS8_ii)
        /*0230*/ 	.word	0x00000000


	//----- nvinfo : EIATTR_MIN_STACK_SIZE
	.align		4
.L_112:
        /*0234*/ 	.byte	0x04, 0x12
        /*0236*/ 	.short	(.L_114 - .L_113)
	.align		4
.L_113:
        /*0238*/ 	.word	index@(_ZN17fastertransformer25softmax_COL32_LE32_varlenIfEEvPaPKaPKT_iiiifPKfS8_ii)
        /*023c*/ 	.word	0x00000000


	//----- nvinfo : EIATTR_MIN_STACK_SIZE
	.align		4
.L_114:
        /*0240*/ 	.byte	0x04, 0x12
        /*0242*/ 	.short	(.L_116 - .L_115)
	.align		4
.L_115:
        /*0244*/ 	.word	index@(_ZN17fastertransformer13softmax_COL32I6__halfEEvPaPKiPKT_iiifPKfS9_S9_ii)
        /*0248*/ 	.word	0x00000000


	//----- nvinfo : EIATTR_MIN_STACK_SIZE
	.align		4
.L_116:
        /*024c*/ 	.byte	0x04, 0x12
        /*024e*/ 	.short	(.L_118 - .L_117)
	.align		4
.L_117:
        /*0250*/ 	.word	index@(_ZN17fastertransformer18softmax_COL32_LE64I6__halfEEvPaPKiPKT_iiifPKfS9_S9_ii)
        /*0254*/ 	.word	0x00000000


	//----- nvinfo : EIATTR_MIN_STACK_SIZE
	.align		4
.L_118:
        /*0258*/ 	.byte	0x04, 0x12
        /*025a*/ 	.short	(.L_120 - .L_119)
	.align		4
.L_119:
        /*025c*/ 	.word	index@(_ZN17fastertransformer18softmax_COL32_LE32I6__halfEEvPaPKiPKT_iiifPKfS9_S9_ii)
        /*0260*/ 	.word	0x00000000


	//----- nvinfo : EIATTR_MIN_STACK_SIZE
	.align		4
.L_120:
        /*0264*/ 	.byte	0x04, 0x12
        /*0266*/ 	.short	(.L_122 - .L_121)
	.align		4
.L_121:
        /*0268*/ 	.word	index@(_ZN17fastertransformer13softmax_COL32IfEEvPaPKiPKT_iiifPKfS8_S8_ii)
        /*026c*/ 	.word	0x00000000


	//----- nvinfo : EIATTR_MIN_STACK_SIZE
	.align		4
.L_122:
        /*0270*/ 	.byte	0x04, 0x12
        /*0272*/ 	.short	(.L_124 - .L_123)
	.align		4
.L_123:
        /*0274*/ 	.word	index@(_ZN17fastertransformer18softmax_COL32_LE64IfEEvPaPKiPKT_iiifPKfS8_S8_ii)
        /*0278*/ 	.word	0x00000000


	//----- nvinfo : EIATTR_MIN_STACK_SIZE
	.align		4
.L_124:
        /*027c*/ 	.byte	0x04, 0x12
        /*027e*/ 	.short	(.L_126 - .L_125)
	.align		4
.L_125:
        /*0280*/ 	.word	index@(_ZN17fastertransformer18softmax_COL32_LE32IfEEvPaPKiPKT_iiifPKfS8_S8_ii)
        /*0284*/ 	.word	0x00000000
.L_126:


//--------------------- .nv.compat                --------------------------
	.section	.nv.compat,"",@"SHT_CUDA_COMPAT_INFO"
	.align	4
        /*0000*/ 	.byte	0x02, 0x09, 0x01, 0x00, 0x02, 0x02, 0x01, 0x00, 0x02, 0x05, 0x05, 0x00, 0x03, 0x07, 0x01, 0x01
        /*0010*/ 	.byte	0x02, 0x03, 0x00, 0x00, 0x02, 0x06, 0x01, 0x00, 0x04, 0x0b, 0x08, 0x00, 0x00, 0x00, 0x00, 0x00
        /*0020*/ 	.byte	0x00, 0x00, 0x00, 0x00


//--------------------- .nv.info._ZN17fastertransformer27softmax_INT8IO_kernel_COL32I6__halfEEvPaS2_PKT_S5_iiiiifPKfS7_ --------------------------
	.section	.nv.info._ZN17fastertransformer27softmax_INT8IO_kernel_COL32I6__halfEEvPaS2_PKT_S5_iiiiifPKfS7_,"",@"SHT_CUDA_INFO"
	.sectionflags	@""
	.align	4


	//----- nvinfo : EIATTR_CUDA_API_VERSION
	.align		4
        /*0000*/ 	.byte	0x04, 0x37
        /*0002*/ 	.short	(.L_128 - .L_127)
.L_127:
        /*0004*/ 	.word	0x00000082


	//----- nvinfo : EIATTR_KPARAM_INFO
	.align		4
.L_128:
        /*0008*/ 	.byte	0x04, 0x17
        /*000a*/ 	.short	(.L_130 - .L_129)
.L_129:
        /*000c*/ 	.word	0x00000000
        /*0010*/ 	.short	0x000b
        /*0012*/ 	.short	0x0040
        /*0014*/ 	.byte	0x00, 0xf5, 0x21, 0x00


	//----- nvinfo : EIATTR_KPARAM_INFO
	.align		4
.L_130:
        /*0018*/ 	.byte	0x04, 0x17
        /*001a*/ 	.short	(.L_132 - .L_131)
.L_131:
        /*001c*/ 	.word	0x00000000
        /*0020*/ 	.short	0x000a
        /*0022*/ 	.short	0x0038
        /*0024*/ 	.byte	0x00, 0xf5, 0x21, 0x00


	//----- nvinfo : EIATTR_KPARAM_INFO
	.align		4
.L_132:
        /*0028*/ 	.byte	0x04, 0x17
        /*002a*/ 	.short	(.L_134 - .L_133)
.L_133:
        /*002c*/ 	.word	0x00000000
        /*0030*/ 	.short	0x0009
        /*0032*/ 	.short	0x0034
        /*0034*/ 	.byte	0x00, 0xf0, 0x11, 0x00


	//----- nvinfo : EIATTR_KPARAM_INFO
	.align		4
.L_134:
        /*0038*/ 	.byte	0x04, 0x17
        /*003a*/ 	.short	(.L_136 - .L_135)
.L_135:
        /*003c*/ 	.word	0x00000000
        /*0040*/ 	.short	0x0008
        /*0042*/ 	.short	0x0030
        /*0044*/ 	.byte	0x00, 0xf0, 0x11, 0x00


	//----- nvinfo : EIATTR_KPARAM_INFO
	.align		4
.L_136:
        /*0048*/ 	.byte	0x04, 0x17
        /*004a*/ 	.short	(.L_138 - .L_137)
.L_137:
        /*004c*/ 	.word	0x00000000
        /*0050*/ 	.short	0x0007
        /*0052*/ 	.short	0x002c
        /*0054*/ 	.byte	0x00, 0xf0, 0x11, 0x00


	//----- nvinfo : EIATTR_KPARAM_INFO
	.align		4
.L_138:
        /*0058*/ 	.byte	0x04, 0x17
        /*005a*/ 	.short	(.L_140 - .L_139)
.L_139:
        /*005c*/ 	.word	0x00000000
        /*0060*/ 	.short	0x0006
        /*0062*/ 	.short	0x0028
        /*0064*/ 	.byte	0x00, 0xf0, 0x11, 0x00


	//----- nvinfo : EIATTR_KPARAM_INFO
	.align		4
.L_140:
        /*0068*/ 	.byte	0x04, 0x17
        /*006a*/ 	.short	(.L_142 - .L_141)
.L_141:
        /*006c*/ 	.word	0x00000000
        /*0070*/ 	.short	0x0005
        /*0072*/ 	.short	0x0024
        /*0074*/ 	.byte	0x00, 0xf0, 0x11, 0x00


	//----- nvinfo : EIATTR_KPARAM_INFO
	.align		4
.L_142:
        /*0078*/ 	.byte	0x04, 0x17
        /*007a*/ 	.short	(.L_144 - .L_143)
.L_143:
        /*007c*/ 	.word	0x00000000
        /*0080*/ 	.short	0x0004
        /*0082*/ 	.short	0x0020
        /*0084*/ 	.byte	0x00, 0xf0, 0x11, 0x00


	//----- nvinfo : EIATTR_KPARAM_INFO
	.align		4
.L_144:
        /*0088*/ 	.byte	0x04, 0x17
        /*008a*/ 	.short	(.L_146 - .L_145)
.L_145:
        /*008c*/ 	.word	0x00000000
        /*0090*/ 	.short	0x0003
        /*0092*/ 	.short	0x0018
        /*0094*/ 	.byte	0x00, 0xf5, 0x21, 0x00


	//----- nvinfo : EIATTR_KPARAM_INFO
	.align		4
.L_146:
        /*0098*/ 	.byte	0x04, 0x17
        /*009a*/ 	.short	(.L_148 - .L_147)
.L_147:
        /*009c*/ 	.word	0x00000000
        /*00a0*/ 	.short	0x0002
        /*00a2*/ 	.short	0x0010
        /*00a4*/ 	.byte	0x00, 0xf5, 0x21, 0x00


	//----- nvinfo : EIATTR_KPARAM_INFO
	.align		4
.L_148:
        /*00a8*/ 	.byte	0x04, 0x17
        /*00aa*/ 	.short	(.L_150 - .L_149)
.L_149:
        /*00ac*/ 	.word	0x00000000
        /*00b0*/ 	.short	0x0001
        /*00b2*/ 	.short	0x0008
        /*00b4*/ 	.byte	0x00, 0xf5, 0x21, 0x00


	//----- nvinfo : EIATTR_KPARAM_INFO
	.align		4
.L_150:
        /*00b8*/ 	.byte	0x04, 0x17
        /*00ba*/ 	.short	(.L_152 - .L_151)
.L_151:
        /*00bc*/ 	.word	0x00000000
        /*00c0*/ 	.short	0x0000
        /*00c2*/ 	.short	0x0000
        /*00c4*/ 	.byte	0x00, 0xf5, 0x21, 0x00


	//----- nvinfo : EIATTR_SPARSE_MMA_MASK
	.align		4
.L_152:
        /*00c8*/ 	.byte	0x03, 0x50
        /*00ca*/ 	.short	0x0000


	//----- nvinfo : EIATTR_MAXREG_COUNT
	.align		4
        /*00cc*/ 	.byte	0x03, 0x1b
        /*00ce*/ 	.short	0x00ff


	//----- nvinfo : EIATTR_NUM_BARRIERS
	.align		4
        /*00d0*/ 	.byte	0x02, 0x4c
        /*00d2*/ 	.byte	0x01
	.zero		1


	//----- nvinfo : EIATTR_MERCURY_ISA_VERSION
	.align		4
        /*00d4*/ 	.byte	0x03, 0x5f
        /*00d6*/ 	.short	0x0101


	//----- nvinfo : EIATTR_COOP_GROUP_MASK_REGIDS
	.align		4
        /*00d8*/ 	.byte	0x04, 0x29
        /*00da*/ 	.short	(.L_154 - .L_153)


	//   ....[0]....
.L_153:
        /*00dc*/ 	.word	0xffffffff


	//   ....[1]....
        /*00e0*/ 	.word	0xffffffff


	//   ....[2]....
        /*00e4*/ 	.word	0xffffffff


	//   ....[3]....
        /*00e8*/ 	.word	0xffffffff


	//   ....[4]....
        /*00ec*/ 	.word	0xffffffff


	//   ....[5]....
        /*00f0*/ 	.word	0xffffffff


	//   ....[6]....
        /*00f4*/ 	.word	0xffffffff


	//   ....[7]....
        /*00f8*/ 	.word	0xffffffff


	//   ....[8]....
        /*00fc*/ 	.word	0xffffffff


	//   ....[9]....
        /*0100*/ 	.word	0xffffffff


	//   ....[10]....
        /*0104*/ 	.word	0xffffffff


	//   ....[11]....
        /*0108*/ 	.word	0xffffffff


	//   ....[12]....
        /*010c*/ 	.word	0xffffffff


	//   ....[13]....
        /*0110*/ 	.word	0xffffffff


	//   ....[14]....
        /*0114*/ 	.word	0xffffffff


	//   ....[15]....
        /*0118*/ 	.word	0xffffffff


	//   ....[16]....
        /*011c*/ 	.word	0xffffffff


	//   ....[17]....
        /*0120*/ 	.word	0xffffffff


	//   ....[18]....
        /*0124*/ 	.word	0xffffffff


	//   ....[19]....
        /*0128*/ 	.word	0xffffffff


	//----- nvinfo : EIATTR_COOP_GROUP_INSTR_OFFSETS
	.align		4
.L_154:
        /*012c*/ 	.byte	0x04, 0x28
        /*012e*/ 	.short	(.L_156 - .L_155)


	//   ....[0]....
.L_155:
        /*0130*/ 	.word	0x000006a0


	//   ....[1]....
        /*0134*/ 	.word	0x00000730


	//   ....[2]....
        /*0138*/ 	.word	0x00000760


	//   ....[3]....
        /*013c*/ 	.word	0x00000780


	//   ....[4]....
        /*0140*/ 	.word	0x000007a0


	//   ....[5]....
        /*0144*/ 	.word	0x00000800


	//   ....[6]....
        /*0148*/ 	.word	0x00000820


	//   ....[7]....
        /*014c*/ 	.word	0x00000850


	//   ....[8]....
        /*0150*/ 	.word	0x00000890


	//   ....[9]....
        /*0154*/ 	.word	0x000008b0


	//   ....[10]....
        /*0158*/ 	.word	0x00000930


	//   ....[11]....
        /*015c*/ 	.word	0x00000950


	//   ....[12]....
        /*0160*/ 	.word	0x00000980


	//   ....[13]....
        /*0164*/ 	.word	0x000009c0


	//   ....[14]....
        /*0168*/ 	.word	0x000009e0


	//   ....[15]....
        /*016c*/ 	.word	0x00000a30


	//   ....[16]....
        /*0170*/ 	.word	0x00000a50


	//   ....[17]....
        /*0174*/ 	.word	0x00000a70


	//   ....[18]....
        /*0178*/ 	.word	0x00000a90


	//   ....[19]....
        /*017c*/ 	.word	0x00000ab0


	//----- nvinfo : EIATTR_VRC_CTA_INIT_COUNT
	.align		4
.L_156:
        /*0180*/ 	.byte	0x02, 0x4a
	.zero		1
	.zero		1


	//----- nvinfo : EIATTR_EXIT_INSTR_OFFSETS
	.align		4
        /*0184*/ 	.byte	0x04, 0x1c
        /*0186*/ 	.short	(.L_158 - .L_157)


	//   ....[0]....
.L_157:
        /*0188*/ 	.word	0x00000040


	//   ....[1]....
        /*018c*/ 	.word	0x00000c30


	//----- nvinfo : EIATTR_CRS_STACK_SIZE
	.align		4
.L_158:
        /*0190*/ 	.byte	0x04, 0x1e
        /*0192*/ 	.short	(.L_160 - .L_159)
.L_159:
        /*0194*/ 	.word	0x00000000


	//----- nvinfo : EIATTR_CBANK_PARAM_SIZE
	.align		4
.L_160:
        /*0198*/ 	.byte	0x03, 0x19
        /*019a*/ 	.short	0x0048


	//----- nvinfo : EIATTR_PARAM_CBANK
	.align		4
        /*019c*/ 	.byte	0x04, 0x0a
        /*019e*/ 	.short	(.L_162 - .L_161)
	.align		4
.L_161:
        /*01a0*/ 	.word	index@(.nv.constant0._ZN17fastertransformer27softmax_INT8IO_kernel_COL32I6__halfEEvPaS2_PKT_S5_iiiiifPKfS7_)
        /*01a4*/ 	.short	0x0380
        /*01a6*/ 	.short	0x0048


	//----- nvinfo : EIATTR_SW_WAR
	.align		4
.L_162:
        /*01a8*/ 	.byte	0x04, 0x36
        /*01aa*/ 	.short	(.L_164 - .L_163)
.L_163:
        /*01ac*/ 	.word	0x00000008
.L_164:


//--------------------- .nv.info._ZN17fastertransformer27softmax_INT8IO_kernel_COL32IfEEvPaS1_PKT_S4_iiiiifPKfS6_ --------------------------
	.section	.nv.info._ZN17fastertransformer27softmax_INT8IO_kernel_COL32IfEEvPaS1_PKT_S4_iiiiifPKfS6_,"",@"SHT_CUDA_INFO"
	.sectionflags	@""
	.align	4


	//----- nvinfo : EIATTR_CUDA_API_VERSION
	.align		4
        /*0000*/ 	.byte	0x04, 0x37
        /*0002*/ 	.short	(.L_166 - .L_165)
.L_165:
        /*0004*/ 	.word	0x00000082


	//----- nvinfo : EIATTR_KPARAM_INFO
	.align		4
.L_166:
        /*0008*/ 	.byte	0x04, 0x17
        /*000a*/ 	.short	(.L_168 - .L_167)
.L_167:
        /*000c*/ 	.word	0x00000000
        /*0010*/ 	.short	0x000b
        /*0012*/ 	.short	0x0040
        /*0014*/ 	.byte	0x00, 0xf5, 0x21, 0x00


	//----- nvinfo : EIATTR_KPARAM_INFO
	.align		4
.L_168:
        /*0018*/ 	.byte	0x04, 0x17
        /*001a*/ 	.short	(.L_170 - .L_169)
.L_169:
        /*001c*/ 	.word	0x00000000
        /*0020*/ 	.short	0x000a
        /*0022*/ 	.short	0x0038
        /*0024*/ 	.byte	0x00, 0xf5, 0x21, 0x00


	//----- nvinfo : EIATTR_KPARAM_INFO
	.align		4
.L_170:
        /*0028*/ 	.byte	0x04, 0x17
        /*002a*/ 	.short	(.L_172 - .L_171)
.L_171:
        /*002c*/ 	.word	0x00000000
        /*0030*/ 	.short	0x0009
        /*0032*/ 	.short	0x0034
        /*0034*/ 	.byte	0x00, 0xf0, 0x11, 0x00


	//----- nvinfo : EIATTR_KPARAM_INFO
	.align		4
.L_172:
        /*0038*/ 	.byte	0x04, 0x17
        /*003a*/ 	.short	(.L_174 - .L_173)
.L_173:
        /*003c*/ 	.word	0x00000000
        /*0040*/ 	.short	0x0008
        /*0042*/ 	.short	0x0030
        /*0044*/ 	.byte	0x00, 0xf0, 0x11, 0x00


	//----- nvinfo : EIATTR_KPARAM_INFO
	.align		4
.L_174:
        /*0048*/ 	.byte	0x04, 0x17
        /*004a*/ 	.short	(.L_176 - .L_175)
.L_175:
        /*004c*/ 	.word	0x00000000
        /*0050*/ 	.short	0x0007
        /*0052*/ 	.short	0x002c
        /*0054*/ 	.byte	0x00, 0xf0, 0x11, 0x00


	//----- nvinfo : EIATTR_KPARAM_INFO
	.align		4
.L_176:
        /*0058*/ 	.byte	0x04, 0x17
        /*005a*/ 	.short	(.L_178 - .L_177)
.L_177:
        /*005c*/ 	.word	0x00000000
        /*0060*/ 	.short	0x0006
        /*0062*/ 	.short	0x0028
        /*0064*/ 	.byte	0x00, 0xf0, 0x11, 0x00


	//----- nvinfo : EIATTR_KPARAM_INFO
	.align		4
.L_178:
        /*0068*/ 	.byte	0x04, 0x17
        /*006a*/ 	.short	(.L_180 - .L_179)
.L_179:
        /*006c*/ 	.word	0x00000000
        /*0070*/ 	.short	0x0005
        /*0072*/ 	.short	0x0024
        /*0074*/ 	.byte	0x00, 0xf0, 0x11, 0x00


	//----- nvinfo : EIATTR_KPARAM_INFO
	.align		4
.L_180:
        /*0078*/ 	.byte	0x04, 0x17
        /*007a*/ 	.short	(.L_182 - .L_181)
.L_181:
        /*007c*/ 	.word	0x00000000
        /*0080*/ 	.short	0x0004
        /*0082*/ 	.short	0x0020
        /*0084*/ 	.byte	0x00, 0xf0, 0x11, 0x00


	//----- nvinfo : EIATTR_KPARAM_INFO
	.align		4
.L_182:
        /*0088*/ 	.byte	0x04, 0x17
        /*008a*/ 	.short	(.L_184 - .L_183)
.L_183:
        /*008c*/ 	.word	0x00000000
        /*0090*/ 	.short	0x0003
        /*0092*/ 	.short	0x0018
        /*0094*/ 	.byte	0x00, 0xf5, 0x21, 0x00


	//----- nvinfo : EIATTR_KPARAM_INFO
	.align		4
.L_184:
        /*0098*/ 	.byte	0x04, 0x17
        /*009a*/ 	.short	(.L_186 - .L_185)
.L_185:
        /*009c*/ 	.word	0x00000000
        /*00a0*/ 	.short	0x0002
        /*00a2*/ 	.short	0x0010
        /*00a4*/ 	.byte	0x00, 0xf5, 0x21, 0x00


	//----- nvinfo : EIATTR_KPARAM_INFO
	.align		4
.L_186:
        /*00a8*/ 	.byte	0x04, 0x17
        /*00aa*/ 	.short	(.L_188 - .L_187)
.L_187:
        /*00ac*/ 	.word	0x00000000
        /*00b0*/ 	.short	0x0001
        /*00b2*/ 	.short	0x0008
        /*00b4*/ 	.byte	0x00, 0xf5, 0x21, 0x00


	//----- nvinfo : EIATTR_KPARAM_INFO
	.align		4
.L_188:
        /*00b8*/ 	.byte	0x04, 0x17
        /*00ba*/ 	.short	(.L_190 - .L_189)
.L_189:
        /*00bc*/ 	.word	0x00000000
        /*00c0*/ 	.short	0x0000
        /*00c2*/ 	.short	0x0000
        /*00c4*/ 	.byte	0x00, 0xf5, 0x21, 0x00


	//----- nvinfo : EIATTR_SPARSE_MMA_MASK
	.align		4
.L_190:
        /*00c8*/ 	.byte	0x03, 0x50
        /*00ca*/ 	.short	0x0000


	//----- nvinfo : EIATTR_MAXREG_COUNT
	.align		4
        /*00cc*/ 	.byte	0x03, 0x1b
        /*00ce*/ 	.short	0x00ff


	//----- nvinfo : EIATTR_NUM_BARRIERS
	.align		4
        /*00d0*/ 	.byte	0x02, 0x4c
        /*00d2*/ 	.byte	0x01
	.zero		1


	//----- nvinfo : EIATTR_MERCURY_ISA_VERSION
	.align		4
        /*00d4*/ 	.byte	0x03, 0x5f
        /*00d6*/ 	.short	0x0101


	//----- nvinfo : EIATTR_COOP_GROUP_MASK_REGIDS
	.align		4
        /*00d8*/ 	.byte	0x04, 0x29
        /*00da*/ 	.short	(.L_192 - .L_191)


	//   ....[0]....
.L_191:
        /*00dc*/ 	.word	0xffffffff


	//   ....[1]....
        /*00e0*/ 	.word	0xffffffff


	//   ....[2]....
        /*00e4*/ 	.word	0xffffffff


	//   ....[3]....
        /*00e8*/ 	.word	0xffffffff


	//   ....[4]....
        /*00ec*/ 	.word	0xffffffff


	//   ....[5]....
        /*00f0*/ 	.word	0xffffffff


	//   ....[6]....
        /*00f4*/ 	.word	0xffffffff


	//   ....[7]....
        /*00f8*/ 	.word	0xffffffff


	//   ....[8]....
        /*00fc*/ 	.word	0xffffffff


	//   ....[9]....
        /*0100*/ 	.word	0xffffffff


	//   ....[10]....
        /*0104*/ 	.word	0xffffffff


	//   ....[11]....
        /*0108*/ 	.word	0xffffffff


	//   ....[12]....
        /*010c*/ 	.word	0xffffffff


	//   ....[13]....
        /*0110*/ 	.word	0xffffffff


	//   ....[14]....
        /*0114*/ 	.word	0xffffffff


	//   ....[15]....
        /*0118*/ 	.word	0xffffffff


	//   ....[16]....
        /*011c*/ 	.word	0xffffffff


	//   ....[17]....
        /*0120*/ 	.word	0xffffffff


	//   ....[18]....
        /*0124*/ 	.word	0xffffffff


	//   ....[19]....
        /*0128*/ 	.word	0xffffffff


	//----- nvinfo : EIATTR_COOP_GROUP_INSTR_OFFSETS
	.align		4
.L_192:
        /*012c*/ 	.byte	0x04, 0x28
        /*012e*/ 	.short	(.L_194 - .L_193)


	//   ....[0]....
.L_193:
        /*0130*/ 	.word	0x00000680


	//   ....[1]....
        /*0134*/ 	.word	0x00000700


	//   ....[2]....
        /*0138*/ 	.word	0x00000720


	//   ....[3]....
        /*013c*/ 	.word	0x00000740


	//   ....[4]....
        /*0140*/ 	.word	0x00000760


	//   ....[5]....
        /*0144*/ 	.word	0x000007c0


	//   ....[6]....
        /*0148*/ 	.word	0x000007f0


	//   ....[7]....
        /*014c*/ 	.word	0x00000830


	//   ....[8]....
        /*0150*/ 	.word	0x00000860


	//   ....[9]....
        /*0154*/ 	.word	0x00000890


	//   ....[10]....
        /*0158*/ 	.word	0x00000910


	//   ....[11]....
        /*015c*/ 	.word	0x00000930


	//   ....[12]....
        /*0160*/ 	.word	0x00000960


	//   ....[13]....
        /*0164*/ 	.word	0x000009a0


	//   ....[14]....
        /*0168*/ 	.word	0x000009c0


	//   ....[15]....
        /*016c*/ 	.word	0x00000a10


	//   ....[16]....
        /*0170*/ 	.word	0x00000a30


	//   ....[17]....
        /*0174*/ 	.word	0x00000a50


	//   ....[18]....
        /*0178*/ 	.word	0x00000a70


	//   ....[19]....
        /*017c*/ 	.word	0x00000a90


	//----- nvinfo : EIATTR_VRC_CTA_INIT_COUNT
	.align		4
.L_194:
        /*0180*/ 	.byte	0x02, 0x4a
	.zero		1
	.zero		1


	//----- nvinfo : EIATTR_EXIT_INSTR_OFFSETS
	.align		4
        /*0184*/ 	.byte	0x04, 0x1c
        /*0186*/ 	.short	(.L_196 - .L_195)


	//   ....[0]....
.L_195:
        /*0188*/ 	.word	0x00000040


	//   ....[1]....
        /*018c*/ 	.word	0x00000c10


	//----- nvinfo : EIATTR_CRS_STACK_SIZE
	.align		4
.L_196:
        /*0190*/ 	.byte	0x04, 0x1e
        /*0192*/ 	.short	(.L_198 - .L_197)
.L_197:
        /*0194*/ 	.word	0x00000000


	//----- nvinfo : EIATTR_CBANK_PARAM_SIZE
	.align		4
.L_198:
        /*0198*/ 	.byte	0x03, 0x19
        /*019a*/ 	.short	0x0048


	//----- nvinfo : EIATTR_PARAM_CBANK
	.align		4
        /*019c*/ 	.byte	0x04, 0x0a
        /*019e*/ 	.short	(.L_200 - .L_199)
	.align		4
.L_199:
        /*01a0*/ 	.word	index@(.nv.constant0._ZN17fastertransformer27softmax_INT8IO_kernel_COL32IfEEvPaS1_PKT_S4_iiiiifPKfS6_)
        /*01a4*/ 	.short	0x0380
        /*01a6*/ 	.short	0x0048


	//----- nvinfo : EIATTR_SW_WAR
	.align		4
.L_200:
        /*01a8*/ 	.byte	0x04, 0x36
        /*01aa*/ 	.short	(.L_202 - .L_201)
.L_201:
        /*01ac*/ 	.word	0x00000008
.L_202:


//--------------------- .nv.info._ZN17fastertransformer36softmax_INT8IO_kernel_COL32_element4INS_5half4E6__halfEEvPaS3_PKT_S6_iiiiifPKfS8_ --------------------------
	.section	.nv.info._ZN17fastertransformer36softmax_INT8IO_kernel_COL32_element4INS_5half4E6__halfEEvPaS3_PKT_S6_iiiiifPKfS8_,"",@"SHT_CUDA_INFO"
	.sectionflags	@""
	.align	4


	//----- nvinfo : EIATTR_CUDA_API_VERSION
	.align		4
        /*0000*/ 	.byte	0x04, 0x37
        /*0002*/ 	.short	(.L_204 - .L_203)
.L_203:
        /*0004*/ 	.word	0x00000082


	//----- nvinfo : EIATTR_KPARAM_INFO
	.align		4
.L_204:
        /*0008*/ 	.byte	0x04, 0x17
        /*000a*/ 	.short	(.L_206 - .L_205)
.L_205:
        /*000c*/ 	.word	0x00000000
        /*0010*/ 	.short	0x000b
        /*0012*/ 	.short	0x0040
        /*0014*/ 	.byte	0x00, 0xf5, 0x21, 0x00


	//----- nvinfo : EIATTR_KPARAM_INFO
	.align		4
.L_206:
        /*0018*/ 	.byte	0x04, 0x17
        /*001a*/ 	.short	(.L_208 - .L_207)
.L_207:
        /*001c*/ 	.word	0x00000000
        /*0020*/ 	.short	0x000a
        /*0022*/ 	.short	0x0038
        /*0024*/ 	.byte	0x00, 0xf5, 0x21, 0x00


	//----- nvinfo : EIATTR_KPARAM_INFO
	.align		4
.L_208:
        /*0028*/ 	.byte	0x04, 0x17
        /*002a*/ 	.short	(.L_210 - .L_209)
.L_209:
        /*002c*/ 	.word	0x00000000
        /*0030*/ 	.short	0x0009
        /*0032*/ 	.short	0x0034
        /*0034*/ 	.byte	0x00, 0xf0, 0x11, 0x00


	//----- nvinfo : EIATTR_KPARAM_INFO
	.align		4
.L_210:
        /*0038*/ 	.byte	0x04, 0x17
        /*003a*/ 	.short	(.L_212 - .L_211)
.L_211:
        /*003c*/ 	.word	0x00000000
        /*0040*/ 	.short	0x0008
        /*0042*/ 	.short	0x0030
        /*0044*/ 	.byte	0x00, 0xf0, 0x11, 0x00


	//----- nvinfo : EIATTR_KPARAM_INFO
	.align		4
.L_212:
        /*0048*/ 	.byte	0x04, 0x17
        /*004a*/ 	.short	(.L_214 - .L_213)
.L_213:
        /*004c*/ 	.word	0x00000000
        /*0050*/ 	.short	0x0007
        /*0052*/ 	.short	0x002c
        /*0054*/ 	.byte	0x00, 0xf0, 0x11, 0x00


	//----- nvinfo : EIATTR_KPARAM_INFO
	.align		4
.L_214:
        /*0058*/ 	.byte	0x04, 0x17
        /*005a*/ 	.short	(.L_216 - .L_215)
.L_215:
        /*005c*/ 	.word	0x00000000
        /*0060*/ 	.short	0x0006
        /*0062*/ 	.short	0x0028
        /*0064*/ 	.byte	0x00, 0xf0, 0x11, 0x00


	//----- nvinfo : EIATTR_KPARAM_INFO
	.align		4
.L_216:
        /*0068*/ 	.byte	0x04, 0x17
        /*006a*/ 	.short	(.L_218 - .L_217)
.L_217:
        /*006c*/ 	.word	0x00000000
        /*0070*/ 	.short	0x0005
        /*0072*/ 	.short	0x0024
        /*0074*/ 	.byte	0x00, 0xf0, 0x11, 0x00


	//----- nvinfo : EIATTR_KPARAM_INFO
	.align		4
.L_218:
        /*0078*/ 	.byte	0x04, 0x17
        /*007a*/ 	.short	(.L_220 - .L_219)
.L_219:
        /*007c*/ 	.word	0x00000000
        /*0080*/ 	.short	0x0004
        /*0082*/ 	.short	0x0020
        /*0084*/ 	.byte	0x00, 0xf0, 0x11, 0x00


	//----- nvinfo : EIATTR_KPARAM_INFO
	.align		4
.L_220:
        /*0088*/ 	.byte	0x04, 0x17
        /*008a*/ 	.short	(.L_222 - .L_221)
.L_221:
        /*008c*/ 	.word	0x00000000
        /*0090*/ 	.short	0x0003
        /*0092*/ 	.short	0x0018
        /*0094*/ 	.byte	0x00, 0xf5, 0x21, 0x00


	//----- nvinfo : EIATTR_KPARAM_INFO
	.align		4
.L_222:
        /*0098*/ 	.byte	0x04, 0x17
        /*009a*/ 	.short	(.L_224 - .L_223)
.L_223:
        /*009c*/ 	.word	0x00000000
        /*00a0*/ 	.short	0x0002
        /*00a2*/ 	.short	0x0010
        /*00a4*/ 	.byte	0x00, 0xf5, 0x21, 0x00


	//----- nvinfo : EIATTR_KPARAM_INFO
	.align		4
.L_224:
        /*00a8*/ 	.byte	0x04, 0x17
        /*00aa*/ 	.short	(.L_226 - .L_225)
.L_225:
        /*00ac*/ 	.word	0x00000000
        /*00b0*/ 	.short	0x0001
        /*00b2*/ 	.short	0x0008
        /*00b4*/ 	.byte	0x00, 0xf5, 0x21, 0x00


	//----- nvinfo : EIATTR_KPARAM_INFO
	.align		4
.L_226:
        /*00b8*/ 	.byte	0x04, 0x17
        /*00ba*/ 	.short	(.L_228 - .L_227)
.L_227:
        /*00bc*/ 	.word	0x00000000
        /*00c0*/ 	.short	0x0000
        /*00c2*/ 	.short	0x0000
        /*00c4*/ 	.byte	0x00, 0xf5, 0x21, 0x00


	//----- nvinfo : EIATTR_SPARSE_MMA_MASK
	.align		4
.L_228:
        /*00c8*/ 	.byte	0x03, 0x50
        /*00ca*/ 	.short	0x0000


	//----- nvinfo : EIATTR_MAXREG_COUNT
	.align		4
        /*00cc*/ 	.byte	0x03, 0x1b
        /*00ce*/ 	.short	0x00ff


	//----- nvinfo : EIATTR_NUM_BARRIERS
	.align		4
        /*00d0*/ 	.byte	0x02, 0x4c
        /*00d2*/ 	.byte	0x01
	.zero		1


	//----- nvinfo : EIATTR_MERCURY_ISA_VERSION
	.align		4
        /*00d4*/ 	.byte	0x03, 0x5f
        /*00d6*/ 	.short	0x0101


	//----- nvinfo : EIATTR_COOP_GROUP_MASK_REGIDS
	.align		4
        /*00d8*/ 	.byte	0x04, 0x29
        /*00da*/ 	.short	(.L_230 - .L_229)


	//   ....[0]....
.L_229:
        /*00dc*/ 	.word	0xffffffff


	//   ....[1]....
        /*00e0*/ 	.word	0xffffffff


	//   ....[2]....
        /*00e4*/ 	.word	0xffffffff


	//   ....[3]....
        /*00e8*/ 	.word	0xffffffff


	//   ....[4]....
        /*00ec*/ 	.word	0xffffffff


	//   ....[5]....
        /*00f0*/ 	.word	0xffffffff


	//   ....[6]....
        /*00f4*/ 	.word	0xffffffff


	//   ....[7]....
        /*00f8*/ 	.word	0xffffffff


	//   ....[8]....
        /*00fc*/ 	.word	0xffffffff


	//   ....[9]....
        /*0100*/ 	.word	0xffffffff


	//   ....[10]....
        /*0104*/ 	.word	0xffffffff


	//   ....[11]....
        /*0108*/ 	.word	0xffffffff


	//   ....[12]....
        /*010c*/ 	.word	0xffffffff


	//   ....[13]....
        /*0110*/ 	.word	0xffffffff


	//   ....[14]....
        /*0114*/ 	.word	0xffffffff


	//   ....[15]....
        /*0118*/ 	.word	0xffffffff


	//   ....[16]....
        /*011c*/ 	.word	0xffffffff


	//   ....[17]....
        /*0120*/ 	.word	0xffffffff


	//   ....[18]....
        /*0124*/ 	.word	0xffffffff


	//   ....[19]....
        /*0128*/ 	.word	0xffffffff


	//   ....[20]....
        /*012c*/ 	.word	0xffffffff


	//   ....[21]....
        /*0130*/ 	.word	0xffffffff


	//   ....[22]....
        /*0134*/ 	.word	0xffffffff


	//   ....[23]....
        /*0138*/ 	.word	0xffffffff


	//   ....[24]....
        /*013c*/ 	.word	0xffffffff


	//   ....[25]....
        /*0140*/ 	.word	0xffffffff


	//   ....[26]....
        /*0144*/ 	.word	0xffffffff


	//   ....[27]....
        /*0148*/ 	.word	0xffffffff


	//   ....[28]....
        /*014c*/ 	.word	0xffffffff


	//   ....[29]....
        /*0150*/ 	.word	0xffffffff


	//----- nvinfo : EIATTR_COOP_GROUP_INSTR_OFFSETS
	.align		4
.L_230:
        /*0154*/ 	.byte	0x04, 0x28
        /*0156*/ 	.short	(.L_232 - .L_231)


	//   ....[0]....
.L_231:
        /*0158*/ 	.word	0x000007c0


	//   ....[1]....
        /*015c*/ 	.word	0x000007e0


	//   ....[2]....
        /*0160*/ 	.word	0x00000800


	//   ....[3]....
        /*0164*/ 	.word	0x00000820


	//   ....[4]....
        /*0168*/ 	.word	0x00000840


	//   ....[5]....
        /*016c*/ 	.word	0x00000870


	//   ....[6]....
        /*0170*/ 	.word	0x000008f0


	//   ....[7]....
        /*0174*/ 	.word	0x00000940


	//   ....[8]....
        /*0178*/ 	.word	0x00000970


	//   ....[9]....
        /*017c*/ 	.word	0x000009c0


	//   ....[10]....
        /*0180*/ 	.word	0x00000a20


	//   ....[11]....
        /*0184*/ 	.word	0x00000a40


	//   ....[12]....
        /*0188*/ 	.word	0x00000a60


	//   ....[13]....
        /*018c*/ 	.word	0x00000a80


	//   ....[14]....
        /*0190*/ 	.word	0x00000aa0


	//   ....[15]....
        /*0194*/ 	.word	0x00000cc0


	//   ....[16]....
        /*0198*/ 	.word	0x00000ce0


	//   ....[17]....
        /*019c*/ 	.word	0x00000d00


	//   ....[18]....
        /*01a0*/ 	.word	0x00000d20


	//   ....[19]....
        /*01a4*/ 	.word	0x00000d40


	//   ....[20]....
        /*01a8*/ 	.word	0x00000dd0


	//   ....[21]....
        /*01ac*/ 	.word	0x00000e40


	//   ....[22]....
        /*01b0*/ 	.word	0x00000e70


	//   ....[23]....
        /*01b4*/ 	.word	0x00000ea0


	//   ....[24]....
        /*01b8*/ 	.word	0x00000ee0


	//   ....[25]....
        /*01bc*/ 	.word	0x00000f50


	//   ....[26]....
        /*01c0*/ 	.word	0x00000f70


	//   ....[27]....
        /*01c4*/ 	.word	0x00000f90


	//   ....[28]....
        /*01c8*/ 	.word	0x00000fb0


	//   ....[29]....
        /*01cc*/ 	.word	0x00000fd0


	//----- nvinfo : EIATTR_VRC_CTA_INIT_COUNT
	.align		4
.L_232:
        /*01d0*/ 	.byte	0x02, 0x4a
	.zero		1
	.zero		1


	//----- nvinfo : EIATTR_EXIT_INSTR_OFFSETS
	.align		4
        /*01d4*/ 	.byte	0x04, 0x1c
        /*01d6*/ 	.short	(.L_234 - .L_233)


	//   ....[0]....
.L_233:
        /*01d8*/ 	.word	0x00000040


	//   ....[1]....
        /*01dc*/ 	.word	0x000012a0


	//----- nvinfo : EIATTR_CRS_STACK_SIZE
	.align		4
.L_234:
        /*01e0*/ 	.byte	0x04, 0x1e
        /*01e2*/ 	.short	(.L_236 - .L_235)
.L_235:
        /*01e4*/ 	.word	0x00000000


	//----- nvinfo : EIATTR_CBANK_PARAM_SIZE
	.align		4
.L_236:
        /*01e8*/ 	.byte	0x03, 0x19
        /*01ea*/ 	.short	0x0048


	//----- nvinfo : EIATTR_PARAM_CBANK
	.align		4
        /*01ec*/ 	.byte	0x04, 0x0a
        /*01ee*/ 	.short	(.L_238 - .L_237)
	.align		4
.L_237:
        /*01f0*/ 	.word	index@(.nv.constant0._ZN17fastertransformer36softmax_INT8IO_kernel_COL32_element4INS_5half4E6__halfEEvPaS3_PKT_S6_iiiiifPKfS8_)
        /*01f4*/ 	.short	0x0380
        /*01f6*/ 	.short	0x0048


	//----- nvinfo : EIATTR_SW_WAR
	.align		4
.L_238:
        /*01f8*/ 	.byte	0x04, 0x36
        /*01fa*/ 	.short	(.L_240 - .L_239)
.L_239:
        /*01fc*/ 	.word	0x00000008
.L_240:


//--------------------- .nv.info._ZN17fastertransformer36softmax_INT8IO_kernel_COL32_element4I6float4fEEvPaS2_PKT_S5_iiiiifPKfS7_ --------------------------
	.section	.nv.info._ZN17fastertransformer36softmax_INT8IO_kernel_COL32_element4I6float4fEEvPaS2_PKT_S5_iiiiifPKfS7_,"",@"SHT_CUDA_INFO"
	.sectionflags	@""
	.align	4


	//----- nvinfo : EIATTR_CUDA_API_VERSION
	.align		4
        /*0000*/ 	.byte	0x04, 0x37
        /*0002*/ 	.short	(.L_242 - .L_241)
.L_241:
        /*0004*/ 	.word	0x00000082


	//----- nvinfo : EIATTR_KPARAM_INFO
	.align		4
.L_242:
        /*0008*/ 	.byte	0x04, 0x17
        /*000a*/ 	.short	(.L_244 - .L_243)
.L_243:
        /*000c*/ 	.word	0x00000000
        /*0010*/ 	.short	0x000b
        /*0012*/ 	.short	0x0040
        /*0014*/ 	.byte	0x00, 0xf5, 0x21, 0x00


	//----- nvinfo : EIATTR_KPARAM_INFO
	.align		4
.L_244:
        /*0018*/ 	.byte	0x04, 0x17
        /*001a*/ 	.short	(.L_246 - .L_245)
.L_245:
        /*001c*/ 	.word	0x00000000
        /*0020*/ 	.short	0x000a
        /*0022*/ 	.short	0x0038
        /*0024*/ 	.byte	0x00, 0xf5, 0x21, 0x00


	//----- nvinfo : EIATTR_KPARAM_INFO
	.align		4
.L_246:
        /*0028*/ 	.byte	0x04, 0x17
        /*002a*/ 	.short	(.L_248 - .L_247)
.L_247:
        /*002c*/ 	.word	0x00000000
        /*0030*/ 	.short	0x0009
        /*0032*/ 	.short	0x0034
        /*0034*/ 	.byte	0x00, 0xf0, 0x11, 0x00


	//----- nvinfo : EIATTR_KPARAM_INFO
	.align		4
.L_248:
        /*0038*/ 	.byte	0x04, 0x17
        /*003a*/ 	.short	(.L_250 - .L_249)
.L_249:
        /*003c*/ 	.word	0x00000000
        /*0040*/ 	.short	0x0008
        /*0042*/ 	.short	0x0030
        /*0044*/ 	.byte	0x00, 0xf0, 0x11, 0x00


	//----- nvinfo : EIATTR_KPARAM_INFO
	.align		4
.L_250:
        /*0048*/ 	.byte	0x04, 0x17
        /*004a*/ 	.short	(.L_252 - .L_251)
.L_251:
        /*004c*/ 	.word	0x00000000
        /*0050*/ 	.short	0x0007
        /*0052*/ 	.short	0x002c
        /*0054*/ 	.byte	0x00, 0xf0, 0x11, 0x00


	//----- nvinfo : EIATTR_KPARAM_INFO
	.align		4
.L_252:
        /*0058*/ 	.byte	0x04, 0x17
        /*005a*/ 	.short	(.L_254 - .L_253)
.L_253:
        /*005c*/ 	.word	0x00000000
        /*0060*/ 	.short	0x0006
        /*0062*/ 	.short	0x0028
        /*0064*/ 	.byte	0x00, 0xf0, 0x11, 0x00


	//----- nvinfo : EIATTR_KPARAM_INFO
	.align		4
.L_254:
        /*0068*/ 	.byte	0x04, 0x17
        /*006a*/ 	.short	(.L_256 - .L_255)
.L_255:
        /*006c*/ 	.word	0x00000000
        /*0070*/ 	.short	0x0005
        /*0072*/ 	.short	0x0024
        /*0074*/ 	.byte	0x00, 0xf0, 0x11, 0x00


	//----- nvinfo : EIATTR_KPARAM_INFO
	.align		4
.L_256:
        /*0078*/ 	.byte	0x04, 0x17
        /*007a*/ 	.short	(.L_258 - .L_257)
.L_257:
        /*007c*/ 	.word	0x00000000
        /*0080*/ 	.short	0x0004
        /*0082*/ 	.short	0x0020
        /*0084*/ 	.byte	0x00, 0xf0, 0x11, 0x00


	//----- nvinfo : EIATTR_KPARAM_INFO
	.align		4
.L_258:
        /*0088*/ 	.byte	0x04, 0x17
        /*008a*/ 	.short	(.L_260 - .L_259)
.L_259:
        /*008c*/ 	.word	0x00000000
        /*0090*/ 	.short	0x0003
        /*0092*/ 	.short	0x0018
        /*0094*/ 	.byte	0x00, 0xf5, 0x21, 0x00


	//----- nvinfo : EIATTR_KPARAM_INFO
	.align		4
.L_260:
        /*0098*/ 	.byte	0x04, 0x17
        /*009a*/ 	.short	(.L_262 - .L_261)
.L_261:
        /*009c*/ 	.word	0x00000000
        /*00a0*/ 	.short	0x0002
        /*00a2*/ 	.short	0x0010
        /*00a4*/ 	.byte	0x00, 0xf5, 0x21, 0x00


	//----- nvinfo : EIATTR_KPARAM_INFO
	.align		4
.L_262:
        /*00a8*/ 	.byte	0x04, 0x17
        /*00aa*/ 	.short	(.L_264 - .L_263)
.L_263:
        /*00ac*/ 	.word	0x00000000
        /*00b0*/ 	.short	0x0001
        /*00b2*/ 	.short	0x0008
        /*00b4*/ 	.byte	0x00, 0xf5, 0x21, 0x00


	//----- nvinfo : EIATTR_KPARAM_INFO
	.align		4
.L_264:
        /*00b8*/ 	.byte	0x04, 0x17
        /*00ba*/ 	.short	(.L_266 - .L_265)
.L_265:
        /*00bc*/ 	.word	0x00000000
        /*00c0*/ 	.short	0x0000
        /*00c2*/ 	.short	0x0000
        /*00c4*/ 	.byte	0x00, 0xf5, 0x21, 0x00


	//----- nvinfo : EIATTR_SPARSE_MMA_MASK
	.align		4
.L_266:
        /*00c8*/ 	.byte	0x03, 0x50
        /*00ca*/ 	.short	0x0000


	//----- nvinfo : EIATTR_MAXREG_COUNT
	.align		4
        /*00cc*/ 	.byte	0x03, 0x1b
        /*00ce*/ 	.short	0x00ff


	//----- nvinfo : EIATTR_NUM_BARRIERS
	.align		4
        /*00d0*/ 	.byte	0x02, 0x4c
        /*00d2*/ 	.byte	0x01
	.zero		1


	//----- nvinfo : EIATTR_MERCURY_ISA_VERSION
	.align		4
        /*00d4*/ 	.byte	0x03, 0x5f
        /*00d6*/ 	.short	0x0101


	//----- nvinfo : EIATTR_COOP_GROUP_MASK_REGIDS
	.align		4
        /*00d8*/ 	.byte	0x04, 0x29
        /*00da*/ 	.short	(.L_268 - .L_267)


	//   ....[0]....
.L_267:
        /*00dc*/ 	.word	0xffffffff


	//   ....[1]....
        /*00e0*/ 	.word	0xffffffff


	//   ....[2]....
        /*00e4*/ 	.word	0xffffffff


	//   ....[3]....
        /*00e8*/ 	.word	0xffffffff


	//   ....[4]....
        /*00ec*/ 	.word	0xffffffff


	//   ....[5]....
        /*00f0*/ 	.word	0xffffffff


	//   ....[6]....
        /*00f4*/ 	.word	0xffffffff


	//   ....[7]....
        /*00f8*/ 	.word	0xffffffff


	//   ....[8]....
        /*00fc*/ 	.word	0xffffffff


	//   ....[9]....
        /*0100*/ 	.word	0xffffffff


	//   ....[10]....
        /*0104*/ 	.word	0xffffffff


	//   ....[11]....
        /*0108*/ 	.word	0xffffffff


	//   ....[12]....
        /*010c*/ 	.word	0xffffffff


	//   ....[13]....
        /*0110*/ 	.word	0xffffffff


	//   ....[14]....
        /*0114*/ 	.word	0xffffffff


	//   ....[15]....
        /*0118*/ 	.word	0xffffffff


	//   ....[16]....
        /*011c*/ 	.word	0xffffffff


	//   ....[17]....
        /*0120*/ 	.word	0xffffffff


	//   ....[18]....
        /*0124*/ 	.word	0xffffffff


	//   ....[19]....
        /*0128*/ 	.word	0xffffffff


	//   ....[20]....
        /*012c*/ 	.word	0xffffffff


	//   ....[21]....
        /*0130*/ 	.word	0xffffffff


	//   ....[22]....
        /*0134*/ 	.word	0xffffffff


	//   ....[23]....
        /*0138*/ 	.word	0xffffffff


	//   ....[24]....
        /*013c*/ 	.word	0xffffffff


	//   ....[25]....
        /*0140*/ 	.word	0xffffffff


	//   ....[26]....
        /*0144*/ 	.word	0xffffffff


	//   ....[27]....
        /*0148*/ 	.word	0xffffffff


	//   ....[28]....
        /*014c*/ 	.word	0xffffffff


	//   ....[29]....
        /*0150*/ 	.word	0xffffffff


	//----- nvinfo : EIATTR_COOP_GROUP_INSTR_OFFSETS
	.align		4
.L_268:
        /*0154*/ 	.byte	0x04, 0x28
        /*0156*/ 	.short	(.L_270 - .L_269)


	//   ....[0]....
.L_269:
        /*0158*/ 	.word	0x000006c0


	//   ....[1]....
        /*015c*/ 	.word	0x000006e0


	//   ....[2]....
        /*0160*/ 	.word	0x00000700


	//   ....[3]....
        /*0164*/ 	.word	0x00000720


	//   ....[4]....
        /*0168*/ 	.word	0x00000740


	//   ....[5]....
        /*016c*/ 	.word	0x00000770


	//   ....[6]....
        /*0170*/ 	.word	0x000007f0


	//   ....[7]....
        /*0174*/ 	.word	0x00000820


	//   ....[8]....
        /*0178*/ 	.word	0x00000850


	//   ....[9]....
        /*017c*/ 	.word	0x000008b0


	//   ....[10]....
        /*0180*/ 	.word	0x00000920


	//   ....[11]....
        /*0184*/ 	.word	0x00000940


	//   ....[12]....
        /*0188*/ 	.word	0x00000960


	//   ....[13]....
        /*018c*/ 	.word	0x00000980


	//   ....[14]....
        /*0190*/ 	.word	0x000009a0


	//   ....[15]....
        /*0194*/ 	.word	0x00000bb0


	//   ....[16]....
        /*0198*/ 	.word	0x00000bd0


	//   ....[17]....
        /*019c*/ 	.word	0x00000bf0


	//   ....[18]....
        /*01a0*/ 	.word	0x00000c10


	//   ....[19]....
        /*01a4*/ 	.word	0x00000c30


	//   ....[20]....
        /*01a8*/ 	.word	0x00000cc0


	//   ....[21]....
        /*01ac*/ 	.word	0x00000d20


	//   ....[22]....
        /*01b0*/ 	.word	0x00000d60


	//   ....[23]....
        /*01b4*/ 	.word	0x00000d90


	//   ....[24]....
        /*01b8*/ 	.word	0x00000dd0


	//   ....[25]....
        /*01bc*/ 	.word	0x00000e40


	//   ....[26]....
        /*01c0*/ 	.word	0x00000e60


	//   ....[27]....
        /*01c4*/ 	.word	0x00000e80


	//   ....[28]....
        /*01c8*/ 	.word	0x00000ea0


	//   ....[29]....
        /*01cc*/ 	.word	0x00000ec0


	//----- nvinfo : EIATTR_VRC_CTA_INIT_COUNT
	.align		4
.L_270:
        /*01d0*/ 	.byte	0x02, 0x4a
	.zero		1
	.zero		1


	//----- nvinfo : EIATTR_EXIT_INSTR_OFFSETS
	.align		4
        /*01d4*/ 	.byte	0x04, 0x1c
        /*01d6*/ 	.short	(.L_272 - .L_271)


	//   ....[0]....
.L_271:
        /*01d8*/ 	.word	0x00000040


	//   ....[1]....
        /*01dc*/ 	.word	0x00001180


	//----- nvinfo : EIATTR_CRS_STACK_SIZE
	.align		4
.L_272:
        /*01e0*/ 	.byte	0x04, 0x1e
        /*01e2*/ 	.short	(.L_274 - .L_273)
.L_273:
        /*01e4*/ 	.word	0x00000000


	//----- nvinfo : EIATTR_CBANK_PARAM_SIZE
	.align		4
.L_274:
        /*01e8*/ 	.byte	0x03, 0x19
        /*01ea*/ 	.short	0x0048


	//----- nvinfo : EIATTR_PARAM_CBANK
	.align		4
        /*01ec*/ 	.byte	0x04, 0x0a
        /*01ee*/ 	.short	(.L_276 - .L_275)
	.align		4
.L_275:
        /*01f0*/ 	.word	index@(.nv.constant0._ZN17fastertransformer36softmax_INT8IO_kernel_COL32_element4I6float4fEEvPaS2_PKT_S5_iiiiifPKfS7_)
        /*01f4*/ 	.short	0x0380
        /*01f6*/ 	.short	0x0048


	//----- nvinfo : EIATTR_SW_WAR
	.align		4
.L_276:
        /*01f8*/ 	.byte	0x04, 0x36
        /*01fa*/ 	.short	(.L_278 - .L_277)
.L_277:
        /*01fc*/ 	.word	0x00000008
.L_278:


//--------------------- .nv.info._ZN17fastertransformer31softmax_COL32_perElement_varlenI6__halfEEvPaPKaPKT_iiiifPKfS9_ii --------------------------
	.section	.nv.info._ZN17fastertransformer31softmax_COL32_perElement_varlenI6__halfEEvPaPKaPKT_iiiifPKfS9_ii,"",@"SHT_CUDA_INFO"
	.sectionflags	@""
	.align	4


	//----- nvinfo : EIATTR_CUDA_API_VERSION
	.align		4
        /*0000*/ 	.byte	0x04, 0x37
        /*0002*/ 	.short	(.L_280 - .L_279)
.L_279:
        /*0004*/ 	.word	0x00000082


	//----- nvinfo : EIATTR_KPARAM_INFO
	.align		4
.L_280:
        /*0008*/ 	.byte	0x04, 0x17
        /*000a*/ 	.short	(.L_282 - .L_281)
.L_281:
        /*000c*/ 	.word	0x00000000
        /*0010*/ 	.short	0x000b
        /*0012*/ 	.short	0x0044
        /*0014*/ 	.byte	0x00, 0xf0, 0x11, 0x00


	//----- nvinfo : EIATTR_KPARAM_INFO
	.align		4
.L_282:
        /*0018*/ 	.byte	0x04, 0x17
        /*001a*/ 	.short	(.L_284 - .L_283)
.L_283:
        /*001c*/ 	.word	0x00000000
        /*0020*/ 	.short	0x000a
        /*0022*/ 	.short	0x0040
        /*0024*/ 	.byte	0x00, 0xf0, 0x11, 0x00


	//----- nvinfo : EIATTR_KPARAM_INFO
	.align		4
.L_284:
        /*0028*/ 	.byte	0x04, 0x17
        /*002a*/ 	.short	(.L_286 - .L_285)
.L_285:
        /*002c*/ 	.word	0x00000000
        /*0030*/ 	.short	0x0009
        /*0032*/ 	.short	0x0038
        /*0034*/ 	.byte	0x00, 0xf5, 0x21, 0x00


	//----- nvinfo : EIATTR_KPARAM_INFO
	.align		4
.L_286:
        /*0038*/ 	.byte	0x04, 0x17
        /*003a*/ 	.short	(.L_288 - .L_287)
.L_287:
        /*003c*/ 	.word	0x00000000
        /*0040*/ 	.short	0x0008
        /*0042*/ 	.short	0x0030
        /*0044*/ 	.byte	0x00, 0xf5, 0x21, 0x00


	//----- nvinfo : EIATTR_KPARAM_INFO
	.align		4
.L_288:
        /*0048*/ 	.byte	0x04, 0x17
        /*004a*/ 	.short	(.L_290 - .L_289)
.L_289:
        /*004c*/ 	.word	0x00000000
        /*0050*/ 	.short	0x0007
        /*0052*/ 	.short	0x0028
        /*0054*/ 	.byte	0x00, 0xf0, 0x11, 0x00


	//----- nvinfo : EIATTR_KPARAM_INFO
	.align		4
.L_290:
        /*0058*/ 	.byte	0x04, 0x17
        /*005a*/ 	.short	(.L_292 - .L_291)
.L_291:
        /*005c*/ 	.word	0x00000000
        /*0060*/ 	.short	0x0006
        /*0062*/ 	.short	0x0024
        /*0064*/ 	.byte	0x00, 0xf0, 0x11, 0x00


	//----- nvinfo : EIATTR_KPARAM_INFO
	.align		4
.L_292:
        /*0068*/ 	.byte	0x04, 0x17
        /*006a*/ 	.short	(.L_294 - .L_293)
.L_293:
        /*006c*/ 	.word	0x00000000
        /*0070*/ 	.short	0x0005
        /*0072*/ 	.short	0x0020
        /*0074*/ 	.byte	0x00, 0xf0, 0x11, 0x00


	//----- nvinfo : EIATTR_KPARAM_INFO
	.align		4
.L_294:
        /*0078*/ 	.byte	0x04, 0x17
        /*007a*/ 	.short	(.L_296 - .L_295)
.L_295:
        /*007c*/ 	.word	0x00000000
        /*0080*/ 	.short	0x0004
        /*0082*/ 	.short	0x001c
        /*0084*/ 	.byte	0x00, 0xf0, 0x11, 0x00


	//----- nvinfo : EIATTR_KPARAM_INFO
	.align		4
.L_296:
        /*0088*/ 	.byte	0x04, 0x17
        /*008a*/ 	.short	(.L_298 - .L_297)
.L_297:
        /*008c*/ 	.word	0x00000000
        /*0090*/ 	.short	0x0003
        /*0092*/ 	.short	0x0018
        /*0094*/ 	.byte	0x00, 0xf0, 0x11, 0x00


	//----- nvinfo : EIATTR_KPARAM_INFO
	.align		4
.L_298:
        /*0098*/ 	.byte	0x04, 0x17
        /*009a*/ 	.short	(.L_300 - .L_299)
.L_299:
        /*009c*/ 	.word	0x00000000
        /*00a0*/ 	.short	0x0002
        /*00a2*/ 	.short	0x0010
        /*00a4*/ 	.byte	0x00, 0xf5, 0x21, 0x00


	//----- nvinfo : EIATTR_KPARAM_INFO
	.align		4
.L_300:
        /*00a8*/ 	.byte	0x04, 0x17
        /*00aa*/ 	.short	(.L_302 - .L_301)
.L_301:
        /*00ac*/ 	.word	0x00000000
        /*00b0*/ 	.short	0x0001
        /*00b2*/ 	.short	0x0008
        /*00b4*/ 	.byte	0x00, 0xf5, 0x21, 0x00


	//----- nvinfo : EIATTR_KPARAM_INFO
	.align		4
.L_302:
        /*00b8*/ 	.byte	0x04, 0x17
        /*00ba*/ 	.short	(.L_304 - .L_303)
.L_303:
        /*00bc*/ 	.word	0x00000000
        /*00c0*/ 	.short	0x0000
        /*00c2*/ 	.short	0x0000
        /*00c4*/ 	.byte	0x00, 0xf5, 0x21, 0x00


	//----- nvinfo : EIATTR_SPARSE_MMA_MASK
	.align		4
.L_304:
        /*00c8*/ 	.byte	0x03, 0x50
        /*00ca*/ 	.short	0x0000


	//----- nvinfo : EIATTR_MAXREG_COUNT
	.align		4
        /*00cc*/ 	.byte	0x03, 0x1b
        /*00ce*/ 	.short	0x00ff


	//----- nvinfo : EIATTR_NUM_BARRIERS
	.align		4
        /*00d0*/ 	.byte	0x02, 0x4c
        /*00d2*/ 	.byte	0x01
	.zero		1


	//----- nvinfo : EIATTR_MERCURY_ISA_VERSION
	.align		4
        /*00d4*/ 	.byte	0x03, 0x5f
        /*00d6*/ 	.short	0x0101


	//----- nvinfo : EIATTR_COOP_GROUP_MASK_REGIDS
	.align		4
        /*00d8*/ 	.byte	0x04, 0x29
        /*00da*/ 	.short	(.L_306 - .L_305)


	//   ....[0]....
.L_305:
        /*00dc*/ 	.word	0xffffffff


	//   ....[1]....
        /*00e0*/ 	.word	0xffffffff


	//   ....[2]....
        /*00e4*/ 	.word	0xffffffff


	//   ....[3]....
        /*00e8*/ 	.word	0xffffffff


	//   ....[4]....
        /*00ec*/ 	.word	0xffffffff


	//   ....[5]....
        /*00f0*/ 	.word	0xffffffff


	//   ....[6]....
        /*00f4*/ 	.word	0xffffffff


	//   ....[7]....
        /*00f8*/ 	.word	0xffffffff


	//   ....[8]....
        /*00fc*/ 	.word	0xffffffff


	//   ....[9]....
        /*0100*/ 	.word	0xffffffff


	//   ....[10]....
        /*0104*/ 	.word	0xffffffff


	//   ....[11]....
        /*0108*/ 	.word	0xffffffff


	//   ....[12]....
        /*010c*/ 	.word	0xffffffff


	//   ....[13]....
        /*0110*/ 	.word	0xffffffff


	//   ....[14]....
        /*0114*/ 	.word	0xffffffff


	//   ....[15]....
        /*0118*/ 	.word	0xffffffff


	//   ....[16]....
        /*011c*/ 	.word	0xffffffff


	//   ....[17]....
        /*0120*/ 	.word	0xffffffff


	//   ....[18]....
        /*0124*/ 	.word	0xffffffff


	//   ....[19]....
        /*0128*/ 	.word	0xffffffff


	//   ....[20]....
        /*012c*/ 	.word	0xffffffff


	//   ....[21]....
        /*0130*/ 	.word	0xffffffff


	//   ....[22]....
        /*0134*/ 	.word	0xffffffff


	//   ....[23]....
        /*0138*/ 	.word	0xffffffff


	//   ....[24]....
        /*013c*/ 	.word	0xffffffff


	//   ....[25]....
        /*0140*/ 	.word	0xffffffff


	//   ....[26]....
        /*0144*/ 	.word	0xffffffff


	//   ....[27]....
        /*0148*/ 	.word	0xffffffff


	//   ....[28]....
        /*014c*/ 	.word	0xffffffff


	//   ....[29]....
        /*0150*/ 	.word	0xffffffff


	//----- nvinfo : EIATTR_COOP_GROUP_INSTR_OFFSETS
	.align		4
.L_306:
        /*0154*/ 	.byte	0x04, 0x28
        /*0156*/ 	.short	(.L_308 - .L_307)


	//   ....[0]....
.L_307:
        /*0158*/ 	.word	0x000004d0


	//   ....[1]....
        /*015c*/ 	.word	0x000004f0


	//   ....[2]....
        /*0160*/ 	.word	0x00000510


	//   ....[3]....
        /*0164*/ 	.word	0x00000530


	//   ....[4]....
        /*0168*/ 	.word	0x00000550


	//   ....[5]....
        /*016c*/ 	.word	0x00000580


	//   ....[6]....
        /*0170*/ 	.word	0x000005d0


	//   ....[7]....
        /*0174*/ 	.word	0x00000600


	//   ....[8]....
        /*0178*/ 	.word	0x00000620


	//   ....[9]....
        /*017c*/ 	.word	0x00000640


	//   ....[10]....
        /*0180*/ 	.word	0x00000690


	//   ....[11]....
        /*0184*/ 	.word	0x000006b0


	//   ....[12]....
        /*0188*/ 	.word	0x000006d0


	//   ....[13]....
        /*018c*/ 	.word	0x000006f0


	//   ....[14]....
        /*0190*/ 	.word	0x00000710


	//   ....[15]....
        /*0194*/ 	.word	0x00000810


	//   ....[16]....
        /*0198*/ 	.word	0x00000830


	//   ....[17]....
        /*019c*/ 	.word	0x00000850


	//   ....[18]....
        /*01a0*/ 	.word	0x00000870


	//   ....[19]....
        /*01a4*/ 	.word	0x00000890


	//   ....[20]....
        /*01a8*/ 	.word	0x000008c0


	//   ....[21]....
        /*01ac*/ 	.word	0x00000910


	//   ....[22]....
        /*01b0*/ 	.word	0x00000940


	//   ....[23]....
        /*01b4*/ 	.word	0x00000960


	//   ....[24]....
        /*01b8*/ 	.word	0x00000980


	//   ....[25]....
        /*01bc*/ 	.word	0x000009d0


	//   ....[26]....
        /*01c0*/ 	.word	0x000009f0


	//   ....[27]....
        /*01c4*/ 	.word	0x00000a10


	//   ....[28]....
        /*01c8*/ 	.word	0x00000a30


	//   ....[29]....
        /*01cc*/ 	.word	0x00000a50


	//----- nvinfo : EIATTR_VRC_CTA_INIT_COUNT
	.align		4
.L_308:
        /*01d0*/ 	.byte	0x02, 0x4a
	.zero		1
	.zero		1


	//----- nvinfo : EIATTR_EXIT_INSTR_OFFSETS
	.align		4
        /*01d4*/ 	.byte	0x04, 0x1c
        /*01d6*/ 	.short	(.L_310 - .L_309)


	//   ....[0]....
.L_309:
        /*01d8*/ 	.word	0x00000040


	//   ....[1]....
        /*01dc*/ 	.word	0x00000c00


	//----- nvinfo : EIATTR_CRS_STACK_SIZE
	.align		4
.L_310:
        /*01e0*/ 	.byte	0x04, 0x1e
        /*01e2*/ 	.short	(.L_312 - .L_311)
.L_311:
        /*01e4*/ 	.word	0x00000000


	//----- nvinfo : EIATTR_CBANK_PARAM_SIZE
	.align		4
.L_312:
        /*01e8*/ 	.byte	0x03, 0x19
        /*01ea*/ 	.short	0x0048


	//----- nvinfo : EIATTR_PARAM_CBANK
	.align		4
        /*01ec*/ 	.byte	0x04, 0x0a
        /*01ee*/ 	.short	(.L_314 - .L_313)
	.align		4
.L_313:
        /*01f0*/ 	.word	index@(.nv.constant0._ZN17fastertransformer31softmax_COL32_perElement_varlenI6__halfEEvPaPKaPKT_iiiifPKfS9_ii)
        /*01f4*/ 	.short	0x0380
        /*01f6*/ 	.short	0x0048


	//----- nvinfo : EIATTR_SW_WAR
	.align		4
.L_314:
        /*01f8*/ 	.byte	0x04, 0x36
        /*01fa*/ 	.short	(.L_316 - .L_315)
.L_315:
        /*01fc*/ 	.word	0x00000008
.L_316:


//--------------------- .nv.info._ZN17fastertransformer20softmax_COL32_varlenI6__halfEEvPaPKaPKT_iiiifPKfS9_ii --------------------------
	.section	.nv.info._ZN17fastertransformer20softmax_COL32_varlenI6__halfEEvPaPKaPKT_iiiifPKfS9_ii,"",@"SHT_CUDA_INFO"
	.sectionflags	@""
	.align	4


	//----- nvinfo : EIATTR_CUDA_API_VERSION
	.align		4
        /*0000*/ 	.byte	0x04, 0x37
        /*0002*/ 	.short	(.L_318 - .L_317)
.L_317:
        /*0004*/ 	.word	0x00000082


	//----- nvinfo : EIATTR_KPARAM_INFO
	.align		4
.L_318:
        /*0008*/ 	.byte	0x04, 0x17
        /*000a*/ 	.short	(.L_320 - .L_319)
.L_319:
        /*000c*/ 	.word	0x00000000
        /*0010*/ 	.short	0x000b
        /*0012*/ 	.short	0x0044
        /*0014*/ 	.byte	0x00, 0xf0, 0x11, 0x00


	//----- nvinfo : EIATTR_KPARAM_INFO
	.align		4
.L_320:
        /*0018*/ 	.byte	0x04, 0x17
        /*001a*/ 	.short	(.L_322 - .L_321)
.L_321:
        /*001c*/ 	.word	0x00000000
        /*0020*/ 	.short	0x000a
        /*0022*/ 	.short	0x0040
        /*0024*/ 	.byte	0x00, 0xf0, 0x11, 0x00


	//----- nvinfo : EIATTR_KPARAM_INFO
	.align		4
.L_322:
        /*0028*/ 	.byte	0x04, 0x17
        /*002a*/ 	.short	(.L_324 - .L_323)
.L_323:
        /*002c*/ 	.word	0x00000000
        /*0030*/ 	.short	0x0009
        /*0032*/ 	.short	0x0038
        /*0034*/ 	.byte	0x00, 0xf5, 0x21, 0x00


	//----- nvinfo : EIATTR_KPARAM_INFO
	.align		4
.L_324:
        /*0038*/ 	.byte	0x04, 0x17
        /*003a*/ 	.short	(.L_326 - .L_325)
.L_325:
        /*003c*/ 	.word	0x00000000
        /*0040*/ 	.short	0x0008
        /*0042*/ 	.short	0x0030
        /*0044*/ 	.byte	0x00, 0xf5, 0x21, 0x00


	//----- nvinfo : EIATTR_KPARAM_INFO
	.align		4
.L_326:
        /*0048*/ 	.byte	0x04, 0x17
        /*004a*/ 	.short	(.L_328 - .L_327)
.L_327:
        /*004c*/ 	.word	0x00000000
        /*0050*/ 	.short	0x0007
        /*0052*/ 	.short	0x0028
        /*0054*/ 	.byte	0x00, 0xf0, 0x11, 0x00


	//----- nvinfo : EIATTR_KPARAM_INFO
	.align		4
.L_328:
        /*0058*/ 	.byte	0x04, 0x17
        /*005a*/ 	.short	(.L_330 - .L_329)
.L_329:
        /*005c*/ 	.word	0x00000000
        /*0060*/ 	.short	0x0006
        /*0062*/ 	.short	0x0024
        /*0064*/ 	.byte	0x00, 0xf0, 0x11, 0x00


	//----- nvinfo : EIATTR_KPARAM_INFO
	.align		4
.L_330:
        /*0068*/ 	.byte	0x04, 0x17
        /*006a*/ 	.short	(.L_332 - .L_331)
.L_331:
        /*006c*/ 	.word	0x00000000
        /*0070*/ 	.short	0x0005
        /*0072*/ 	.short	0x0020
        /*0074*/ 	.byte	0x00, 0xf0, 0x11, 0x00


	//----- nvinfo : EIATTR_KPARAM_INFO
	.align		4
.L_332:
        /*0078*/ 	.byte	0x04, 0x17
        /*007a*/ 	.short	(.L_334 - .L_333)
.L_333:
        /*007c*/ 	.word	0x00000000
        /*0080*/ 	.short	0x0004
        /*0082*/ 	.short	0x001c
        /*0084*/ 	.byte	0x00, 0xf0, 0x11, 0x00


	//----- nvinfo : EIATTR_KPARAM_INFO
	.align		4
.L_334:
        /*0088*/ 	.byte	0x04, 0x17
        /*008a*/ 	.short	(.L_336 - .L_335)
.L_335:
        /*008c*/ 	.word	0x00000000
        /*0090*/ 	.short	0x0003
        /*0092*/ 	.short	0x0018
        /*0094*/ 	.byte	0x00, 0xf0, 0x11, 0x00


	//----- nvinfo : EIATTR_KPARAM_INFO
	.align		4
.L_336:
        /*0098*/ 	.byte	0x04, 0x17
        /*009a*/ 	.short	(.L_338 - .L_337)
.L_337:
        /*009c*/ 	.word	0x00000000
        /*00a0*/ 	.short	0x0002
        /*00a2*/ 	.short	0x0010
        /*00a4*/ 	.byte	0x00, 0xf5, 0x21, 0x00


	//----- nvinfo : EIATTR_KPARAM_INFO
	.align		4
.L_338:
        /*00a8*/ 	.byte	0x04, 0x17
        /*00aa*/ 	.short	(.L_340 - .L_339)
.L_339:
        /*00ac*/ 	.word	0x00000000
        /*00b0*/ 	.short	0x0001
        /*00b2*/ 	.short	0x0008
        /*00b4*/ 	.byte	0x00, 0xf5, 0x21, 0x00


	//----- nvinfo : EIATTR_KPARAM_INFO
	.align		4
.L_340:
        /*00b8*/ 	.byte	0x04, 0x17
        /*00ba*/ 	.short	(.L_342 - .L_341)
.L_341:
        /*00bc*/ 	.word	0x00000000
        /*00c0*/ 	.short	0x0000
        /*00c2*/ 	.short	0x0000
        /*00c4*/ 	.byte	0x00, 0xf5, 0x21, 0x00


	//----- nvinfo : EIATTR_SPARSE_MMA_MASK
	.align		4
.L_342:
        /*00c8*/ 	.byte	0x03, 0x50
        /*00ca*/ 	.short	0x0000


	//----- nvinfo : EIATTR_MAXREG_COUNT
	.align		4
        /*00cc*/ 	.byte	0x03, 0x1b
        /*00ce*/ 	.short	0x00ff


	//----- nvinfo : EIATTR_NUM_BARRIERS
	.align		4
        /*00d0*/ 	.byte	0x02, 0x4c
        /*00d2*/ 	.byte	0x01
	.zero		1


	//----- nvinfo : EIATTR_MERCURY_ISA_VERSION
	.align		4
        /*00d4*/ 	.byte	0x03, 0x5f
        /*00d6*/ 	.short	0x0101


	//----- nvinfo : EIATTR_COOP_GROUP_MASK_REGIDS
	.align		4
        /*00d8*/ 	.byte	0x04, 0x29
        /*00da*/ 	.short	(.L_344 - .L_343)


	//   ....[0]....
.L_343:
        /*00dc*/ 	.word	0xffffffff


	//   ....[1]....
        /*00e0*/ 	.word	0xffffffff


	//   ....[2]....
        /*00e4*/ 	.word	0xffffffff


	//   ....[3]....
        /*00e8*/ 	.word	0xffffffff


	//   ....[4]....
        /*00ec*/ 	.word	0xffffffff


	//   ....[5]....
        /*00f0*/ 	.word	0xffffffff


	//   ....[6]....
        /*00f4*/ 	.word	0xffffffff


	//   ....[7]....
        /*00f8*/ 	.word	0xffffffff


	//   ....[8]....
        /*00fc*/ 	.word	0xffffffff


	//   ....[9]....
        /*0100*/ 	.word	0xffffffff


	//   ....[10]....
        /*0104*/ 	.word	0xffffffff


	//   ....[11]....
        /*0108*/ 	.word	0xffffffff


	//   ....[12]....
        /*010c*/ 	.word	0xffffffff


	//   ....[13]....
        /*0110*/ 	.word	0xffffffff


	//   ....[14]....
        /*0114*/ 	.word	0xffffffff


	//   ....[15]....
        /*0118*/ 	.word	0xffffffff


	//   ....[16]....
        /*011c*/ 	.word	0xffffffff


	//   ....[17]....
        /*0120*/ 	.word	0xffffffff


	//   ....[18]....
        /*0124*/ 	.word	0xffffffff


	//   ....[19]....
        /*0128*/ 	.word	0xffffffff


	//   ....[20]....
        /*012c*/ 	.word	0xffffffff


	//   ....[21]....
        /*0130*/ 	.word	0xffffffff


	//   ....[22]....
        /*0134*/ 	.word	0xffffffff


	//   ....[23]....
        /*0138*/ 	.word	0xffffffff


	//   ....[24]....
        /*013c*/ 	.word	0xffffffff


	//   ....[25]....
        /*0140*/ 	.word	0xffffffff


	//   ....[26]....
        /*0144*/ 	.word	0xffffffff


	//   ....[27]....
        /*0148*/ 	.word	0xffffffff


	//   ....[28]....
        /*014c*/ 	.word	0xffffffff


	//   ....[29]....
        /*0150*/ 	.word	0xffffffff


	//----- nvinfo : EIATTR_COOP_GROUP_INSTR_OFFSETS
	.align		4
.L_344:
        /*0154*/ 	.byte	0x04, 0x28
        /*0156*/ 	.short	(.L_346 - .L_345)


	//   ....[0]....
.L_345:
        /*0158*/ 	.word	0x00000630


	//   ....[1]....
        /*015c*/ 	.word	0x00000650


	//   ....[2]....
        /*0160*/ 	.word	0x00000670


	//   ....[3]....
        /*0164*/ 	.word	0x00000690


	//   ....[4]....
        /*0168*/ 	.word	0x000006b0


	//   ....[5]....
        /*016c*/ 	.word	0x000006e0


	//   ....[6]....
        /*0170*/ 	.word	0x00000730


	//   ....[7]....
        /*0174*/ 	.word	0x00000760


	//   ....[8]....
        /*0178*/ 	.word	0x00000780


	//   ....[9]....
        /*017c*/ 	.word	0x000007a0


	//   ....[10]....
        /*0180*/ 	.word	0x000007f0


	//   ....[11]....
        /*0184*/ 	.word	0x00000810


	//   ....[12]....
        /*0188*/ 	.word	0x00000830


	//   ....[13]....
        /*018c*/ 	.word	0x00000850


	//   ....[14]....
        /*0190*/ 	.word	0x00000870


	//   ....[15]....
        /*0194*/ 	.word	0x00000a80


	//   ....[16]....
        /*0198*/ 	.word	0x00000aa0


	//   ....[17]....
        /*019c*/ 	.word	0x00000ac0


	//   ....[18]....
        /*01a0*/ 	.word	0x00000ae0


	//   ....[19]....
        /*01a4*/ 	.word	0x00000b00


	//   ....[20]....
        /*01a8*/ 	.word	0x00000b30


	//   ....[21]....
        /*01ac*/ 	.word	0x00000b80


	//   ....[22]....
        /*01b0*/ 	.word	0x00000bb0


	//   ....[23]....
        /*01b4*/ 	.word	0x00000bd0


	//   ....[24]....
        /*01b8*/ 	.word	0x00000bf0


	//   ....[25]....
        /*01bc*/ 	.word	0x00000c40


	//   ....[26]....
        /*01c0*/ 	.word	0x00000c60


	//   ....[27]....
        /*01c4*/ 	.word	0x00000c80


	//   ....[28]....
        /*01c8*/ 	.word	0x00000ca0


	//   ....[29]....
        /*01cc*/ 	.word	0x00000cc0


	//----- nvinfo : EIATTR_VRC_CTA_INIT_COUNT
	.align		4
.L_346:
        /*01d0*/ 	.byte	0x02, 0x4a
	.zero		1
	.zero		1


	//----- nvinfo : EIATTR_EXIT_INSTR_OFFSETS
	.align		4
        /*01d4*/ 	.byte	0x04, 0x1c
        /*01d6*/ 	.short	(.L_348 - .L_347)


	//   ....[0]....
.L_347:
        /*01d8*/ 	.word	0x00000040


	//   ....[1]....
        /*01dc*/ 	.word	0x00000fe0


	//----- nvinfo : EIATTR_CRS_STACK_SIZE
	.align		4
.L_348:
        /*01e0*/ 	.byte	0x04, 0x1e
        /*01e2*/ 	.short	(.L_350 - .L_349)
.L_349:
        /*01e4*/ 	.word	0x00000000


	//----- nvinfo : EIATTR_CBANK_PARAM_SIZE
	.align		4
.L_350:
        /*01e8*/ 	.byte	0x03, 0x19
        /*01ea*/ 	.short	0x0048


	//----- nvinfo : EIATTR_PARAM_CBANK
	.align		4
        /*01ec*/ 	.byte	0x04, 0x0a
        /*01ee*/ 	.short	(.L_352 - .L_351)
	.align		4
.L_351:
        /*01f0*/ 	.word	index@(.nv.constant0._ZN17fastertransformer20softmax_COL32_varlenI6__halfEEvPaPKaPKT_iiiifPKfS9_ii)
        /*01f4*/ 	.short	0x0380
        /*01f6*/ 	.short	0x0048


	//----- nvinfo : EIATTR_SW_WAR
	.align		4
.L_352:
        /*01f8*/ 	.byte	0x04, 0x36
        /*01fa*/ 	.short	(.L_354 - .L_353)
.L_353:
        /*01fc*/ 	.word	0x00000008
.L_354:


//--------------------- .nv.info._ZN17fastertransformer25softmax_COL32_LE64_varlenI6__halfEEvPaPKaPKT_iiiifPKfS9_ii --------------------------
	.section	.nv.info._ZN17fastertransformer25softmax_COL32_LE64_varlenI6__halfEEvPaPKaPKT_iiiifPKfS9_ii,"",@"SHT_CUDA_INFO"
	.sectionflags	@""
	.align	4


	//----- nvinfo : EIATTR_CUDA_API_VERSION
	.align		4
        /*0000*/ 	.byte	0x04, 0x37
        /*0002*/ 	.short	(.L_356 - .L_355)
.L_355:
        /*0004*/ 	.word	0x00000082


	//----- nvinfo : EIATTR_KPARAM_INFO
	.align		4
.L_356:
        /*0008*/ 	.byte	0x04, 0x17
        /*000a*/ 	.short	(.L_358 - .L_357)
.L_357:
        /*000c*/ 	.word	0x00000000
        /*0010*/ 	.short	0x000b
        /*0012*/ 	.short	0x0044
        /*0014*/ 	.byte	0x00, 0xf0, 0x11, 0x00


	//----- nvinfo : EIATTR_KPARAM_INFO
	.align		4
.L_358:
        /*0018*/ 	.byte	0x04, 0x17
        /*001a*/ 	.short	(.L_360 - .L_359)
.L_359:
        /*001c*/ 	.word	0x00000000
        /*0020*/ 	.short	0x000a
        /*0022*/ 	.short	0x0040
        /*0024*/ 	.byte	0x00, 0xf0, 0x11, 0x00


	//----- nvinfo : EIATTR_KPARAM_INFO
	.align		4
.L_360:
        /*0028*/ 	.byte	0x04, 0x17
        /*002a*/ 	.short	(.L_362 - .L_361)
.L_361:
        /*002c*/ 	.word	0x00000000
        /*0030*/ 	.short	0x0009
        /*0032*/ 	.short	0x0038
        /*0034*/ 	.byte	0x00, 0xf5, 0x21, 0x00


	//----- nvinfo : EIATTR_KPARAM_INFO
	.align		4
.L_362:
        /*0038*/ 	.byte	0x04, 0x17
        /*003a*/ 	.short	(.L_364 - .L_363)
.L_363:
        /*003c*/ 	.word	0x00000000
        /*0040*/ 	.short	0x0008
        /*0042*/ 	.short	0x0030
        /*0044*/ 	.byte	0x00, 0xf5, 0x21, 0x00


	//----- nvinfo : EIATTR_KPARAM_INFO
	.align		4
.L_364:
        /*0048*/ 	.byte	0x04, 0x17
        /*004a*/ 	.short	(.L_366 - .L_365)
.L_365:
        /*004c*/ 	.word	0x00000000
        /*0050*/ 	.short	0x0007
        /*0052*/ 	.short	0x0028
        /*0054*/ 	.byte	0x00, 0xf0, 0x11, 0x00


	//----- nvinfo : EIATTR_KPARAM_INFO
	.align		4
.L_366:
        /*0058*/ 	.byte	0x04, 0x17
        /*005a*/ 	.short	(.L_368 - .L_367)
.L_367:
        /*005c*/ 	.word	0x00000000
        /*0060*/ 	.short	0x0006
        /*0062*/ 	.short	0x0024
        /*0064*/ 	.byte	0x00, 0xf0, 0x11, 0x00


	//----- nvinfo : EIATTR_KPARAM_INFO
	.align		4
.L_368:
        /*0068*/ 	.byte	0x04, 0x17
        /*006a*/ 	.short	(.L_370 - .L_369)
.L_369:
        /*006c*/ 	.word	0x00000000
        /*0070*/ 	.short	0x0005
        /*0072*/ 	.short	0x0020
        /*0074*/ 	.byte	0x00, 0xf0, 0x11, 0x00


	//----- nvinfo : EIATTR_KPARAM_INFO
	.align		4
.L_370:
        /*0078*/ 	.byte	0x04, 0x17
        /*007a*/ 	.short	(.L_372 - .L_371)
.L_371:
        /*007c*/ 	.word	0x00000000
        /*0080*/ 	.short	0x0004
        /*0082*/ 	.short	0x001c
        /*0084*/ 	.byte	0x00, 0xf0, 0x11, 0x00


	//----- nvinfo : EIATTR_KPARAM_INFO
	.align		4
.L_372:
        /*0088*/ 	.byte	0x04, 0x17
        /*008a*/ 	.short	(.L_374 - .L_373)
.L_373:
        /*008c*/ 	.word	0x00000000
        /*0090*/ 	.short	0x0003
        /*0092*/ 	.short	0x0018
        /*0094*/ 	.byte	0x00, 0xf0, 0x11, 0x00


	//----- nvinfo : EIATTR_KPARAM_INFO
	.align		4
.L_374:
        /*0098*/ 	.byte	0x04, 0x17
        /*009a*/ 	.short	(.L_376 - .L_375)
.L_375:
        /*009c*/ 	.word	0x00000000
        /*00a0*/ 	.short	0x0002
        /*00a2*/ 	.short	0x0010
        /*00a4*/ 	.byte	0x00, 0xf5, 0x21, 0x00


	//----- nvinfo : EIATTR_KPARAM_INFO
	.align		4
.L_376:
        /*00a8*/ 	.byte	0x04, 0x17
        /*00aa*/ 	.short	(.L_378 - .L_377)
.L_377:
        /*00ac*/ 	.word	0x00000000
        /*00b0*/ 	.short	0x0001
        /*00b2*/ 	.short	0x0008
        /*00b4*/ 	.byte	0x00, 0xf5, 0x21, 0x00


	//----- nvinfo : EIATTR_KPARAM_INFO
	.align		4
.L_378:
        /*00b8*/ 	.byte	0x04, 0x17
        /*00ba*/ 	.short	(.L_380 - .L_379)
.L_379:
        /*00bc*/ 	.word	0x00000000
        /*00c0*/ 	.short	0x0000
        /*00c2*/ 	.short	0x0000
        /*00c4*/ 	.byte	0x00, 0xf5, 0x21, 0x00


	//----- nvinfo : EIATTR_SPARSE_MMA_MASK
	.align		4
.L_380:
        /*00c8*/ 	.byte	0x03, 0x50
        /*00ca*/ 	.short	0x0000


	//----- nvinfo : EIATTR_MAXREG_COUNT
	.align		4
        /*00cc*/ 	.byte	0x03, 0x1b
        /*00ce*/ 	.short	0x00ff


	//----- nvinfo : EIATTR_NUM_BARRIERS
	.align		4
        /*00d0*/ 	.byte	0x02, 0x4c
        /*00d2*/ 	.byte	0x01
	.zero		1


	//----- nvinfo : EIATTR_MERCURY_ISA_VERSION
	.align		4
        /*00d4*/ 	.byte	0x03, 0x5f
        /*00d6*/ 	.short	0x0101


	//----- nvinfo : EIATTR_COOP_GROUP_MASK_REGIDS
	.align		4
        /*00d8*/ 	.byte	0x04, 0x29
        /*00da*/ 	.short	(.L_382 - .L_381)


	//   ....[0]....
.L_381:
        /*00dc*/ 	.word	0xffffffff


	//   ....[1]....
        /*00e0*/ 	.word	0xffffffff


	//   ....[2]....
        /*00e4*/ 	.word	0xffffffff


	//   ....[3]....
        /*00e8*/ 	.word	0xffffffff


	//   ....[4]....
        /*00ec*/ 	.word	0xffffffff


	//   ....[5]....
        /*00f0*/ 	.word	0xffffffff


	//   ....[6]....
        /*00f4*/ 	.word	0xffffffff


	//   ....[7]....
        /*00f8*/ 	.word	0xffffffff


	//   ....[8]....
        /*00fc*/ 	.word	0xffffffff


	//   ....[9]....
        /*0100*/ 	.word	0xffffffff


	//----- nvinfo : EIATTR_COOP_GROUP_INSTR_OFFSETS
	.align		4
.L_382:
        /*0104*/ 	.byte	0x04, 0x28
        /*0106*/ 	.short	(.L_384 - .L_383)


	//   ....[0]....
.L_383:
        /*0108*/ 	.word	0x00000460


	//   ....[1]....
        /*010c*/ 	.word	0x00000480


	//   ....[2]....
        /*0110*/ 	.word	0x000004a0


	//   ....[3]....
        /*0114*/ 	.word	0x000004c0


	//   ....[4]....
        /*0118*/ 	.word	0x000004f0


	//   ....[5]....
        /*011c*/ 	.word	0x00000640


	//   ....[6]....
        /*0120*/ 	.word	0x00000670


	//   ....[7]....
        /*0124*/ 	.word	0x000006a0


	//   ....[8]....
        /*0128*/ 	.word	0x000006d0


	//   ....[9]....
        /*012c*/ 	.word	0x000006f0


	//----- nvinfo : EIATTR_VRC_CTA_INIT_COUNT
	.align		4
.L_384:
        /*0130*/ 	.byte	0x02, 0x4a
	.zero		1
	.zero		1


	//----- nvinfo : EIATTR_EXIT_INSTR_OFFSETS
	.align		4
        /*0134*/ 	.byte	0x04, 0x1c
        /*0136*/ 	.short	(.L_386 - .L_385)


	//   ....[0]....
.L_385:
        /*0138*/ 	.word	0x00000040


	//   ....[1]....
        /*013c*/ 	.word	0x000008a0


	//----- nvinfo : EIATTR_CRS_STACK_SIZE
	.align		4
.L_386:
        /*0140*/ 	.byte	0x04, 0x1e
        /*0142*/ 	.short	(.L_388 - .L_387)
.L_387:
        /*0144*/ 	.word	0x00000000


	//----- nvinfo : EIATTR_CBANK_PARAM_SIZE
	.align		4
.L_388:
        /*0148*/ 	.byte	0x03, 0x19
        /*014a*/ 	.short	0x0048


	//----- nvinfo : EIATTR_PARAM_CBANK
	.align		4
        /*014c*/ 	.byte	0x04, 0x0a
        /*014e*/ 	.short	(.L_390 - .L_389)
	.align		4
.L_389:
        /*0150*/ 	.word	index@(.nv.constant0._ZN17fastertransformer25softmax_COL32_LE64_varlenI6__halfEEvPaPKaPKT_iiiifPKfS9_ii)
        /*0154*/ 	.short	0x0380
        /*0156*/ 	.short	0x0048


	//----- nvinfo : EIATTR_SW_WAR
	.align		4
.L_390:
        /*0158*/ 	.byte	0x04, 0x36
        /*015a*/ 	.short	(.L_392 - .L_391)
.L_391:
        /*015c*/ 	.word	0x00000008
.L_392:


//--------------------- .nv.info._ZN17fastertransformer25softmax_COL32_LE32_varlenI6__halfEEvPaPKaPKT_iiiifPKfS9_ii --------------------------
	.section	.nv.info._ZN17fastertransformer25softmax_COL32_LE32_varlenI6__halfEEvPaPKaPKT_iiiifPKfS9_ii,"",@"SHT_CUDA_INFO"
	.sectionflags	@""
	.align	4


	//----- nvinfo : EIATTR_CUDA_API_VERSION
	.align		4
        /*0000*/ 	.byte	0x04, 0x37
        /*0002*/ 	.short	(.L_394 - .L_393)
.L_393:
        /*0004*/ 	.word	0x00000082


	//----- nvinfo : EIATTR_KPARAM_INFO
	.align		4
.L_394:
        /*0008*/ 	.byte	0x04, 0x17
        /*000a*/ 	.short	(.L_396 - .L_395)
.L_395:
        /*000c*/ 	.word	0x00000000
        /*0010*/ 	.short	0x000b
        /*0012*/ 	.short	0x0044
        /*0014*/ 	.byte	0x00, 0xf0, 0x11, 0x00


	//----- nvinfo : EIATTR_KPARAM_INFO
	.align		4
.L_396:
        /*0018*/ 	.byte	0x04, 0x17
        /*001a*/ 	.short	(.L_398 - .L_397)
.L_397:
        /*001c*/ 	.word	0x00000000
        /*0020*/ 	.short	0x000a
        /*0022*/ 	.short	0x0040
        /*0024*/ 	.byte	0x00, 0xf0, 0x11, 0x00


	//----- nvinfo : EIATTR_KPARAM_INFO
	.align		4
.L_398:
        /*0028*/ 	.byte	0x04, 0x17
        /*002a*/ 	.short	(.L_400 - .L_399)
.L_399:
        /*002c*/ 	.word	0x00000000
        /*0030*/ 	.short	0x0009
        /*0032*/ 	.short	0x0038
        /*0034*/ 	.byte	0x00, 0xf5, 0x21, 0x00


	//----- nvinfo : EIATTR_KPARAM_INFO
	.align		4
.L_400:
        /*0038*/ 	.byte	0x04, 0x17
        /*003a*/ 	.short	(.L_402 - .L_401)
.L_401:
        /*003c*/ 	.word	0x00000000
        /*0040*/ 	.short	0x0008
        /*0042*/ 	.short	0x0030
        /*0044*/ 	.byte	0x00, 0xf5, 0x21, 0x00


	//----- nvinfo : EIATTR_KPARAM_INFO
	.align		4
.L_402:
        /*0048*/ 	.byte	0x04, 0x17
        /*004a*/ 	.short	(.L_404 - .L_403)
.L_403:
        /*004c*/ 	.word	0x00000000
        /*0050*/ 	.short	0x0007
        /*0052*/ 	.short	0x0028
        /*0054*/ 	.byte	0x00, 0xf0, 0x11, 0x00


	//----- nvinfo : EIATTR_KPARAM_INFO
	.align		4
.L_404:
        /*0058*/ 	.byte	0x04, 0x17
        /*005a*/ 	.short	(.L_406 - .L_405)
.L_405:
        /*005c*/ 	.word	0x00000000
        /*0060*/ 	.short	0x0006
        /*0062*/ 	.short	0x0024
        /*0064*/ 	.byte	0x00, 0xf0, 0x11, 0x00


	//----- nvinfo : EIATTR_KPARAM_INFO
	.align		4
.L_406:
        /*0068*/ 	.byte	0x04, 0x17
        /*006a*/ 	.short	(.L_408 - .L_407)
.L_407:
        /*006c*/ 	.word	0x00000000
        /*0070*/ 	.short	0x0005
        /*0072*/ 	.short	0x0020
        /*0074*/ 	.byte	0x00, 0xf0, 0x11, 0x00


	//----- nvinfo : EIATTR_KPARAM_INFO
	.align		4
.L_408:
        /*0078*/ 	.byte	0x04, 0x17
        /*007a*/ 	.short	(.L_410 - .L_409)
.L_409:
        /*007c*/ 	.word	0x00000000
        /*0080*/ 	.short	0x0004
        /*0082*/ 	.short	0x001c
        /*0084*/ 	.byte	0x00, 0xf0, 0x11, 0x00


	//----- nvinfo : EIATTR_KPARAM_INFO
	.align		4
.L_410:
        /*0088*/ 	.byte	0x04, 0x17
        /*008a*/ 	.short	(.L_412 - .L_411)
.L_411:
        /*008c*/ 	.word	0x00000000
        /*0090*/ 	.short	0x0003
        /*0092*/ 	.short	0x0018
        /*0094*/ 	.byte	0x00, 0xf0, 0x11, 0x00


	//----- nvinfo : EIATTR_KPARAM_INFO
	.align		4
.L_412:
        /*0098*/ 	.byte	0x04, 0x17
        /*009a*/ 	.short	(.L_414 - .L_413)
.L_413:
        /*009c*/ 	.word	0x00000000
        /*00a0*/ 	.short	0x0002
        /*00a2*/ 	.short	0x0010
        /*00a4*/ 	.byte	0x00, 0xf5, 0x21, 0x00


	//----- nvinfo : EIATTR_KPARAM_INFO
	.align		4
.L_414:
        /*00a8*/ 	.byte	0x04, 0x17
        /*00aa*/ 	.short	(.L_416 - .L_415)
.L_415:
        /*00ac*/ 	.word	0x00000000
        /*00b0*/ 	.short	0x0001
        /*00b2*/ 	.short	0x0008
        /*00b4*/ 	.byte	0x00, 0xf5, 0x21, 0x00


	//----- nvinfo : EIATTR_KPARAM_INFO
	.align		4
.L_416:
        /*00b8*/ 	.byte	0x04, 0x17
        /*00ba*/ 	.short	(.L_418 - .L_417)
.L_417:
        /*00bc*/ 	.word	0x00000000
        /*00c0*/ 	.short	0x0000
        /*00c2*/ 	.short	0x0000
        /*00c4*/ 	.byte	0x00, 0xf5, 0x21, 0x00


	//----- nvinfo : EIATTR_SPARSE_MMA_MASK
	.align		4
.L_418:
        /*00c8*/ 	.byte	0x03, 0x50
        /*00ca*/ 	.short	0x0000


	//----- nvinfo : EIATTR_MAXREG_COUNT
	.align		4
        /*00cc*/ 	.byte	0x03, 0x1b
        /*00ce*/ 	.short	0x00ff


	//----- nvinfo : EIATTR_NUM_BARRIERS
	.align		4
        /*00d0*/ 	.byte	0x02, 0x4c
        /*00d2*/ 	.byte	0x01
	.zero		1


	//----- nvinfo : EIATTR_MERCURY_ISA_VERSION
	.align		4
        /*00d4*/ 	.byte	0x03, 0x5f
        /*00d6*/ 	.short	0x0101


	//----- nvinfo : EIATTR_COOP_GROUP_MASK_REGIDS
	.align		4
        /*00d8*/ 	.byte	0x04, 0x29
        /*00da*/ 	.short	(.L_420 - .L_419)


	//   ....[0]....
.L_419:
        /*00dc*/ 	.word	0xffffffff


	//   ....[1]....
        /*00e0*/ 	.word	0xffffffff


	//   ....[2]....
        /*00e4*/ 	.word	0xffffffff


	//   ....[3]....
        /*00e8*/ 	.word	0xffffffff


	//   ....[4]....
        /*00ec*/ 	.word	0xffffffff


	//   ....[5]....
        /*00f0*/ 	.word	0xffffffff


	//   ....[6]....
        /*00f4*/ 	.word	0xffffffff


	//   ....[7]....
        /*00f8*/ 	.word	0xffffffff


	//   ....[8]....
        /*00fc*/ 	.word	0xffffffff


	//   ....[9]....
        /*0100*/ 	.word	0xffffffff


	//   ....[10]....
        /*0104*/ 	.word	0xffffffff


	//   ....[11]....
        /*0108*/ 	.word	0xffffffff


	//   ....[12]....
        /*010c*/ 	.word	0xffffffff


	//   ....[13]....
        /*0110*/ 	.word	0xffffffff


	//   ....[14]....
        /*0114*/ 	.word	0xffffffff


	//   ....[15]....
        /*0118*/ 	.word	0xffffffff


	//   ....[16]....
        /*011c*/ 	.word	0xffffffff


	//   ....[17]....
        /*0120*/ 	.word	0xffffffff


	//   ....[18]....
        /*0124*/ 	.word	0xffffffff


	//   ....[19]....
        /*0128*/ 	.word	0xffffffff


	//----- nvinfo : EIATTR_COOP_GROUP_INSTR_OFFSETS
	.align		4
.L_420:
        /*012c*/ 	.byte	0x04, 0x28
        /*012e*/ 	.short	(.L_422 - .L_421)


	//   ....[0]....
.L_421:
        /*0130*/ 	.word	0x000004c0


	//   ....[1]....
        /*0134*/ 	.word	0x000004e0


	//   ....[2]....
        /*0138*/ 	.word	0x00000500


	//   ....[3]....
        /*013c*/ 	.word	0x00000520


	//   ....[4]....
        /*0140*/ 	.word	0x00000540


	//   ....[5]....
        /*0144*/ 	.word	0x00000630


	//   ....[6]....
        /*0148*/ 	.word	0x00000650


	//   ....[7]....
        /*014c*/ 	.word	0x00000670


	//   ....[8]....
        /*0150*/ 	.word	0x00000690


	//   ....[9]....
        /*0154*/ 	.word	0x000006b0


	//   ....[10]....
        /*0158*/ 	.word	0x000006e0


	//   ....[11]....
        /*015c*/ 	.word	0x00000720


	//   ....[12]....
        /*0160*/ 	.word	0x00000740


	//   ....[13]....
        /*0164*/ 	.word	0x00000760


	//   ....[14]....
        /*0168*/ 	.word	0x00000780


	//   ....[15]....
        /*016c*/ 	.word	0x000007d0


	//   ....[16]....
        /*0170*/ 	.word	0x000007f0


	//   ....[17]....
        /*0174*/ 	.word	0x00000810


	//   ....[18]....
        /*0178*/ 	.word	0x00000830


	//   ....[19]....
        /*017c*/ 	.word	0x00000850


	//----- nvinfo : EIATTR_VRC_CTA_INIT_COUNT
	.align		4
.L_422:
        /*0180*/ 	.byte	0x02, 0x4a
	.zero		1
	.zero		1


	//----- nvinfo : EIATTR_EXIT_INSTR_OFFSETS
	.align		4
        /*0184*/ 	.byte	0x04, 0x1c
        /*0186*/ 	.short	(.L_424 - .L_423)


	//   ....[0]....
.L_423:
        /*0188*/ 	.word	0x00000040


	//   ....[1]....
        /*018c*/ 	.word	0x00000a00


	//----- nvinfo : EIATTR_CRS_STACK_SIZE
	.align		4
.L_424:
        /*0190*/ 	.byte	0x04, 0x1e
        /*0192*/ 	.short	(.L_426 - .L_425)
.L_425:
        /*0194*/ 	.word	0x00000000


	//----- nvinfo : EIATTR_CBANK_PARAM_SIZE
	.align		4
.L_426:
        /*0198*/ 	.byte	0x03, 0x19
        /*019a*/ 	.short	0x0048


	//----- nvinfo : EIATTR_PARAM_CBANK
	.align		4
        /*019c*/ 	.byte	0x04, 0x0a
        /*019e*/ 	.short	(.L_428 - .L_427)
	.align		4
.L_427:
        /*01a0*/ 	.word	index@(.nv.constant0._ZN17fastertransformer25softmax_COL32_LE32_varlenI6__halfEEvPaPKaPKT_iiiifPKfS9_ii)
        /*01a4*/ 	.short	0x0380
        /*01a6*/ 	.short	0x0048


	//----- nvinfo : EIATTR_SW_WAR
	.align		4
.L_428:
        /*01a8*/ 	.byte	0x04, 0x36
        /*01aa*/ 	.short	(.L_430 - .L_429)
.L_429:
        /*01ac*/ 	.word	0x00000008
.L_430:


//--------------------- .nv.info._ZN17fastertransformer31softmax_COL32_perElement_varlenIfEEvPaPKaPKT_iiiifPKfS8_ii --------------------------
	.section	.nv.info._ZN17fastertransformer31softmax_COL32_perElement_varlenIfEEvPaPKaPKT_iiiifPKfS8_ii,"",@"SHT_CUDA_INFO"
	.sectionflags	@""
	.align	4


	//----- nvinfo : EIATTR_CUDA_API_VERSION
	.align		4
        /*0000*/ 	.byte	0x04, 0x37
        /*0002*/ 	.short	(.L_432 - .L_431)
.L_431:
        /*0004*/ 	.word	0x00000082


	//----- nvinfo : EIATTR_KPARAM_INFO
	.align		4
.L_432:
        /*0008*/ 	.byte	0x04, 0x17
        /*000a*/ 	.short	(.L_434 - .L_433)
.L_433:
        /*000c*/ 	.word	0x00000000
        /*0010*/ 	.short	0x000b
        /*0012*/ 	.short	0x0044
        /*0014*/ 	.byte	0x00, 0xf0, 0x11, 0x00


	//----- nvinfo : EIATTR_KPARAM_INFO
	.align		4
.L_434:
        /*0018*/ 	.byte	0x04, 0x17
        /*001a*/ 	.short	(.L_436 - .L_435)
.L_435:
        /*001c*/ 	.word	0x00000000
        /*0020*/ 	.short	0x000a
        /*0022*/ 	.short	0x0040
        /*0024*/ 	.byte	0x00, 0xf0, 0x11, 0x00


	//----- nvinfo : EIATTR_KPARAM_INFO
	.align		4
.L_436:
        /*0028*/ 	.byte	0x04, 0x17
        /*002a*/ 	.short	(.L_438 - .L_437)
.L_437:
        /*002c*/ 	.word	0x00000000
        /*0030*/ 	.short	0x0009
        /*0032*/ 	.short	0x0038
        /*0034*/ 	.byte	0x00, 0xf5, 0x21, 0x00


	//----- nvinfo : EIATTR_KPARAM_INFO
	.align		4
.L_438:
        /*0038*/ 	.byte	0x04, 0x17
        /*003a*/ 	.short	(.L_440 - .L_439)
.L_439:
        /*003c*/ 	.word	0x00000000
        /*0040*/ 	.short	0x0008
        /*0042*/ 	.short	0x0030
        /*0044*/ 	.byte	0x00, 0xf5, 0x21, 0x00


	//----- nvinfo : EIATTR_KPARAM_INFO
	.align		4
.L_440:
        /*0048*/ 	.byte	0x04, 0x17
        /*004a*/ 	.short	(.L_442 - .L_441)
.L_441:
        /*004c*/ 	.word	0x00000000
        /*0050*/ 	.short	0x0007
        /*0052*/ 	.short	0x0028
        /*0054*/ 	.byte	0x00, 0xf0, 0x11, 0x00


	//----- nvinfo : EIATTR_KPARAM_INFO
	.align		4
.L_442:
        /*0058*/ 	.byte	0x04, 0x17
        /*005a*/ 	.short	(.L_444 - .L_443)
.L_443:
        /*005c*/ 	.word	0x00000000
        /*0060*/ 	.short	0x0006
        /*0062*/ 	.short	0x0024
        /*0064*/ 	.byte	0x00, 0xf0, 0x11, 0x00


	//----- nvinfo : EIATTR_KPARAM_INFO
	.align		4
.L_444:
        /*0068*/ 	.byte	0x04, 0x17
        /*006a*/ 	.short	(.L_446 - .L_445)
.L_445:
        /*006c*/ 	.word	0x00000000
        /*0070*/ 	.short	0x0005
        /*0072*/ 	.short	0x0020
        /*0074*/ 	.byte	0x00, 0xf0, 0x11, 0x00


	//----- nvinfo : EIATTR_KPARAM_INFO
	.align		4
.L_446:
        /*0078*/ 	.byte	0x04, 0x17
        /*007a*/ 	.short	(.L_448 - .L_447)
.L_447:
        /*007c*/ 	.word	0x00000000
        /*0080*/ 	.short	0x0004
        /*0082*/ 	.short	0x001c
        /*0084*/ 	.byte	0x00, 0xf0, 0x11, 0x00


	//----- nvinfo : EIATTR_KPARAM_INFO
	.align		4
.L_448:
        /*0088*/ 	.byte	0x04, 0x17
        /*008a*/ 	.short	(.L_450 - .L_449)
.L_449:
        /*008c*/ 	.word	0x00000000
        /*0090*/ 	.short	0x0003
        /*0092*/ 	.short	0x0018
        /*0094*/ 	.byte	0x00, 0xf0, 0x11, 0x00


	//----- nvinfo : EIATTR_KPARAM_INFO
	.align		4
.L_450:
        /*0098*/ 	.byte	0x04, 0x17
        /*009a*/ 	.short	(.L_452 - .L_451)
.L_451:
        /*009c*/ 	.word	0x00000000
        /*00a0*/ 	.short	0x0002
        /*00a2*/ 	.short	0x0010
        /*00a4*/ 	.byte	0x00, 0xf5, 0x21, 0x00


	//----- nvinfo : EIATTR_KPARAM_INFO
	.align		4
.L_452:
        /*00a8*/ 	.byte	0x04, 0x17
        /*00aa*/ 	.short	(.L_454 - .L_453)
.L_453:
        /*00ac*/ 	.word	0x00000000
        /*00b0*/ 	.short	0x0001
        /*00b2*/ 	.short	0x0008
        /*00b4*/ 	.byte	0x00, 0xf5, 0x21, 0x00


	//----- nvinfo : EIATTR_KPARAM_INFO
	.align		4
.L_454:
        /*00b8*/ 	.byte	0x04, 0x17
        /*00ba*/ 	.short	(.L_456 - .L_455)
.L_455:
        /*00bc*/ 	.word	0x00000000
        /*00c0*/ 	.short	0x0000
        /*00c2*/ 	.short	0x0000
        /*00c4*/ 	.byte	0x00, 0xf5, 0x21, 0x00


	//----- nvinfo : EIATTR_SPARSE_MMA_MASK
	.align		4
.L_456:
        /*00c8*/ 	.byte	0x03, 0x50
        /*00ca*/ 	.short	0x0000


	//----- nvinfo : EIATTR_MAXREG_COUNT
	.align		4
        /*00cc*/ 	.byte	0x03, 0x1b
        /*00ce*/ 	.short	0x00ff


	//----- nvinfo : EIATTR_NUM_BARRIERS
	.align		4
        /*00d0*/ 	.byte	0x02, 0x4c
        /*00d2*/ 	.byte	0x01
	.zero		1


	//----- nvinfo : EIATTR_MERCURY_ISA_VERSION
	.align		4
        /*00d4*/ 	.byte	0x03, 0x5f
        /*00d6*/ 	.short	0x0101


	//----- nvinfo : EIATTR_COOP_GROUP_MASK_REGIDS
	.align		4
        /*00d8*/ 	.byte	0x04, 0x29
        /*00da*/ 	.short	(.L_458 - .L_457)


	//   ....[0]....
.L_457:
        /*00dc*/ 	.word	0xffffffff


	//   ....[1]....
        /*00e0*/ 	.word	0xffffffff


	//   ....[2]....
        /*00e4*/ 	.word	0xffffffff


	//   ....[3]....
        /*00e8*/ 	.word	0xffffffff


	//   ....[4]....
        /*00ec*/ 	.word	0xffffffff


	//   ....[5]....
        /*00f0*/ 	.word	0xffffffff


	//   ....[6]....
        /*00f4*/ 	.word	0xffffffff


	//   ....[7]....
        /*00f8*/ 	.word	0xffffffff


	//   ....[8]....
        /*00fc*/ 	.word	0xffffffff


	//   ....[9]....
        /*0100*/ 	.word	0xffffffff


	//   ....[10]....
        /*0104*/ 	.word	0xffffffff


	//   ....[11]....
        /*0108*/ 	.word	0xffffffff


	//   ....[12]....
        /*010c*/ 	.word	0xffffffff


	//   ....[13]....
        /*0110*/ 	.word	0xffffffff


	//   ....[14]....
        /*0114*/ 	.word	0xffffffff


	//   ....[15]....
        /*0118*/ 	.word	0xffffffff


	//   ....[16]....
        /*011c*/ 	.word	0xffffffff


	//   ....[17]....
        /*0120*/ 	.word	0xffffffff


	//   ....[18]....
        /*0124*/ 	.word	0xffffffff


	//   ....[19]....
        /*0128*/ 	.word	0xffffffff


	//   ....[20]....
        /*012c*/ 	.word	0xffffffff


	//   ....[21]....
        /*0130*/ 	.word	0xffffffff


	//   ....[22]....
        /*0134*/ 	.word	0xffffffff


	//   ....[23]....
        /*0138*/ 	.word	0xffffffff


	//   ....[24]....
        /*013c*/ 	.word	0xffffffff


	//   ....[25]....
        /*0140*/ 	.word	0xffffffff


	//   ....[26]....
        /*0144*/ 	.word	0xffffffff


	//   ....[27]....
        /*0148*/ 	.word	0xffffffff


	//   ....[28]....
        /*014c*/ 	.word	0xffffffff


	//   ....[29]....
        /*0150*/ 	.word	0xffffffff


	//----- nvinfo : EIATTR_COOP_GROUP_INSTR_OFFSETS
	.align		4
.L_458:
        /*0154*/ 	.byte	0x04, 0x28
        /*0156*/ 	.short	(.L_460 - .L_459)


	//   ....[0]....
.L_459:
        /*0158*/ 	.word	0x000004b0


	//   ....[1]....
        /*015c*/ 	.word	0x000004d0


	//   ....[2]....
        /*0160*/ 	.word	0x000004f0


	//   ....[3]....
        /*0164*/ 	.word	0x00000510


	//   ....[4]....
        /*0168*/ 	.word	0x00000530


	//   ....[5]....
        /*016c*/ 	.word	0x00000560


	//   ....[6]....
        /*0170*/ 	.word	0x000005b0


	//   ....[7]....
        /*0174*/ 	.word	0x000005e0


	//   ....[8]....
        /*0178*/ 	.word	0x00000600


	//   ....[9]....
        /*017c*/ 	.word	0x00000620


	//   ....[10]....
        /*0180*/ 	.word	0x00000670


	//   ....[11]....
        /*0184*/ 	.word	0x00000690


	//   ....[12]....
        /*0188*/ 	.word	0x000006b0


	//   ....[13]....
        /*018c*/ 	.word	0x000006d0


	//   ....[14]....
        /*0190*/ 	.word	0x000006f0


	//   ....[15]....
        /*0194*/ 	.word	0x000007f0


	//   ....[16]....
        /*0198*/ 	.word	0x00000810


	//   ....[17]....
        /*019c*/ 	.word	0x00000830


	//   ....[18]....
        /*01a0*/ 	.word	0x00000850


	//   ....[19]....
        /*01a4*/ 	.word	0x00000870


	//   ....[20]....
        /*01a8*/ 	.word	0x000008a0


	//   ....[21]....
        /*01ac*/ 	.word	0x000008f0


	//   ....[22]....
        /*01b0*/ 	.word	0x00000920


	//   ....[23]....
        /*01b4*/ 	.word	0x00000940


	//   ....[24]....
        /*01b8*/ 	.word	0x00000960


	//   ....[25]....
        /*01bc*/ 	.word	0x000009b0


	//   ....[26]....
        /*01c0*/ 	.word	0x000009d0


	//   ....[27]....
        /*01c4*/ 	.word	0x000009f0


	//   ....[28]....
        /*01c8*/ 	.word	0x00000a10


	//   ....[29]....
        /*01cc*/ 	.word	0x00000a30


	//----- nvinfo : EIATTR_VRC_CTA_INIT_COUNT
	.align		4
.L_460:
        /*01d0*/ 	.byte	0x02, 0x4a
	.zero		1
	.zero		1


	//----- nvinfo : EIATTR_EXIT_INSTR_OFFSETS
	.align		4
        /*01d4*/ 	.byte	0x04, 0x1c
        /*01d6*/ 	.short	(.L_462 - .L_461)


	//   ....[0]....
.L_461:
        /*01d8*/ 	.word	0x00000040


	//   ....[1]....
        /*01dc*/ 	.word	0x00000be0


	//----- nvinfo : EIATTR_CRS_STACK_SIZE
	.align		4
.L_462:
        /*01e0*/ 	.byte	0x04, 0x1e
        /*01e2*/ 	.short	(.L_464 - .L_463)
.L_463:
        /*01e4*/ 	.word	0x00000000


	//----- nvinfo : EIATTR_CBANK_PARAM_SIZE
	.align		4
.L_464:
        /*01e8*/ 	.byte	0x03, 0x19
        /*01ea*/ 	.short	0x0048


	//----- nvinfo : EIATTR_PARAM_CBANK
	.align		4
        /*01ec*/ 	.byte	0x04, 0x0a
        /*01ee*/ 	.short	(.L_466 - .L_465)
	.align		4
.L_465:
        /*01f0*/ 	.word	index@(.nv.constant0._ZN17fastertransformer31softmax_COL32_perElement_varlenIfEEvPaPKaPKT_iiiifPKfS8_ii)
        /*01f4*/ 	.short	0x0380
        /*01f6*/ 	.short	0x0048


	//----- nvinfo : EIATTR_SW_WAR
	.align		4
.L_466:
        /*01f8*/ 	.byte	0x04, 0x36
        /*01fa*/ 	.short	(.L_468 - .L_467)
.L_467:
        /*01fc*/ 	.word	0x00000008
.L_468:


//--------------------- .nv.info._ZN17fastertransformer20softmax_COL32_varlenIfEEvPaPKaPKT_iiiifPKfS8_ii --------------------------
	.section	.nv.info._ZN17fastertransformer20softmax_COL32_varlenIfEEvPaPKaPKT_iiiifPKfS8_ii,"",@"SHT_CUDA_INFO"
	.sectionflags	@""
	.align	4


	//----- nvinfo : EIATTR_CUDA_API_VERSION
	.align		4
        /*0000*/ 	.byte	0x04, 0x37
        /*0002*/ 	.short	(.L_470 - .L_469)
.L_469:
        /*0004*/ 	.word	0x00000082


	//----- nvinfo : EIATTR_KPARAM_INFO
	.align		4
.L_470:
        /*0008*/ 	.byte	0x04, 0x17
        /*000a*/ 	.short	(.L_472 - .L_471)
.L_471:
        /*000c*/ 	.word	0x00000000
        /*0010*/ 	.short	0x000b
        /*0012*/ 	.short	0x0044
        /*0014*/ 	.byte	0x00, 0xf0, 0x11, 0x00


	//----- nvinfo : EIATTR_KPARAM_INFO
	.align		4
.L_472:
        /*0018*/ 	.byte	0x04, 0x17
        /*001a*/ 	.short	(.L_474 - .L_473)
.L_473:
        /*001c*/ 	.word	0x00000000
        /*0020*/ 	.short	0x000a
        /*0022*/ 	.short	0x0040
        /*0024*/ 	.byte	0x00, 0xf0, 0x11, 0x00


	//----- nvinfo : EIATTR_KPARAM_INFO
	.align		4
.L_474:
        /*0028*/ 	.byte	0x04, 0x17
        /*002a*/ 	.short	(.L_476 - .L_475)
.L_475:
        /*002c*/ 	.word	0x00000000
        /*0030*/ 	.short	0x0009
        /*0032*/ 	.short	0x0038
        /*0034*/ 	.byte	0x00, 0xf5, 0x21, 0x00


	//----- nvinfo : EIATTR_KPARAM_INFO
	.align		4
.L_476:
        /*0038*/ 	.byte	0x04, 0x17
        /*003a*/ 	.short	(.L_478 - .L_477)
.L_477:
        /*003c*/ 	.word	0x00000000
        /*0040*/ 	.short	0x0008
        /*0042*/ 	.short	0x0030
        /*0044*/ 	.byte	0x00, 0xf5, 0x21, 0x00


	//----- nvinfo : EIATTR_KPARAM_INFO
	.align		4
.L_478:
        /*0048*/ 	.byte	0x04, 0x17
        /*004a*/ 	.short	(.L_480 - .L_479)
.L_479:
        /*004c*/ 	.word	0x00000000
        /*0050*/ 	.short	0x0007
        /*0052*/ 	.short	0x0028
        /*0054*/ 	.byte	0x00, 0xf0, 0x11, 0x00


	//----- nvinfo : EIATTR_KPARAM_INFO
	.align		4
.L_480:
        /*0058*/ 	.byte	0x04, 0x17
        /*005a*/ 	.short	(.L_482 - .L_481)
.L_481:
        /*005c*/ 	.word	0x00000000
        /*0060*/ 	.short	0x0006
        /*0062*/ 	.short	0x0024
        /*0064*/ 	.byte	0x00, 0xf0, 0x11, 0x00


	//----- nvinfo : EIATTR_KPARAM_INFO
	.align		4
.L_482:
        /*0068*/ 	.byte	0x04, 0x17
        /*006a*/ 	.short	(.L_484 - .L_483)
.L_483:
        /*006c*/ 	.word	0x00000000
        /*0070*/ 	.short	0x0005
        /*0072*/ 	.short	0x0020
        /*0074*/ 	.byte	0x00, 0xf0, 0x11, 0x00


	//----- nvinfo : EIATTR_KPARAM_INFO
	.align		4
.L_484:
        /*0078*/ 	.byte	0x04, 0x17
        /*007a*/ 	.short	(.L_486 - .L_485)
.L_485:
        /*007c*/ 	.word	0x00000000
        /*0080*/ 	.short	0x0004
        /*0082*/ 	.short	0x001c
        /*0084*/ 	.byte	0x00, 0xf0, 0x11, 0x00


	//----- nvinfo : EIATTR_KPARAM_INFO
	.align		4
.L_486:
        /*0088*/ 	.byte	0x04, 0x17
        /*008a*/ 	.short	(.L_488 - .L_487)
.L_487:
        /*008c*/ 	.word	0x00000000
        /*0090*/ 	.short	0x0003
        /*0092*/ 	.short	0x0018
        /*0094*/ 	.byte	0x00, 0xf0, 0x11, 0x00


	//----- nvinfo : EIATTR_KPARAM_INFO
	.align		4
.L_488:
        /*0098*/ 	.byte	0x04, 0x17
        /*009a*/ 	.short	(.L_490 - .L_489)
.L_489:
        /*009c*/ 	.word	0x00000000
        /*00a0*/ 	.short	0x0002
        /*00a2*/ 	.short	0x0010
        /*00a4*/ 	.byte	0x00, 0xf5, 0x21, 0x00


	//----- nvinfo : EIATTR_KPARAM_INFO
	.align		4
.L_490:
        /*00a8*/ 	.byte	0x04, 0x17
        /*00aa*/ 	.short	(.L_492 - .L_491)
.L_491:
        /*00ac*/ 	.word	0x00000000
        /*00b0*/ 	.short	0x0001
        /*00b2*/ 	.short	0x0008
        /*00b4*/ 	.byte	0x00, 0xf5, 0x21, 0x00


	//----- nvinfo : EIATTR_KPARAM_INFO
	.align		4
.L_492:
        /*00b8*/ 	.byte	0x04, 0x17
        /*00ba*/ 	.short	(.L_494 - .L_493)
.L_493:
        /*00bc*/ 	.word	0x00000000
        /*00c0*/ 	.short	0x0000
        /*00c2*/ 	.short	0x0000
        /*00c4*/ 	.byte	0x00, 0xf5, 0x21, 0x00


	//----- nvinfo : EIATTR_SPARSE_MMA_MASK
	.align		4
.L_494:
        /*00c8*/ 	.byte	0x03, 0x50
        /*00ca*/ 	.short	0x0000


	//----- nvinfo : EIATTR_MAXREG_COUNT
	.align		4
        /*00cc*/ 	.byte	0x03, 0x1b
        /*00ce*/ 	.short	0x00ff


	//----- nvinfo : EIATTR_NUM_BARRIERS
	.align		4
        /*00d0*/ 	.byte	0x02, 0x4c
        /*00d2*/ 	.byte	0x01
	.zero		1


	//----- nvinfo : EIATTR_MERCURY_ISA_VERSION
	.align		4
        /*00d4*/ 	.byte	0x03, 0x5f
        /*00d6*/ 	.short	0x0101


	//----- nvinfo : EIATTR_COOP_GROUP_MASK_REGIDS
	.align		4
        /*00d8*/ 	.byte	0x04, 0x29
        /*00da*/ 	.short	(.L_496 - .L_495)


	//   ....[0]....
.L_495:
        /*00dc*/ 	.word	0xffffffff


	//   ....[1]....
        /*00e0*/ 	.word	0xffffffff


	//   ....[2]....
        /*00e4*/ 	.word	0xffffffff


	//   ....[3]....
        /*00e8*/ 	.word	0xffffffff


	//   ....[4]....
        /*00ec*/ 	.word	0xffffffff


	//   ....[5]....
        /*00f0*/ 	.word	0xffffffff


	//   ....[6]....
        /*00f4*/ 	.word	0xffffffff


	//   ....[7]....
        /*00f8*/ 	.word	0xffffffff


	//   ....[8]....
        /*00fc*/ 	.word	0xffffffff


	//   ....[9]....
        /*0100*/ 	.word	0xffffffff


	//   ....[10]....
        /*0104*/ 	.word	0xffffffff


	//   ....[11]....
        /*0108*/ 	.word	0xffffffff


	//   ....[12]....
        /*010c*/ 	.word	0xffffffff


	//   ....[13]....
        /*0110*/ 	.word	0xffffffff


	//   ....[14]....
        /*0114*/ 	.word	0xffffffff


	//   ....[15]....
        /*0118*/ 	.word	0xffffffff


	//   ....[16]....
        /*011c*/ 	.word	0xffffffff


	//   ....[17]....
        /*0120*/ 	.word	0xffffffff


	//   ....[18]....
        /*0124*/ 	.word	0xffffffff


	//   ....[19]....
        /*0128*/ 	.word	0xffffffff


	//   ....[20]....
        /*012c*/ 	.word	0xffffffff


	//   ....[21]....
        /*0130*/ 	.word	0xffffffff


	//   ....[22]....
        /*0134*/ 	.word	0xffffffff


	//   ....[23]....
        /*0138*/ 	.word	0xffffffff


	//   ....[24]....
        /*013c*/ 	.word	0xffffffff


	//   ....[25]....
        /*0140*/ 	.word	0xffffffff


	//   ....[26]....
        /*0144*/ 	.word	0xffffffff


	//   ....[27]....
        /*0148*/ 	.word	0xffffffff


	//   ....[28]....
        /*014c*/ 	.word	0xffffffff


	//   ....[29]....
        /*0150*/ 	.word	0xffffffff


	//----- nvinfo : EIATTR_COOP_GROUP_INSTR_OFFSETS
	.align		4
.L_496:
        /*0154*/ 	.byte	0x04, 0x28
        /*0156*/ 	.short	(.L_498 - .L_497)


	//   ....[0]....
.L_497:
        /*0158*/ 	.word	0x000005f0


	//   ....[1]....
        /*015c*/ 	.word	0x00000610


	//   ....[2]....
        /*0160*/ 	.word	0x00000630


	//   ....[3]....
        /*0164*/ 	.word	0x00000650


	//   ....[4]....
        /*0168*/ 	.word	0x00000670


	//   ....[5]....
        /*016c*/ 	.word	0x000006a0


	//   ....[6]....
        /*0170*/ 	.word	0x000006f0


	//   ....[7]....
        /*0174*/ 	.word	0x00000720


	//   ....[8]....
        /*0178*/ 	.word	0x00000740


	//   ....[9]....
        /*017c*/ 	.word	0x00000760


	//   ....[10]....
        /*0180*/ 	.word	0x000007b0


	//   ....[11]....
        /*0184*/ 	.word	0x000007d0


	//   ....[12]....
        /*0188*/ 	.word	0x000007f0


	//   ....[13]....
        /*018c*/ 	.word	0x00000810


	//   ....[14]....
        /*0190*/ 	.word	0x00000830


	//   ....[15]....
        /*0194*/ 	.word	0x00000a40


	//   ....[16]....
        /*0198*/ 	.word	0x00000a60


	//   ....[17]....
        /*019c*/ 	.word	0x00000a80


	//   ....[18]....
        /*01a0*/ 	.word	0x00000aa0


	//   ....[19]....
        /*01a4*/ 	.word	0x00000ac0


	//   ....[20]....
        /*01a8*/ 	.word	0x00000af0


	//   ....[21]....
        /*01ac*/ 	.word	0x00000b40


	//   ....[22]....
        /*01b0*/ 	.word	0x00000b70


	//   ....[23]....
        /*01b4*/ 	.word	0x00000b90


	//   ....[24]....
        /*01b8*/ 	.word	0x00000bb0


	//   ....[25]....
        /*01bc*/ 	.word	0x00000c00


	//   ....[26]....
        /*01c0*/ 	.word	0x00000c20


	//   ....[27]....
        /*01c4*/ 	.word	0x00000c40


	//   ....[28]....
        /*01c8*/ 	.word	0x00000c60


	//   ....[29]....
        /*01cc*/ 	.word	0x00000c80


	//----- nvinfo : EIATTR_VRC_CTA_INIT_COUNT
	.align		4
.L_498:
        /*01d0*/ 	.byte	0x02, 0x4a
	.zero		1
	.zero		1


	//----- nvinfo : EIATTR_EXIT_INSTR_OFFSETS
	.align		4
        /*01d4*/ 	.byte	0x04, 0x1c
        /*01d6*/ 	.short	(.L_500 - .L_499)


	//   ....[0]....
.L_499:
        /*01d8*/ 	.word	0x00000040


	//   ....[1]....
        /*01dc*/ 	.word	0x00000fa0


	//----- nvinfo : EIATTR_CRS_STACK_SIZE
	.align		4
.L_500:
        /*01e0*/ 	.byte	0x04, 0x1e
        /*01e2*/ 	.short	(.L_502 - .L_501)
.L_501:
        /*01e4*/ 	.word	0x00000000


	//----- nvinfo : EIATTR_CBANK_PARAM_SIZE
	.align		4
.L_502:
        /*01e8*/ 	.byte	0x03, 0x19
        /*01ea*/ 	.short	0x0048


	//----- nvinfo : EIATTR_PARAM_CBANK
	.align		4
        /*01ec*/ 	.byte	0x04, 0x0a
        /*01ee*/ 	.short	(.L_504 - .L_503)
	.align		4
.L_503:
        /*01f0*/ 	.word	index@(.nv.constant0._ZN17fastertransformer20softmax_COL32_varlenIfEEvPaPKaPKT_iiiifPKfS8_ii)
        /*01f4*/ 	.short	0x0380
        /*01f6*/ 	.short	0x0048


	//----- nvinfo : EIATTR_SW_WAR
	.align		4
.L_504:
        /*01f8*/ 	.byte	0x04, 0x36
        /*01fa*/ 	.short	(.L_506 - .L_505)
.L_505:
        /*01fc*/ 	.word	0x00000008
.L_506:


//--------------------- .nv.info._ZN17fastertransformer25softmax_COL32_LE64_varlenIfEEvPaPKaPKT_iiiifPKfS8_ii --------------------------
	.section	.nv.info._ZN17fastertransformer25softmax_COL32_LE64_varlenIfEEvPaPKaPKT_iiiifPKfS8_ii,"",@"SHT_CUDA_INFO"
	.sectionflags	@""
	.align	4


	//----- nvinfo : EIATTR_CUDA_API_VERSION
	.align		4
        /*0000*/ 	.byte	0x04, 0x37
        /*0002*/ 	.short	(.L_508 - .L_507)
.L_507:
        /*0004*/ 	.word	0x00000082


	//----- nvinfo : EIATTR_KPARAM_INFO
	.align		4
.L_508:
        /*0008*/ 	.byte	0x04, 0x17
        /*000a*/ 	.short	(.L_510 - .L_509)
.L_509:
        /*000c*/ 	.word	0x00000000
        /*0010*/ 	.short	0x000b
        /*0012*/ 	.short	0x0044
        /*0014*/ 	.byte	0x00, 0xf0, 0x11, 0x00


	//----- nvinfo : EIATTR_KPARAM_INFO
	.align		4
.L_510:
        /*0018*/ 	.byte	0x04, 0x17
        /*001a*/ 	.short	(.L_512 - .L_511)
.L_511:
        /*001c*/ 	.word	0x00000000
        /*0020*/ 	.short	0x000a
        /*0022*/ 	.short	0x0040
        /*0024*/ 	.byte	0x00, 0xf0, 0x11, 0x00


	//----- nvinfo : EIATTR_KPARAM_INFO
	.align		4
.L_512:
        /*0028*/ 	.byte	0x04, 0x17
        /*002a*/ 	.short	(.L_514 - .L_513)
.L_513:
        /*002c*/ 	.word	0x00000000
        /*0030*/ 	.short	0x0009
        /*0032*/ 	.short	0x0038
        /*0034*/ 	.byte	0x00, 0xf5, 0x21, 0x00


	//----- nvinfo : EIATTR_KPARAM_INFO
	.align		4
.L_514:
        /*0038*/ 	.byte	0x04, 0x17
        /*003a*/ 	.short	(.L_516 - .L_515)
.L_515:
        /*003c*/ 	.word	0x00000000
        /*0040*/ 	.short	0x0008
        /*0042*/ 	.short	0x0030
        /*0044*/ 	.byte	0x00, 0xf5, 0x21, 0x00


	//----- nvinfo : EIATTR_KPARAM_INFO
	.align		4
.L_516:
        /*0048*/ 	.byte	0x04, 0x17
        /*004a*/ 	.short	(.L_518 - .L_517)
.L_517:
        /*004c*/ 	.word	0x00000000
        /*0050*/ 	.short	0x0007
        /*0052*/ 	.short	0x0028
        /*0054*/ 	.byte	0x00, 0xf0, 0x11, 0x00


	//----- nvinfo : EIATTR_KPARAM_INFO
	.align		4
.L_518:
        /*0058*/ 	.byte	0x04, 0x17
        /*005a*/ 	.short	(.L_520 - .L_519)
.L_519:
        /*005c*/ 	.word	0x00000000
        /*0060*/ 	.short	0x0006
        /*0062*/ 	.short	0x0024
        /*0064*/ 	.byte	0x00, 0xf0, 0x11, 0x00


	//----- nvinfo : EIATTR_KPARAM_INFO
	.align		4
.L_520:
        /*0068*/ 	.byte	0x04, 0x17
        /*006a*/ 	.short	(.L_522 - .L_521)
.L_521:
        /*006c*/ 	.word	0x00000000
        /*0070*/ 	.short	0x0005
        /*0072*/ 	.short	0x0020
        /*0074*/ 	.byte	0x00, 0xf0, 0x11, 0x00


	//----- nvinfo : EIATTR_KPARAM_INFO
	.align		4
.L_522:
        /*0078*/ 	.byte	0x04, 0x17
        /*007a*/ 	.short	(.L_524 - .L_523)
.L_523:
        /*007c*/ 	.word	0x00000000
        /*0080*/ 	.short	0x0004
        /*0082*/ 	.short	0x001c
        /*0084*/ 	.byte	0x00, 0xf0, 0x11, 0x00


	//----- nvinfo : EIATTR_KPARAM_INFO
	.align		4
.L_524:
        /*0088*/ 	.byte	0x04, 0x17
        /*008a*/ 	.short	(.L_526 - .L_525)
.L_525:
        /*008c*/ 	.word	0x00000000
        /*0090*/ 	.short	0x0003
        /*0092*/ 	.short	0x0018
        /*0094*/ 	.byte	0x00, 0xf0, 0x11, 0x00


	//----- nvinfo : EIATTR_KPARAM_INFO
	.align		4
.L_526:
        /*0098*/ 	.byte	0x04, 0x17
        /*009a*/ 	.short	(.L_528 - .L_527)
.L_527:
        /*009c*/ 	.word	0x00000000
        /*00a0*/ 	.short	0x0002
        /*00a2*/ 	.short	0x0010
        /*00a4*/ 	.byte	0x00, 0xf5, 0x21, 0x00


	//----- nvinfo : EIATTR_KPARAM_INFO
	.align		4
.L_528:
        /*00a8*/ 	.byte	0x04, 0x17
        /*00aa*/ 	.short	(.L_530 - .L_529)
.L_529:
        /*00ac*/ 	.word	0x00000000
        /*00b0*/ 	.short	0x0001
        /*00b2*/ 	.short	0x0008
        /*00b4*/ 	.byte	0x00, 0xf5, 0x21, 0x00


	//----- nvinfo : EIATTR_KPARAM_INFO
	.align		4
.L_530:
        /*00b8*/ 	.byte	0x04, 0x17
        /*00ba*/ 	.short	(.L_532 - .L_531)
.L_531:
        /*00bc*/ 	.word	0x00000000
        /*00c0*/ 	.short	0x0000
        /*00c2*/ 	.short	0x0000
        /*00c4*/ 	.byte	0x00, 0xf5, 0x21, 0x00


	//----- nvinfo : EIATTR_SPARSE_MMA_MASK
	.align		4
.L_532:
        /*00c8*/ 	.byte	0x03, 0x50
        /*00ca*/ 	.short	0x0000


	//----- nvinfo : EIATTR_MAXREG_COUNT
	.align		4
        /*00cc*/ 	.byte	0x03, 0x1b
        /*00ce*/ 	.short	0x00ff


	//----- nvinfo : EIATTR_NUM_BARRIERS
	.align		4
        /*00d0*/ 	.byte	0x02, 0x4c
        /*00d2*/ 	.byte	0x01
	.zero		1


	//----- nvinfo : EIATTR_MERCURY_ISA_VERSION
	.align		4
        /*00d4*/ 	.byte	0x03, 0x5f
        /*00d6*/ 	.short	0x0101


	//----- nvinfo : EIATTR_COOP_GROUP_MASK_REGIDS
	.align		4
        /*00d8*/ 	.byte	0x04, 0x29
        /*00da*/ 	.short	(.L_534 - .L_533)


	//   ....[0]....
.L_533:
        /*00dc*/ 	.word	0xffffffff


	//   ....[1]....
        /*00e0*/ 	.word	0xffffffff


	//   ....[2]....
        /*00e4*/ 	.word	0xffffffff


	//   ....[3]....
        /*00e8*/ 	.word	0xffffffff


	//   ....[4]....
        /*00ec*/ 	.word	0xffffffff


	//   ....[5]....
        /*00f0*/ 	.word	0xffffffff


	//   ....[6]....
        /*00f4*/ 	.word	0xffffffff


	//   ....[7]....
        /*00f8*/ 	.word	0xffffffff


	//   ....[8]....
        /*00fc*/ 	.word	0xffffffff


	//   ....[9]....
        /*0100*/ 	.word	0xffffffff


	//----- nvinfo : EIATTR_COOP_GROUP_INSTR_OFFSETS
	.align		4
.L_534:
        /*0104*/ 	.byte	0x04, 0x28
        /*0106*/ 	.short	(.L_536 - .L_535)


	//   ....[0]....
.L_535:
        /*0108*/ 	.word	0x00000430


	//   ....[1]....
        /*010c*/ 	.word	0x00000450


	//   ....[2]....
        /*0110*/ 	.word	0x00000470


	//   ....[3]....
        /*0114*/ 	.word	0x00000490


	//   ....[4]....
        /*0118*/ 	.word	0x000004c0


	//   ....[5]....
        /*011c*/ 	.word	0x00000610


	//   ....[6]....
        /*0120*/ 	.word	0x00000640


	//   ....[7]....
        /*0124*/ 	.word	0x00000670


	//   ....[8]....
        /*0128*/ 	.word	0x000006a0


	//   ....[9]....
        /*012c*/ 	.word	0x000006c0


	//----- nvinfo : EIATTR_VRC_CTA_INIT_COUNT
	.align		4
.L_536:
        /*0130*/ 	.byte	0x02, 0x4a
	.zero		1
	.zero		1


	//----- nvinfo : EIATTR_EXIT_INSTR_OFFSETS
	.align		4
        /*0134*/ 	.byte	0x04, 0x1c
        /*0136*/ 	.short	(.L_538 - .L_537)


	//   ....[0]....
.L_537:
        /*0138*/ 	.word	0x00000040


	//   ....[1]....
        /*013c*/ 	.word	0x00000870


	//----- nvinfo : EIATTR_CRS_STACK_SIZE
	.align		4
.L_538:
        /*0140*/ 	.byte	0x04, 0x1e
        /*0142*/ 	.short	(.L_540 - .L_539)
.L_539:
        /*0144*/ 	.word	0x00000000


	//----- nvinfo : EIATTR_CBANK_PARAM_SIZE
	.align		4
.L_540:
        /*0148*/ 	.byte	0x03, 0x19
        /*014a*/ 	.short	0x0048


	//----- nvinfo : EIATTR_PARAM_CBANK
	.align		4
        /*014c*/ 	.byte	0x04, 0x0a
        /*014e*/ 	.short	(.L_542 - .L_541)
	.align		4
.L_541:
        /*0150*/ 	.word	index@(.nv.constant0._ZN17fastertransformer25softmax_COL32_LE64_varlenIfEEvPaPKaPKT_iiiifPKfS8_ii)
        /*0154*/ 	.short	0x0380
        /*0156*/ 	.short	0x0048


	//----- nvinfo : EIATTR_SW_WAR
	.align		4
.L_542:
        /*0158*/ 	.byte	0x04, 0x36
        /*015a*/ 	.short	(.L_544 - .L_543)
.L_543:
        /*015c*/ 	.word	0x00000008
.L_544:


//--------------------- .nv.info._ZN17fastertransformer25softmax_COL32_LE32_varlenIfEEvPaPKaPKT_iiiifPKfS8_ii --------------------------
	.section	.nv.info._ZN17fastertransformer25softmax_COL32_LE32_varlenIfEEvPaPKaPKT_iiiifPKfS8_ii,"",@"SHT_CUDA_INFO"
	.sectionflags	@""
	.align	4


	//----- nvinfo : EIATTR_CUDA_API_VERSION
	.align		4
        /*0000*/ 	.byte	0x04, 0x37
        /*0002*/ 	.short	(.L_546 - .L_545)
.L_545:
        /*0004*/ 	.word	0x00000082


	//----- nvinfo : EIATTR_KPARAM_INFO
	.align		4
.L_546:
        /*0008*/ 	.byte	0x04, 0x17
        /*000a*/ 	.short	(.L_548 - .L_547)
.L_547:
        /*000c*/ 	.word	0x00000000
        /*0010*/ 	.short	0x000b
        /*0012*/ 	.short	0x0044
        /*0014*/ 	.byte	0x00, 0xf0, 0x11, 0x00


	//----- nvinfo : EIATTR_KPARAM_INFO
	.align		4
.L_548:
        /*0018*/ 	.byte	0x04, 0x17
        /*001a*/ 	.short	(.L_550 - .L_549)
.L_549:
        /*001c*/ 	.word	0x00000000
        /*0020*/ 	.short	0x000a
        /*0022*/ 	.short	0x0040
        /*0024*/ 	.byte	0x00, 0xf0, 0x11, 0x00


	//----- nvinfo : EIATTR_KPARAM_INFO
	.align		4
.L_550:
        /*0028*/ 	.byte	0x04, 0x17
        /*002a*/ 	.short	(.L_552 - .L_551)
.L_551:
        /*002c*/ 	.word	0x00000000
        /*0030*/ 	.short	0x0009
        /*0032*/ 	.short	0x0038
        /*0034*/ 	.byte	0x00, 0xf5, 0x21, 0x00


	//----- nvinfo : EIATTR_KPARAM_INFO
	.align		4
.L_552:
        /*0038*/ 	.byte	0x04, 0x17
        /*003a*/ 	.short	(.L_554 - .L_553)
.L_553:
        /*003c*/ 	.word	0x00000000
        /*0040*/ 	.short	0x0008
        /*0042*/ 	.short	0x0030
        /*0044*/ 	.byte	0x00, 0xf5, 0x21, 0x00


	//----- nvinfo : EIATTR_KPARAM_INFO
	.align		4
.L_554:
        /*0048*/ 	.byte	0x04, 0x17
        /*004a*/ 	.short	(.L_556 - .L_555)
.L_555:
        /*004c*/ 	.word	0x00000000
        /*0050*/ 	.short	0x0007
        /*0052*/ 	.short	0x0028
        /*0054*/ 	.byte	0x00, 0xf0, 0x11, 0x00


	//----- nvinfo : EIATTR_KPARAM_INFO
	.align		4
.L_556:
        /*0058*/ 	.byte	0x04, 0x17
        /*005a*/ 	.short	(.L_558 - .L_557)
.L_557:
        /*005c*/ 	.word	0x00000000
        /*0060*/ 	.short	0x0006
        /*0062*/ 	.short	0x0024
        /*0064*/ 	.byte	0x00, 0xf0, 0x11, 0x00


	//----- nvinfo : EIATTR_KPARAM_INFO
	.align		4
.L_558:
        /*0068*/ 	.byte	0x04, 0x17
        /*006a*/ 	.short	(.L_560 - .L_559)
.L_559:
        /*006c*/ 	.word	0x00000000
        /*0070*/ 	.short	0x0005
        /*0072*/ 	.short	0x0020
        /*0074*/ 	.byte	0x00, 0xf0, 0x11, 0x00


	//----- nvinfo : EIATTR_KPARAM_INFO
	.align		4
.L_560:
        /*0078*/ 	.byte	0x04, 0x17
        /*007a*/ 	.short	(.L_562 - .L_561)
.L_561:
        /*007c*/ 	.word	0x00000000
        /*0080*/ 	.short	0x0004
        /*0082*/ 	.short	0x001c
        /*0084*/ 	.byte	0x00, 0xf0, 0x11, 0x00


	//----- nvinfo : EIATTR_KPARAM_INFO
	.align		4
.L_562:
        /*0088*/ 	.byte	0x04, 0x17
        /*008a*/ 	.short	(.L_564 - .L_563)
.L_563:
        /*008c*/ 	.word	0x00000000
        /*0090*/ 	.short	0x0003
        /*0092*/ 	.short	0x0018
        /*0094*/ 	.byte	0x00, 0xf0, 0x11, 0x00


	//----- nvinfo : EIATTR_KPARAM_INFO
	.align		4
.L_564:
        /*0098*/ 	.byte	0x04, 0x17
        /*009a*/ 	.short	(.L_566 - .L_565)
.L_565:
        /*009c*/ 	.word	0x00000000
        /*00a0*/ 	.short	0x0002
        /*00a2*/ 	.short	0x0010
        /*00a4*/ 	.byte	0x00, 0xf5, 0x21, 0x00


	//----- nvinfo : EIATTR_KPARAM_INFO
	.align		4
.L_566:
        /*00a8*/ 	.byte	0x04, 0x17
        /*00aa*/ 	.short	(.L_568 - .L_567)
.L_567:
        /*00ac*/ 	.word	0x00000000
        /*00b0*/ 	.short	0x0001
        /*00b2*/ 	.short	0x0008
        /*00b4*/ 	.byte	0x00, 0xf5, 0x21, 0x00


	//----- nvinfo : EIATTR_KPARAM_INFO
	.align		4
.L_568:
        /*00b8*/ 	.byte	0x04, 0x17
        /*00ba*/ 	.short	(.L_570 - .L_569)
.L_569:
        /*00bc*/ 	.word	0x00000000
        /*00c0*/ 	.short	0x0000
        /*00c2*/ 	.short	0x0000
        /*00c4*/ 	.byte	0x00, 0xf5, 0x21, 0x00


	//----- nvinfo : EIATTR_SPARSE_MMA_MASK
	.align		4
.L_570:
        /*00c8*/ 	.byte	0x03, 0x50
        /*00ca*/ 	.short	0x0000


	//----- nvinfo : EIATTR_MAXREG_COUNT
	.align		4
        /*00cc*/ 	.byte	0x03, 0x1b
        /*00ce*/ 	.short	0x00ff


	//----- nvinfo : EIATTR_NUM_BARRIERS
	.align		4
        /*00d0*/ 	.byte	0x02, 0x4c
        /*00d2*/ 	.byte	0x01
	.zero		1


	//----- nvinfo : EIATTR_MERCURY_ISA_VERSION
	.align		4
        /*00d4*/ 	.byte	0x03, 0x5f
        /*00d6*/ 	.short	0x0101


	//----- nvinfo : EIATTR_COOP_GROUP_MASK_REGIDS
	.align		4
        /*00d8*/ 	.byte	0x04, 0x29
        /*00da*/ 	.short	(.L_572 - .L_571)


	//   ....[0]....
.L_571:
        /*00dc*/ 	.word	0xffffffff


	//   ....[1]....
        /*00e0*/ 	.word	0xffffffff


	//   ....[2]....
        /*00e4*/ 	.word	0xffffffff


	//   ....[3]....
        /*00e8*/ 	.word	0xffffffff


	//   ....[4]....
        /*00ec*/ 	.word	0xffffffff


	//   ....[5]....
        /*00f0*/ 	.word	0xffffffff


	//   ....[6]....
        /*00f4*/ 	.word	0xffffffff


	//   ....[7]....
        /*00f8*/ 	.word	0xffffffff


	//   ....[8]....
        /*00fc*/ 	.word	0xffffffff


	//   ....[9]....
        /*0100*/ 	.word	0xffffffff


	//   ....[10]....
        /*0104*/ 	.word	0xffffffff


	//   ....[11]....
        /*0108*/ 	.word	0xffffffff


	//   ....[12]....
        /*010c*/ 	.word	0xffffffff


	//   ....[13]....
        /*0110*/ 	.word	0xffffffff


	//   ....[14]....
        /*0114*/ 	.word	0xffffffff


	//   ....[15]....
        /*0118*/ 	.word	0xffffffff


	//   ....[16]....
        /*011c*/ 	.word	0xffffffff


	//   ....[17]....
        /*0120*/ 	.word	0xffffffff


	//   ....[18]....
        /*0124*/ 	.word	0xffffffff


	//   ....[19]....
        /*0128*/ 	.word	0xffffffff


	//----- nvinfo : EIATTR_COOP_GROUP_INSTR_OFFSETS
	.align		4
.L_572:
        /*012c*/ 	.byte	0x04, 0x28
        /*012e*/ 	.short	(.L_574 - .L_573)


	//   ....[0]....
.L_573:
        /*0130*/ 	.word	0x00000480


	//   ....[1]....
        /*0134*/ 	.word	0x000004a0


	//   ....[2]....
        /*0138*/ 	.word	0x000004c0


	//   ....[3]....
        /*013c*/ 	.word	0x000004e0


	//   ....[4]....
        /*0140*/ 	.word	0x00000500


	//   ....[5]....
        /*0144*/ 	.word	0x00000610


	//   ....[6]....
        /*0148*/ 	.word	0x00000630


	//   ....[7]....
        /*014c*/ 	.word	0x00000650


	//   ....[8]....
        /*0150*/ 	.word	0x00000670


	//   ....[9]....
        /*0154*/ 	.word	0x00000690


	//   ....[10]....
        /*0158*/ 	.word	0x000006c0


	//   ....[11]....
        /*015c*/ 	.word	0x00000700


	//   ....[12]....
        /*0160*/ 	.word	0x00000720


	//   ....[13]....
        /*0164*/ 	.word	0x00000740


	//   ....[14]....
        /*0168*/ 	.word	0x00000760


	//   ....[15]....
        /*016c*/ 	.word	0x000007b0


	//   ....[16]....
        /*0170*/ 	.word	0x000007d0


	//   ....[17]....
        /*0174*/ 	.word	0x000007f0


	//   ....[18]....
        /*0178*/ 	.word	0x00000810


	//   ....[19]....
        /*017c*/ 	.word	0x00000830


	//----- nvinfo : EIATTR_VRC_CTA_INIT_COUNT
	.align		4
.L_574:
        /*0180*/ 	.byte	0x02, 0x4a
	.zero		1
	.zero		1


	//----- nvinfo : EIATTR_EXIT_INSTR_OFFSETS
	.align		4
        /*0184*/ 	.byte	0x04, 0x1c
        /*0186*/ 	.short	(.L_576 - .L_575)


	//   ....[0]....
.L_575:
        /*0188*/ 	.word	0x00000040


	//   ....[1]....
        /*018c*/ 	.word	0x000009e0


	//----- nvinfo : EIATTR_CRS_STACK_SIZE
	.align		4
.L_576:
        /*0190*/ 	.byte	0x04, 0x1e
        /*0192*/ 	.short	(.L_578 - .L_577)
.L_577:
        /*0194*/ 	.word	0x00000000


	//----- nvinfo : EIATTR_CBANK_PARAM_SIZE
	.align		4
.L_578:
        /*0198*/ 	.byte	0x03, 0x19
        /*019a*/ 	.short	0x0048


	//----- nvinfo : EIATTR_PARAM_CBANK
	.align		4
        /*019c*/ 	.byte	0x04, 0x0a
        /*019e*/ 	.short	(.L_580 - .L_579)
	.align		4
.L_579:
        /*01a0*/ 	.word	index@(.nv.constant0._ZN17fastertransformer25softmax_COL32_LE32_varlenIfEEvPaPKaPKT_iiiifPKfS8_ii)
        /*01a4*/ 	.short	0x0380
        /*01a6*/ 	.short	0x0048


	//----- nvinfo : EIATTR_SW_WAR
	.align		4
.L_580:
        /*01a8*/ 	.byte	0x04, 0x36
        /*01aa*/ 	.short	(.L_582 - .L_581)
.L_581:
        /*01ac*/ 	.word	0x00000008
.L_582:


//--------------------- .nv.info._ZN17fastertransformer13softmax_COL32I6__halfEEvPaPKiPKT_iiifPKfS9_S9_ii --------------------------
	.section	.nv.info._ZN17fastertransformer13softmax_COL32I6__halfEEvPaPKiPKT_iiifPKfS9_S9_ii,"",@"SHT_CUDA_INFO"
	.sectionflags	@""
	.align	4


	//----- nvinfo : EIATTR_CUDA_API_VERSION
	.align		4
        /*0000*/ 	.byte	0x04, 0x37
        /*0002*/ 	.short	(.L_584 - .L_583)
.L_583:
        /*0004*/ 	.word	0x00000082


	//----- nvinfo : EIATTR_KPARAM_INFO
	.align		4
.L_584:
        /*0008*/ 	.byte	0x04, 0x17
        /*000a*/ 	.short	(.L_586 - .L_585)
.L_585:
        /*000c*/ 	.word	0x00000000
        /*0010*/ 	.short	0x000b
        /*0012*/ 	.short	0x0044
        /*0014*/ 	.byte	0x00, 0xf0, 0x11, 0x00


	//----- nvinfo : EIATTR_KPARAM_INFO
	.align		4
.L_586:
        /*0018*/ 	.byte	0x04, 0x17
        /*001a*/ 	.short	(.L_588 - .L_587)
.L_587:
        /*001c*/ 	.word	0x00000000
        /*0020*/ 	.short	0x000a
        /*0022*/ 	.short	0x0040
        /*0024*/ 	.byte	0x00, 0xf0, 0x11, 0x00


	//----- nvinfo : EIATTR_KPARAM_INFO
	.align		4
.L_588:
        /*0028*/ 	.byte	0x04, 0x17
        /*002a*/ 	.short	(.L_590 - .L_589)
.L_589:
        /*002c*/ 	.word	0x00000000
        /*0030*/ 	.short	0x0009
        /*0032*/ 	.short	0x0038
        /*0034*/ 	.byte	0x00, 0xf5, 0x21, 0x00


	//----- nvinfo : EIATTR_KPARAM_INFO
	.align		4
.L_590:
        /*0038*/ 	.byte	0x04, 0x17
        /*003a*/ 	.short	(.L_592 - .L_591)
.L_591:
        /*003c*/ 	.word	0x00000000
        /*0040*/ 	.short	0x0008
        /*0042*/ 	.short	0x0030
        /*0044*/ 	.byte	0x00, 0xf5, 0x21, 0x00


	//----- nvinfo : EIATTR_KPARAM_INFO
	.align		4
.L_592:
        /*0048*/ 	.byte	0x04, 0x17
        /*004a*/ 	.short	(.L_594 - .L_593)
.L_593:
        /*004c*/ 	.word	0x00000000
        /*0050*/ 	.short	0x0007
        /*0052*/ 	.short	0x0028
        /*0054*/ 	.byte	0x00, 0xf5, 0x21, 0x00


	//----- nvinfo : EIATTR_KPARAM_INFO
	.align		4
.L_594:
        /*0058*/ 	.byte	0x04, 0x17
        /*005a*/ 	.short	(.L_596 - .L_595)
.L_595:
        /*005c*/ 	.word	0x00000000
        /*0060*/ 	.short	0x0006
        /*0062*/ 	.short	0x0024
        /*0064*/ 	.byte	0x00, 0xf0, 0x11, 0x00


	//----- nvinfo : EIATTR_KPARAM_INFO
	.align		4
.L_596:
        /*0068*/ 	.byte	0x04, 0x17
        /*006a*/ 	.short	(.L_598 - .L_597)
.L_597:
        /*006c*/ 	.word	0x00000000
        /*0070*/ 	.short	0x0005
        /*0072*/ 	.short	0x0020
        /*0074*/ 	.byte	0x00, 0xf0, 0x11, 0x00


	//----- nvinfo : EIATTR_KPARAM_INFO
	.align		4
.L_598:
        /*0078*/ 	.byte	0x04, 0x17
        /*007a*/ 	.short	(.L_600 - .L_599)
.L_599:
        /*007c*/ 	.word	0x00000000
        /*0080*/ 	.short	0x0004
        /*0082*/ 	.short	0x001c
        /*0084*/ 	.byte	0x00, 0xf0, 0x11, 0x00


	//----- nvinfo : EIATTR_KPARAM_INFO
	.align		4
.L_600:
        /*0088*/ 	.byte	0x04, 0x17
        /*008a*/ 	.short	(.L_602 - .L_601)
.L_601:
        /*008c*/ 	.word	0x00000000
        /*0090*/ 	.short	0x0003
        /*0092*/ 	.short	0x0018
        /*0094*/ 	.byte	0x00, 0xf0, 0x11, 0x00


	//----- nvinfo : EIATTR_KPARAM_INFO
	.align		4
.L_602:
        /*0098*/ 	.byte	0x04, 0x17
        /*009a*/ 	.short	(.L_604 - .L_603)
.L_603:
        /*009c*/ 	.word	0x00000000
        /*00a0*/ 	.short	0x0002
        /*00a2*/ 	.short	0x0010
        /*00a4*/ 	.byte	0x00, 0xf5, 0x21, 0x00


	//----- nvinfo : EIATTR_KPARAM_INFO
	.align		4
.L_604:
        /*00a8*/ 	.byte	0x04, 0x17
        /*00aa*/ 	.short	(.L_606 - .L_605)
.L_605:
        /*00ac*/ 	.word	0x00000000
        /*00b0*/ 	.short	0x0001
        /*00b2*/ 	.short	0x0008
        /*00b4*/ 	.byte	0x00, 0xf5, 0x21, 0x00


	//----- nvinfo : EIATTR_KPARAM_INFO
	.align		4
.L_606:
        /*00b8*/ 	.byte	0x04, 0x17
        /*00ba*/ 	.short	(.L_608 - .L_607)
.L_607:
        /*00bc*/ 	.word	0x00000000
        /*00c0*/ 	.short	0x0000
        /*00c2*/ 	.short	0x0000
        /*00c4*/ 	.byte	0x00, 0xf5, 0x21, 0x00


	//----- nvinfo : EIATTR_SPARSE_MMA_MASK
	.align		4
.L_608:
        /*00c8*/ 	.byte	0x03, 0x50
        /*00ca*/ 	.short	0x0000


	//----- nvinfo : EIATTR_MAXREG_COUNT
	.align		4
        /*00cc*/ 	.byte	0x03, 0x1b
        /*00ce*/ 	.short	0x00ff


	//----- nvinfo : EIATTR_NUM_BARRIERS
	.align		4
        /*00d0*/ 	.byte	0x02, 0x4c
        /*00d2*/ 	.byte	0x01
	.zero		1


	//----- nvinfo : EIATTR_MERCURY_ISA_VERSION
	.align		4
        /*00d4*/ 	.byte	0x03, 0x5f
        /*00d6*/ 	.short	0x0101


	//----- nvinfo : EIATTR_COOP_GROUP_MASK_REGIDS
	.align		4
        /*00d8*/ 	.byte	0x04, 0x29
        /*00da*/ 	.short	(.L_610 - .L_609)


	//   ....[0]....
.L_609:
        /*00dc*/ 	.word	0xffffffff


	//   ....[1]....
        /*00e0*/ 	.word	0xffffffff


	//   ....[2]....
        /*00e4*/ 	.word	0xffffffff


	//   ....[3]....
        /*00e8*/ 	.word	0xffffffff


	//   ....[4]....
        /*00ec*/ 	.word	0xffffffff


	//   ....[5]....
        /*00f0*/ 	.word	0xffffffff


	//   ....[6]....
        /*00f4*/ 	.word	0xffffffff


	//   ....[7]....
        /*00f8*/ 	.word	0xffffffff


	//   ....[8]....
        /*00fc*/ 	.word	0xffffffff


	//   ....[9]....
        /*0100*/ 	.word	0xffffffff


	//   ....[10]....
        /*0104*/ 	.word	0xffffffff


	//   ....[11]....
        /*0108*/ 	.word	0xffffffff


	//   ....[12]....
        /*010c*/ 	.word	0xffffffff


	//   ....[13]....
        /*0110*/ 	.word	0xffffffff


	//   ....[14]....
        /*0114*/ 	.word	0xffffffff


	//   ....[15]....
        /*0118*/ 	.word	0xffffffff


	//   ....[16]....
        /*011c*/ 	.word	0xffffffff


	//   ....[17]....
        /*0120*/ 	.word	0xffffffff


	//   ....[18]....
        /*0124*/ 	.word	0xffffffff


	//   ....[19]....
        /*0128*/ 	.word	0xffffffff


	//   ....[20]....
        /*012c*/ 	.word	0xffffffff


	//   ....[21]....
        /*0130*/ 	.word	0xffffffff


	//   ....[22]....
        /*0134*/ 	.word	0xffffffff


	//   ....[23]....
        /*0138*/ 	.word	0xffffffff


	//   ....[24]....
        /*013c*/ 	.word	0xffffffff


	//   ....[25]....
        /*0140*/ 	.word	0xffffffff


	//   ....[26]....
        /*0144*/ 	.word	0xffffffff


	//   ....[27]....
        /*0148*/ 	.word	0xffffffff


	//   ....[28]....
        /*014c*/ 	.word	0xffffffff


	//   ....[29]....
        /*0150*/ 	.word	0xffffffff


	//----- nvinfo : EIATTR_COOP_GROUP_INSTR_OFFSETS
	.align		4
.L_610:
        /*0154*/ 	.byte	0x04, 0x28
        /*0156*/ 	.short	(.L_612 - .L_611)


	//   ....[0]....
.L_611:
        /*0158*/ 	.word	0x00000690


	//   ....[1]....
        /*015c*/ 	.word	0x000006b0


	//   ....[2]....
        /*0160*/ 	.word	0x000006d0


	//   ....[3]....
        /*0164*/ 	.word	0x000006f0


	//   ....[4]....
        /*0168*/ 	.word	0x00000710


	//   ....[5]....
        /*016c*/ 	.word	0x00000740


	//   ....[6]....
        /*0170*/ 	.word	0x00000790


	//   ....[7]....
        /*0174*/ 	.word	0x000007c0


	//   ....[8]....
        /*0178*/ 	.word	0x000007e0


	//   ....[9]....
        /*017c*/ 	.word	0x00000800


	//   ....[10]....
        /*0180*/ 	.word	0x00000850


	//   ....[11]....
        /*0184*/ 	.word	0x00000870


	//   ....[12]....
        /*0188*/ 	.word	0x00000890


	//   ....[13]....
        /*018c*/ 	.word	0x000008b0


	//   ....[14]....
        /*0190*/ 	.word	0x000008d0


	//   ....[15]....
        /*0194*/ 	.word	0x00000ae0


	//   ....[16]....
        /*0198*/ 	.word	0x00000b00


	//   ....[17]....
        /*019c*/ 	.word	0x00000b20


	//   ....[18]....
        /*01a0*/ 	.word	0x00000b40


	//   ....[19]....
        /*01a4*/ 	.word	0x00000b60


	//   ....[20]....
        /*01a8*/ 	.word	0x00000b90


	//   ....[21]....
        /*01ac*/ 	.word	0x00000be0


	//   ....[22]....
        /*01b0*/ 	.word	0x00000c10


	//   ....[23]....
        /*01b4*/ 	.word	0x00000c30


	//   ....[24]....
        /*01b8*/ 	.word	0x00000c50


	//   ....[25]....
        /*01bc*/ 	.word	0x00000ca0


	//   ....[26]....
        /*01c0*/ 	.word	0x00000cc0


	//   ....[27]....
        /*01c4*/ 	.word	0x00000ce0


	//   ....[28]....
        /*01c8*/ 	.word	0x00000d00


	//   ....[29]....
        /*01cc*/ 	.word	0x00000d20


	//----- nvinfo : EIATTR_VRC_CTA_INIT_COUNT
	.align		4
.L_612:
        /*01d0*/ 	.byte	0x02, 0x4a
	.zero		1
	.zero		1


	//----- nvinfo : EIATTR_EXIT_INSTR_OFFSETS
	.align		4
        /*01d4*/ 	.byte	0x04, 0x1c
        /*01d6*/ 	.short	(.L_614 - .L_613)


	//   ....[0]....
.L_613:
        /*01d8*/ 	.word	0x00000070


	//   ....[1]....
        /*01dc*/ 	.word	0x00000f50


	//----- nvinfo : EIATTR_CRS_STACK_SIZE
	.align		4
.L_614:
        /*01e0*/ 	.byte	0x04, 0x1e
        /*01e2*/ 	.short	(.L_616 - .L_615)
.L_615:
        /*01e4*/ 	.word	0x00000000


	//----- nvinfo : EIATTR_CBANK_PARAM_SIZE
	.align		4
.L_616:
        /*01e8*/ 	.byte	0x03, 0x19
        /*01ea*/ 	.short	0x0048


	//----- nvinfo : EIATTR_PARAM_CBANK
	.align		4
        /*01ec*/ 	.byte	0x04, 0x0a
        /*01ee*/ 	.short	(.L_618 - .L_617)
	.align		4
.L_617:
        /*01f0*/ 	.word	index@(.nv.constant0._ZN17fastertransformer13softmax_COL32I6__halfEEvPaPKiPKT_iiifPKfS9_S9_ii)
        /*01f4*/ 	.short	0x0380
        /*01f6*/ 	.short	0x0048


	//----- nvinfo : EIATTR_SW_WAR
	.align		4
.L_618:
        /*01f8*/ 	.byte	0x04, 0x36
        /*01fa*/ 	.short	(.L_620 - .L_619)
.L_619:
        /*01fc*/ 	.word	0x00000008
.L_620:


//--------------------- .nv.info._ZN17fastertransformer18softmax_COL32_LE64I6__halfEEvPaPKiPKT_iiifPKfS9_S9_ii --------------------------
	.section	.nv.info._ZN17fastertransformer18softmax_COL32_LE64I6__halfEEvPaPKiPKT_iiifPKfS9_S9_ii,"",@"SHT_CUDA_INFO"
	.sectionflags	@""
	.align	4


	//----- nvinfo : EIATTR_CUDA_API_VERSION
	.align		4
        /*0000*/ 	.byte	0x04, 0x37
        /*0002*/ 	.short	(.L_622 - .L_621)
.L_621:
        /*0004*/ 	.word	0x00000082


	//----- nvinfo : EIATTR_KPARAM_INFO
	.align		4
.L_622:
        /*0008*/ 	.byte	0x04, 0x17
        /*000a*/ 	.short	(.L_624 - .L_623)
.L_623:
        /*000c*/ 	.word	0x00000000
        /*0010*/ 	.short	0x000b
        /*0012*/ 	.short	0x0044
        /*0014*/ 	.byte	0x00, 0xf0, 0x11, 0x00


	//----- nvinfo : EIATTR_KPARAM_INFO
	.align		4
.L_624:
        /*0018*/ 	.byte	0x04, 0x17
        /*001a*/ 	.short	(.L_626 - .L_625)
.L_625:
        /*001c*/ 	.word	0x00000000
        /*0020*/ 	.short	0x000a
        /*0022*/ 	.short	0x0040
        /*0024*/ 	.byte	0x00, 0xf0, 0x11, 0x00


	//----- nvinfo : EIATTR_KPARAM_INFO
	.align		4
.L_626:
        /*0028*/ 	.byte	0x04, 0x17
        /*002a*/ 	.short	(.L_628 - .L_627)
.L_627:
        /*002c*/ 	.word	0x00000000
        /*0030*/ 	.short	0x0009
        /*0032*/ 	.short	0x0038
        /*0034*/ 	.byte	0x00, 0xf5, 0x21, 0x00


	//----- nvinfo : EIATTR_KPARAM_INFO
	.align		4
.L_628:
        /*0038*/ 	.byte	0x04, 0x17
        /*003a*/ 	.short	(.L_630 - .L_629)
.L_629:
        /*003c*/ 	.word	0x00000000
        /*0040*/ 	.short	0x0008
        /*0042*/ 	.short	0x0030
        /*0044*/ 	.byte	0x00, 0xf5, 0x21, 0x00


	//----- nvinfo : EIATTR_KPARAM_INFO
	.align		4
.L_630:
        /*0048*/ 	.byte	0x04, 0x17
        /*004a*/ 	.short	(.L_632 - .L_631)
.L_631:
        /*004c*/ 	.word	0x00000000
        /*0050*/ 	.short	0x0007
        /*0052*/ 	.short	0x0028
        /*0054*/ 	.byte	0x00, 0xf5, 0x21, 0x00


	//----- nvinfo : EIATTR_KPARAM_INFO
	.align		4
.L_632:
        /*0058*/ 	.byte	0x04, 0x17
        /*005a*/ 	.short	(.L_634 - .L_633)
.L_633:
        /*005c*/ 	.word	0x00000000
        /*0060*/ 	.short	0x0006
        /*0062*/ 	.short	0x0024
        /*0064*/ 	.byte	0x00, 0xf0, 0x11, 0x00


	//----- nvinfo : EIATTR_KPARAM_INFO
	.align		4
.L_634:
        /*0068*/ 	.byte	0x04, 0x17
        /*006a*/ 	.short	(.L_636 - .L_635)
.L_635:
        /*006c*/ 	.word	0x00000000
        /*0070*/ 	.short	0x0005
        /*0072*/ 	.short	0x0020
        /*0074*/ 	.byte	0x00, 0xf0, 0x11, 0x00


	//----- nvinfo : EIATTR_KPARAM_INFO
	.align		4
.L_636:
        /*0078*/ 	.byte	0x04, 0x17
        /*007a*/ 	.short	(.L_638 - .L_637)
.L_637:
        /*007c*/ 	.word	0x00000000
        /*0080*/ 	.short	0x0004
        /*0082*/ 	.short	0x001c
        /*0084*/ 	.byte	0x00, 0xf0, 0x11, 0x00


	//----- nvinfo : EIATTR_KPARAM_INFO
	.align		4
.L_638:
        /*0088*/ 	.byte	0x04, 0x17
        /*008a*/ 	.short	(.L_640 - .L_639)
.L_639:
        /*008c*/ 	.word	0x00000000
        /*0090*/ 	.short	0x0003
        /*0092*/ 	.short	0x0018
        /*0094*/ 	.byte	0x00, 0xf0, 0x11, 0x00


	//----- nvinfo : EIATTR_KPARAM_INFO
	.align		4
.L_640:
        /*0098*/ 	.byte	0x04, 0x17
        /*009a*/ 	.short	(.L_642 - .L_641)
.L_641:
        /*009c*/ 	.word	0x00000000
        /*00a0*/ 	.short	0x0002
        /*00a2*/ 	.short	0x0010
        /*00a4*/ 	.byte	0x00, 0xf5, 0x21, 0x00


	//----- nvinfo : EIATTR_KPARAM_INFO
	.align		4
.L_642:
        /*00a8*/ 	.byte	0x04, 0x17
        /*00aa*/ 	.short	(.L_644 - .L_643)
.L_643:
        /*00ac*/ 	.word	0x00000000
        /*00b0*/ 	.short	0x0001
        /*00b2*/ 	.short	0x0008
        /*00b4*/ 	.byte	0x00, 0xf5, 0x21, 0x00


	//----- nvinfo : EIATTR_KPARAM_INFO
	.align		4
.L_644:
        /*00b8*/ 	.byte	0x04, 0x17
        /*00ba*/ 	.short	(.L_646 - .L_645)
.L_645:
        /*00bc*/ 	.word	0x00000000
        /*00c0*/ 	.short	0x0000
        /*00c2*/ 	.short	0x0000
        /*00c4*/ 	.byte	0x00, 0xf5, 0x21, 0x00


	//----- nvinfo : EIATTR_SPARSE_MMA_MASK
	.align		4
.L_646:
        /*00c8*/ 	.byte	0x03, 0x50
        /*00ca*/ 	.short	0x0000


	//----- nvinfo : EIATTR_MAXREG_COUNT
	.align		4
        /*00cc*/ 	.byte	0x03, 0x1b
        /*00ce*/ 	.short	0x00ff


	//----- nvinfo : EIATTR_NUM_BARRIERS
	.align		4
        /*00d0*/ 	.byte	0x02, 0x4c
        /*00d2*/ 	.byte	0x01
	.zero		1


	//----- nvinfo : EIATTR_MERCURY_ISA_VERSION
	.align		4
        /*00d4*/ 	.byte	0x03, 0x5f
        /*00d6*/ 	.short	0x0101


	//----- nvinfo : EIATTR_COOP_GROUP_MASK_REGIDS
	.align		4
        /*00d8*/ 	.byte	0x04, 0x29
        /*00da*/ 	.short	(.L_648 - .L_647)


	//   ....[0]....
.L_647:
        /*00dc*/ 	.word	0xffffffff


	//   ....[1]....
        /*00e0*/ 	.word	0xffffffff


	//   ....[2]....
        /*00e4*/ 	.word	0xffffffff


	//   ....[3]....
        /*00e8*/ 	.word	0xffffffff


	//   ....[4]....
        /*00ec*/ 	.word	0xffffffff


	//   ....[5]....
        /*00f0*/ 	.word	0xffffffff


	//   ....[6]....
        /*00f4*/ 	.word	0xffffffff


	//   ....[7]....
        /*00f8*/ 	.word	0xffffffff


	//   ....[8]....
        /*00fc*/ 	.word	0xffffffff


	//   ....[9]....
        /*0100*/ 	.word	0xffffffff


	//   ....[10]....
        /*0104*/ 	.word	0xffffffff


	//   ....[11]....
        /*0108*/ 	.word	0xffffffff


	//   ....[12]....
        /*010c*/ 	.word	0xffffffff


	//   ....[13]....
        /*0110*/ 	.word	0xffffffff


	//   ....[14]....
        /*0114*/ 	.word	0xffffffff


	//   ....[15]....
        /*0118*/ 	.word	0xffffffff


	//   ....[16]....
        /*011c*/ 	.word	0xffffffff


	//   ....[17]....
        /*0120*/ 	.word	0xffffffff


	//   ....[18]....
        /*0124*/ 	.word	0xffffffff


	//   ....[19]....
        /*0128*/ 	.word	0xffffffff


	//   ....[20]....
        /*012c*/ 	.word	0xffffffff


	//   ....[21]....
        /*0130*/ 	.word	0xffffffff


	//   ....[22]....
        /*0134*/ 	.word	0xffffffff


	//   ....[23]....
        /*0138*/ 	.word	0xffffffff


	//   ....[24]....
        /*013c*/ 	.word	0xffffffff


	//   ....[25]....
        /*0140*/ 	.word	0xffffffff


	//   ....[26]....
        /*0144*/ 	.word	0xffffffff


	//   ....[27]....
        /*0148*/ 	.word	0xffffffff


	//   ....[28]....
        /*014c*/ 	.word	0xffffffff


	//   ....[29]....
        /*0150*/ 	.word	0xffffffff


	//----- nvinfo : EIATTR_COOP_GROUP_INSTR_OFFSETS
	.align		4
.L_648:
        /*0154*/ 	.byte	0x04, 0x28
        /*0156*/ 	.short	(.L_650 - .L_649)


	//   ....[0]....
.L_649:
        /*0158*/ 	.word	0x00000570


	//   ....[1]....
        /*015c*/ 	.word	0x00000590


	//   ....[2]....
        /*0160*/ 	.word	0x000005b0


	//   ....[3]....
        /*0164*/ 	.word	0x000005d0


	//   ....[4]....
        /*0168*/ 	.word	0x000005f0


	//   ....[5]....
        /*016c*/ 	.word	0x00000620


	//   ....[6]....
        /*0170*/ 	.word	0x00000680


	//   ....[7]....
        /*0174*/ 	.word	0x000006a0


	//   ....[8]....
        /*0178*/ 	.word	0x000006c0


	//   ....[9]....
        /*017c*/ 	.word	0x000006e0


	//   ....[10]....
        /*0180*/ 	.word	0x00000730


	//   ....[11]....
        /*0184*/ 	.word	0x00000750


	//   ....[12]....
        /*0188*/ 	.word	0x00000770


	//   ....[13]....
        /*018c*/ 	.word	0x00000790


	//   ....[14]....
        /*0190*/ 	.word	0x000007b0


	//   ....[15]....
        /*0194*/ 	.word	0x00000940


	//   ....[16]....
        /*0198*/ 	.word	0x00000960


	//   ....[17]....
        /*019c*/ 	.word	0x00000980


	//   ....[18]....
        /*01a0*/ 	.word	0x000009a0


	//   ....[19]....
        /*01a4*/ 	.word	0x000009c0


	//   ....[20]....
        /*01a8*/ 	.word	0x000009f0


	//   ....[21]....
        /*01ac*/ 	.word	0x00000a40


	//   ....[22]....
        /*01b0*/ 	.word	0x00000a70


	//   ....[23]....
        /*01b4*/ 	.word	0x00000a90


	//   ....[24]....
        /*01b8*/ 	.word	0x00000ab0


	//   ....[25]....
        /*01bc*/ 	.word	0x00000b00


	//   ....[26]....
        /*01c0*/ 	.word	0x00000b20


	//   ....[27]....
        /*01c4*/ 	.word	0x00000b40


	//   ....[28]....
        /*01c8*/ 	.word	0x00000b60


	//   ....[29]....
        /*01cc*/ 	.word	0x00000b80


	//----- nvinfo : EIATTR_VRC_CTA_INIT_COUNT
	.align		4
.L_650:
        /*01d0*/ 	.byte	0x02, 0x4a
	.zero		1
	.zero		1


	//----- nvinfo : EIATTR_EXIT_INSTR_OFFSETS
	.align		4
        /*01d4*/ 	.byte	0x04, 0x1c
        /*01d6*/ 	.short	(.L_652 - .L_651)


	//   ....[0]....
.L_651:
        /*01d8*/ 	.word	0x00000070


	//   ....[1]....
        /*01dc*/ 	.word	0x00000d50


	//----- nvinfo : EIATTR_CRS_STACK_SIZE
	.align		4
.L_652:
        /*01e0*/ 	.byte	0x04, 0x1e
        /*01e2*/ 	.short	(.L_654 - .L_653)
.L_653:
        /*01e4*/ 	.word	0x00000000


	//----- nvinfo : EIATTR_CBANK_PARAM_SIZE
	.align		4
.L_654:
        /*01e8*/ 	.byte	0x03, 0x19
        /*01ea*/ 	.short	0x0048


	//----- nvinfo : EIATTR_PARAM_CBANK
	.align		4
        /*01ec*/ 	.byte	0x04, 0x0a
        /*01ee*/ 	.short	(.L_656 - .L_655)
	.align		4
.L_655:
        /*01f0*/ 	.word	index@(.nv.constant0._ZN17fastertransformer18softmax_COL32_LE64I6__halfEEvPaPKiPKT_iiifPKfS9_S9_ii)
        /*01f4*/ 	.short	0x0380
        /*01f6*/ 	.short	0x0048


	//----- nvinfo : EIATTR_SW_WAR
	.align		4
.L_656:
        /*01f8*/ 	.byte	0x04, 0x36
        /*01fa*/ 	.short	(.L_658 - .L_657)
.L_657:
        /*01fc*/ 	.word	0x00000008
.L_658:


//--------------------- .nv.info._ZN17fastertransformer18softmax_COL32_LE32I6__halfEEvPaPKiPKT_iiifPKfS9_S9_ii --------------------------
	.section	.nv.info._ZN17fastertransformer18softmax_COL32_LE32I6__halfEEvPaPKiPKT_iiifPKfS9_S9_ii,"",@"SHT_CUDA_INFO"
	.sectionflags	@""
	.align	4


	//----- nvinfo : EIATTR_CUDA_API_VERSION
	.align		4
        /*0000*/ 	.byte	0x04, 0x37
        /*0002*/ 	.short	(.L_660 - .L_659)
.L_659:
        /*0004*/ 	.word	0x00000082


	//----- nvinfo : EIATTR_KPARAM_INFO
	.align		4
.L_660:
        /*0008*/ 	.byte	0x04, 0x17
        /*000a*/ 	.short	(.L_662 - .L_661)
.L_661:
        /*000c*/ 	.word	0x00000000
        /*0010*/ 	.short	0x000b
        /*0012*/ 	.short	0x0044
        /*0014*/ 	.byte	0x00, 0xf0, 0x11, 0x00


	//----- nvinfo : EIATTR_KPARAM_INFO
	.align		4
.L_662:
        /*0018*/ 	.byte	0x04, 0x17
        /*001a*/ 	.short	(.L_664 - .L_663)
.L_663:
        /*001c*/ 	.word	0x00000000
        /*0020*/ 	.short	0x000a
        /*0022*/ 	.short	0x0040
        /*0024*/ 	.byte	0x00, 0xf0, 0x11, 0x00


	//----- nvinfo : EIATTR_KPARAM_INFO
	.align		4
.L_664:
        /*0028*/ 	.byte	0x04, 0x17
        /*002a*/ 	.short	(.L_666 - .L_665)
.L_665:
        /*002c*/ 	.word	0x00000000
        /*0030*/ 	.short	0x0009
        /*0032*/ 	.short	0x0038
        /*0034*/ 	.byte	0x00, 0xf5, 0x21, 0x00


	//----- nvinfo : EIATTR_KPARAM_INFO
	.align		4
.L_666:
        /*0038*/ 	.byte	0x04, 0x17
        /*003a*/ 	.short	(.L_668 - .L_667)
.L_667:
        /*003c*/ 	.word	0x00000000
        /*0040*/ 	.short	0x0008
        /*0042*/ 	.short	0x0030
        /*0044*/ 	.byte	0x00, 0xf5, 0x21, 0x00


	//----- nvinfo : EIATTR_KPARAM_INFO
	.align		4
.L_668:
        /*0048*/ 	.byte	0x04, 0x17
        /*004a*/ 	.short	(.L_670 - .L_669)
.L_669:
        /*004c*/ 	.word	0x00000000
        /*0050*/ 	.short	0x0007
        /*0052*/ 	.short	0x0028
        /*0054*/ 	.byte	0x00, 0xf5, 0x21, 0x00


	//----- nvinfo : EIATTR_KPARAM_INFO
	.align		4
.L_670:
        /*0058*/ 	.byte	0x04, 0x17
        /*005a*/ 	.short	(.L_672 - .L_671)
.L_671:
        /*005c*/ 	.word	0x00000000
        /*0060*/ 	.short	0x0006
        /*0062*/ 	.short	0x0024
        /*0064*/ 	.byte	0x00, 0xf0, 0x11, 0x00


	//----- nvinfo : EIATTR_KPARAM_INFO
	.align		4
.L_672:
        /*0068*/ 	.byte	0x04, 0x17
        /*006a*/ 	.short	(.L_674 - .L_673)
.L_673:
        /*006c*/ 	.word	0x00000000
        /*0070*/ 	.short	0x0005
        /*0072*/ 	.short	0x0020
        /*0074*/ 	.byte	0x00, 0xf0, 0x11, 0x00


	//----- nvinfo : EIATTR_KPARAM_INFO
	.align		4
.L_674:
        /*0078*/ 	.byte	0x04, 0x17
        /*007a*/ 	.short	(.L_676 - .L_675)
.L_675:
        /*007c*/ 	.word	0x00000000
        /*0080*/ 	.short	0x0004
        /*0082*/ 	.short	0x001c
        /*0084*/ 	.byte	0x00, 0xf0, 0x11, 0x00


	//----- nvinfo : EIATTR_KPARAM_INFO
	.align		4
.L_676:
        /*0088*/ 	.byte	0x04, 0x17
        /*008a*/ 	.short	(.L_678 - .L_677)
.L_677:
        /*008c*/ 	.word	0x00000000
        /*0090*/ 	.short	0x0003
        /*0092*/ 	.short	0x0018
        /*0094*/ 	.byte	0x00, 0xf0, 0x11, 0x00


	//----- nvinfo : EIATTR_KPARAM_INFO
	.align		4
.L_678:
        /*0098*/ 	.byte	0x04, 0x17
        /*009a*/ 	.short	(.L_680 - .L_679)
.L_679:
        /*009c*/ 	.word	0x00000000
        /*00a0*/ 	.short	0x0002
        /*00a2*/ 	.short	0x0010
        /*00a4*/ 	.byte	0x00, 0xf5, 0x21, 0x00


	//----- nvinfo : EIATTR_KPARAM_INFO
	.align		4
.L_680:
        /*00a8*/ 	.byte	0x04, 0x17
        /*00aa*/ 	.short	(.L_682 - .L_681)
.L_681:
        /*00ac*/ 	.word	0x00000000
        /*00b0*/ 	.short	0x0001
        /*00b2*/ 	.short	0x0008
        /*00b4*/ 	.byte	0x00, 0xf5, 0x21, 0x00


	//----- nvinfo : EIATTR_KPARAM_INFO
	.align		4
.L_682:
        /*00b8*/ 	.byte	0x04, 0x17
        /*00ba*/ 	.short	(.L_684 - .L_683)
.L_683:
        /*00bc*/ 	.word	0x00000000
        /*00c0*/ 	.short	0x0000
        /*00c2*/ 	.short	0x0000
        /*00c4*/ 	.byte	0x00, 0xf5, 0x21, 0x00


	//----- nvinfo : EIATTR_SPARSE_MMA_MASK
	.align		4
.L_684:
        /*00c8*/ 	.byte	0x03, 0x50
        /*00ca*/ 	.short	0x0000


	//----- nvinfo : EIATTR_MAXREG_COUNT
	.align		4
        /*00cc*/ 	.byte	0x03, 0x1b
        /*00ce*/ 	.short	0x00ff


	//----- nvinfo : EIATTR_NUM_BARRIERS
	.align		4
        /*00d0*/ 	.byte	0x02, 0x4c
        /*00d2*/ 	.byte	0x01
	.zero		1


	//----- nvinfo : EIATTR_MERCURY_ISA_VERSION
	.align		4
        /*00d4*/ 	.byte	0x03, 0x5f
        /*00d6*/ 	.short	0x0101


	//----- nvinfo : EIATTR_COOP_GROUP_MASK_REGIDS
	.align		4
        /*00d8*/ 	.byte	0x04, 0x29
        /*00da*/ 	.short	(.L_686 - .L_685)


	//   ....[0]....
.L_685:
        /*00dc*/ 	.word	0xffffffff


	//   ....[1]....
        /*00e0*/ 	.word	0xffffffff


	//   ....[2]....
        /*00e4*/ 	.word	0xffffffff


	//   ....[3]....
        /*00e8*/ 	.word	0xffffffff


	//   ....[4]....
        /*00ec*/ 	.word	0xffffffff


	//   ....[5]....
        /*00f0*/ 	.word	0xffffffff


	//   ....[6]....
        /*00f4*/ 	.word	0xffffffff


	//   ....[7]....
        /*00f8*/ 	.word	0xffffffff


	//   ....[8]....
        /*00fc*/ 	.word	0xffffffff


	//   ....[9]....
        /*0100*/ 	.word	0xffffffff


	//   ....[10]....
        /*0104*/ 	.word	0xffffffff


	//   ....[11]....
        /*0108*/ 	.word	0xffffffff


	//   ....[12]....
        /*010c*/ 	.word	0xffffffff


	//   ....[13]....
        /*0110*/ 	.word	0xffffffff


	//   ....[14]....
        /*0114*/ 	.word	0xffffffff


	//   ....[15]....
        /*0118*/ 	.word	0xffffffff


	//   ....[16]....
        /*011c*/ 	.word	0xffffffff


	//   ....[17]....
        /*0120*/ 	.word	0xffffffff


	//   ....[18]....
        /*0124*/ 	.word	0xffffffff


	//   ....[19]....
        /*0128*/ 	.word	0xffffffff


	//   ....[20]....
        /*012c*/ 	.word	0xffffffff


	//   ....[21]....
        /*0130*/ 	.word	0xffffffff


	//   ....[22]....
        /*0134*/ 	.word	0xffffffff


	//   ....[23]....
        /*0138*/ 	.word	0xffffffff


	//   ....[24]....
        /*013c*/ 	.word	0xffffffff


	//   ....[25]....
        /*0140*/ 	.word	0xffffffff


	//   ....[26]....
        /*0144*/ 	.word	0xffffffff


	//   ....[27]....
        /*0148*/ 	.word	0xffffffff


	//   ....[28]....
        /*014c*/ 	.word	0xffffffff


	//   ....[29]....
        /*0150*/ 	.word	0xffffffff


	//----- nvinfo : EIATTR_COOP_GROUP_INSTR_OFFSETS
	.align		4
.L_686:
        /*0154*/ 	.byte	0x04, 0x28
        /*0156*/ 	.short	(.L_688 - .L_687)


	//   ....[0]....
.L_687:
        /*0158*/ 	.word	0x00000500


	//   ....[1]....
        /*015c*/ 	.word	0x00000520


	//   ....[2]....
        /*0160*/ 	.word	0x00000540


	//   ....[3]....
        /*0164*/ 	.word	0x00000560


	//   ....[4]....
        /*0168*/ 	.word	0x00000580


	//   ....[5]....
        /*016c*/ 	.word	0x000005b0


	//   ....[6]....
        /*0170*/ 	.word	0x00000600


	//   ....[7]....
        /*0174*/ 	.word	0x00000630


	//   ....[8]....
        /*0178*/ 	.word	0x00000650


	//   ....[9]....
        /*017c*/ 	.word	0x00000670


	//   ....[10]....
        /*0180*/ 	.word	0x000006c0


	//   ....[11]....
        /*0184*/ 	.word	0x000006e0


	//   ....[12]....
        /*0188*/ 	.word	0x00000700


	//   ....[13]....
        /*018c*/ 	.word	0x00000720


	//   ....[14]....
        /*0190*/ 	.word	0x00000740


	//   ....[15]....
        /*0194*/ 	.word	0x00000850


	//   ....[16]....
        /*0198*/ 	.word	0x00000870


	//   ....[17]....
        /*019c*/ 	.word	0x00000890


	//   ....[18]....
        /*01a0*/ 	.word	0x000008b0


	//   ....[19]....
        /*01a4*/ 	.word	0x000008d0


	//   ....[20]....
        /*01a8*/ 	.word	0x00000900


	//   ....[21]....
        /*01ac*/ 	.word	0x00000950


	//   ....[22]....
        /*01b0*/ 	.word	0x00000980


	//   ....[23]....
        /*01b4*/ 	.word	0x000009a0


	//   ....[24]....
        /*01b8*/ 	.word	0x000009c0


	//   ....[25]....
        /*01bc*/ 	.word	0x00000a10


	//   ....[26]....
        /*01c0*/ 	.word	0x00000a30


	//   ....[27]....
        /*01c4*/ 	.word	0x00000a50


	//   ....[28]....
        /*01c8*/ 	.word	0x00000a70


	//   ....[29]....
        /*01cc*/ 	.word	0x00000a90


	//----- nvinfo : EIATTR_VRC_CTA_INIT_COUNT
	.align		4
.L_688:
        /*01d0*/ 	.byte	0x02, 0x4a
	.zero		1
	.zero		1


	//----- nvinfo : EIATTR_EXIT_INSTR_OFFSETS
	.align		4
        /*01d4*/ 	.byte	0x04, 0x1c
        /*01d6*/ 	.short	(.L_690 - .L_689)


	//   ....[0]....
.L_689:
        /*01d8*/ 	.word	0x00000070


	//   ....[1]....
        /*01dc*/ 	.word	0x00000c20


	//----- nvinfo : EIATTR_CRS_STACK_SIZE
	.align		4
.L_690:
        /*01e0*/ 	.byte	0x04, 0x1e
        /*01e2*/ 	.short	(.L_692 - .L_691)
.L_691:
        /*01e4*/ 	.word	0x00000000


	//----- nvinfo : EIATTR_CBANK_PARAM_SIZE
	.align		4
.L_692:
        /*01e8*/ 	.byte	0x03, 0x19
        /*01ea*/ 	.short	0x0048


	//----- nvinfo : EIATTR_PARAM_CBANK
	.align		4
        /*01ec*/ 	.byte	0x04, 0x0a
        /*01ee*/ 	.short	(.L_694 - .L_693)
	.align		4
.L_693:
        /*01f0*/ 	.word	index@(.nv.constant0._ZN17fastertransformer18softmax_COL32_LE32I6__halfEEvPaPKiPKT_iiifPKfS9_S9_ii)
        /*01f4*/ 	.short	0x0380
        /*01f6*/ 	.short	0x0048


	//----- nvinfo : EIATTR_SW_WAR
	.align		4
.L_694:
        /*01f8*/ 	.byte	0x04, 0x36
        /*01fa*/ 	.short	(.L_696 - .L_695)
.L_695:
        /*01fc*/ 	.word	0x00000008
.L_696:


//--------------------- .nv.info._ZN17fastertransformer13softmax_COL32IfEEvPaPKiPKT_iiifPKfS8_S8_ii --------------------------
	.section	.nv.info._ZN17fastertransformer13softmax_COL32IfEEvPaPKiPKT_iiifPKfS8_S8_ii,"",@"SHT_CUDA_INFO"
	.sectionflags	@""
	.align	4


	//----- nvinfo : EIATTR_CUDA_API_VERSION
	.align		4
        /*0000*/ 	.byte	0x04, 0x37
        /*0002*/ 	.short	(.L_698 - .L_697)
.L_697:
        /*0004*/ 	.word	0x00000082


	//----- nvinfo : EIATTR_KPARAM_INFO
	.align		4
.L_698:
        /*0008*/ 	.byte	0x04, 0x17
        /*000a*/ 	.short	(.L_700 - .L_699)
.L_699:
        /*000c*/ 	.word	0x00000000
        /*0010*/ 	.short	0x000b
        /*0012*/ 	.short	0x0044
        /*0014*/ 	.byte	0x00, 0xf0, 0x11, 0x00


	//----- nvinfo : EIATTR_KPARAM_INFO
	.align		4
.L_700:
        /*0018*/ 	.byte	0x04, 0x17
        /*001a*/ 	.short	(.L_702 - .L_701)
.L_701:
        /*001c*/ 	.word	0x00000000
        /*0020*/ 	.short	0x000a
        /*0022*/ 	.short	0x0040
        /*0024*/ 	.byte	0x00, 0xf0, 0x11, 0x00


	//----- nvinfo : EIATTR_KPARAM_INFO
	.align		4
.L_702:
        /*0028*/ 	.byte	0x04, 0x17
        /*002a*/ 	.short	(.L_704 - .L_703)
.L_703:
        /*002c*/ 	.word	0x00000000
        /*0030*/ 	.short	0x0009
        /*0032*/ 	.short	0x0038
        /*0034*/ 	.byte	0x00, 0xf5, 0x21, 0x00


	//----- nvinfo : EIATTR_KPARAM_INFO
	.align		4
.L_704:
        /*0038*/ 	.byte	0x04, 0x17
        /*003a*/ 	.short	(.L_706 - .L_705)
.L_705:
        /*003c*/ 	.word	0x00000000
        /*0040*/ 	.short	0x0008
        /*0042*/ 	.short	0x0030
        /*0044*/ 	.byte	0x00, 0xf5, 0x21, 0x00


	//----- nvinfo : EIATTR_KPARAM_INFO
	.align		4
.L_706:
        /*0048*/ 	.byte	0x04, 0x17
        /*004a*/ 	.short	(.L_708 - .L_707)
.L_707:
        /*004c*/ 	.word	0x00000000
        /*0050*/ 	.short	0x0007
        /*0052*/ 	.short	0x0028
        /*0054*/ 	.byte	0x00, 0xf5, 0x21, 0x00


	//----- nvinfo : EIATTR_KPARAM_INFO
	.align		4
.L_708:
        /*0058*/ 	.byte	0x04, 0x17
        /*005a*/ 	.short	(.L_710 - .L_709)
.L_709:
        /*005c*/ 	.word	0x00000000
        /*0060*/ 	.short	0x0006
        /*0062*/ 	.short	0x0024
        /*0064*/ 	.byte	0x00, 0xf0, 0x11, 0x00


	//----- nvinfo : EIATTR_KPARAM_INFO
	.align		4
.L_710:
        /*0068*/ 	.byte	0x04, 0x17
        /*006a*/ 	.short	(.L_712 - .L_711)
.L_711:
        /*006c*/ 	.word	0x00000000
        /*0070*/ 	.short	0x0005
        /*0072*/ 	.short	0x0020
        /*0074*/ 	.byte	0x00, 0xf0, 0x11, 0x00


	//----- nvinfo : EIATTR_KPARAM_INFO
	.align		4
.L_712:
        /*0078*/ 	.byte	0x04, 0x17
        /*007a*/ 	.short	(.L_714 - .L_713)
.L_713:
        /*007c*/ 	.word	0x00000000
        /*0080*/ 	.short	0x0004
        /*0082*/ 	.short	0x001c
        /*0084*/ 	.byte	0x00, 0xf0, 0x11, 0x00


	//----- nvinfo : EIATTR_KPARAM_INFO
	.align		4
.L_714:
        /*0088*/ 	.byte	0x04, 0x17
        /*008a*/ 	.short	(.L_716 - .L_715)
.L_715:
        /*008c*/ 	.word	0x00000000
        /*0090*/ 	.short	0x0003
        /*0092*/ 	.short	0x0018
        /*0094*/ 	.byte	0x00, 0xf0, 0x11, 0x00


	//----- nvinfo : EIATTR_KPARAM_INFO
	.align		4
.L_716:
        /*0098*/ 	.byte	0x04, 0x17
        /*009a*/ 	.short	(.L_718 - .L_717)
.L_717:
        /*009c*/ 	.word	0x00000000
        /*00a0*/ 	.short	0x0002
        /*00a2*/ 	.short	0x0010
        /*00a4*/ 	.byte	0x00, 0xf5, 0x21, 0x00


	//----- nvinfo : EIATTR_KPARAM_INFO
	.align		4
.L_718:
        /*00a8*/ 	.byte	0x04, 0x17
        /*00aa*/ 	.short	(.L_720 - .L_719)
.L_719:
        /*00ac*/ 	.word	0x00000000
        /*00b0*/ 	.short	0x0001
        /*00b2*/ 	.short	0x0008
        /*00b4*/ 	.byte	0x00, 0xf5, 0x21, 0x00


	//----- nvinfo : EIATTR_KPARAM_INFO
	.align		4
.L_720:
        /*00b8*/ 	.byte	0x04, 0x17
        /*00ba*/ 	.short	(.L_722 - .L_721)
.L_721:
        /*00bc*/ 	.word	0x00000000
        /*00c0*/ 	.short	0x0000
        /*00c2*/ 	.short	0x0000
        /*00c4*/ 	.byte	0x00, 0xf5, 0x21, 0x00


	//----- nvinfo : EIATTR_SPARSE_MMA_MASK
	.align		4
.L_722:
        /*00c8*/ 	.byte	0x03, 0x50
        /*00ca*/ 	.short	0x0000


	//----- nvinfo : EIATTR_MAXREG_COUNT
	.align		4
        /*00cc*/ 	.byte	0x03, 0x1b
        /*00ce*/ 	.short	0x00ff


	//----- nvinfo : EIATTR_NUM_BARRIERS
	.align		4
        /*00d0*/ 	.byte	0x02, 0x4c
        /*00d2*/ 	.byte	0x01
	.zero		1


	//----- nvinfo : EIATTR_MERCURY_ISA_VERSION
	.align		4
        /*00d4*/ 	.byte	0x03, 0x5f
        /*00d6*/ 	.short	0x0101


	//----- nvinfo : EIATTR_COOP_GROUP_MASK_REGIDS
	.align		4
        /*00d8*/ 	.byte	0x04, 0x29
        /*00da*/ 	.short	(.L_724 - .L_723)


	//   ....[0]....
.L_723:
        /*00dc*/ 	.word	0xffffffff


	//   ....[1]....
        /*00e0*/ 	.word	0xffffffff


	//   ....[2]....
        /*00e4*/ 	.word	0xffffffff


	//   ....[3]....
        /*00e8*/ 	.word	0xffffffff


	//   ....[4]....
        /*00ec*/ 	.word	0xffffffff


	//   ....[5]....
        /*00f0*/ 	.word	0xffffffff


	//   ....[6]....
        /*00f4*/ 	.word	0xffffffff


	//   ....[7]....
        /*00f8*/ 	.word	0xffffffff


	//   ....[8]....
        /*00fc*/ 	.word	0xffffffff


	//   ....[9]....
        /*0100*/ 	.word	0xffffffff


	//   ....[10]....
        /*0104*/ 	.word	0xffffffff


	//   ....[11]....
        /*0108*/ 	.word	0xffffffff


	//   ....[12]....
        /*010c*/ 	.word	0xffffffff


	//   ....[13]....
        /*0110*/ 	.word	0xffffffff


	//   ....[14]....
        /*0114*/ 	.word	0xffffffff


	//   ....[15]....
        /*0118*/ 	.word	0xffffffff


	//   ....[16]....
        /*011c*/ 	.word	0xffffffff


	//   ....[17]....
        /*0120*/ 	.word	0xffffffff


	//   ....[18]....
        /*0124*/ 	.word	0xffffffff


	//   ....[19]....
        /*0128*/ 	.word	0xffffffff


	//   ....[20]....
        /*012c*/ 	.word	0xffffffff


	//   ....[21]....
        /*0130*/ 	.word	0xffffffff


	//   ....[22]....
        /*0134*/ 	.word	0xffffffff


	//   ....[23]....
        /*0138*/ 	.word	0xffffffff


	//   ....[24]....
        /*013c*/ 	.word	0xffffffff


	//   ....[25]....
        /*0140*/ 	.word	0xffffffff


	//   ....[26]....
        /*0144*/ 	.word	0xffffffff


	//   ....[27]....
        /*0148*/ 	.word	0xffffffff


	//   ....[28]....
        /*014c*/ 	.word	0xffffffff


	//   ....[29]....
        /*0150*/ 	.word	0xffffffff


	//----- nvinfo : EIATTR_COOP_GROUP_INSTR_OFFSETS
	.align		4
.L_724:
        /*0154*/ 	.byte	0x04, 0x28
        /*0156*/ 	.short	(.L_726 - .L_725)


	//   ....[0]....
.L_725:
        /*0158*/ 	.word	0x00000650


	//   ....[1]....
        /*015c*/ 	.word	0x00000670


	//   ....[2]....
        /*0160*/ 	.word	0x00000690


	//   ....[3]....
        /*0164*/ 	.word	0x000006b0


	//   ....[4]....
        /*0168*/ 	.word	0x000006d0


	//   ....[5]....
        /*016c*/ 	.word	0x00000700


	//   ....[6]....
        /*0170*/ 	.word	0x00000760


	//   ....[7]....
        /*0174*/ 	.word	0x00000780


	//   ....[8]....
        /*0178*/ 	.word	0x000007a0


	//   ....[9]....
        /*017c*/ 	.word	0x000007c0


	//   ....[10]....
        /*0180*/ 	.word	0x00000810


	//   ....[11]....
        /*0184*/ 	.word	0x00000830


	//   ....[12]....
        /*0188*/ 	.word	0x00000850


	//   ....[13]....
        /*018c*/ 	.word	0x00000870


	//   ....[14]....
        /*0190*/ 	.word	0x00000890


	//   ....[15]....
        /*0194*/ 	.word	0x00000aa0


	//   ....[16]....
        /*0198*/ 	.word	0x00000ac0


	//   ....[17]....
        /*019c*/ 	.word	0x00000ae0


	//   ....[18]....
        /*01a0*/ 	.word	0x00000b00


	//   ....[19]....
        /*01a4*/ 	.word	0x00000b20


	//   ....[20]....
        /*01a8*/ 	.word	0x00000b50


	//   ....[21]....
        /*01ac*/ 	.word	0x00000bb0


	//   ....[22]....
        /*01b0*/ 	.word	0x00000bd0


	//   ....[23]....
        /*01b4*/ 	.word	0x00000bf0


	//   ....[24]....
        /*01b8*/ 	.word	0x00000c10


	//   ....[25]....
        /*01bc*/ 	.word	0x00000c60


	//   ....[26]....
        /*01c0*/ 	.word	0x00000c80


	//   ....[27]....
        /*01c4*/ 	.word	0x00000ca0


	//   ....[28]....
        /*01c8*/ 	.word	0x00000cc0


	//   ....[29]....
        /*01cc*/ 	.word	0x00000ce0


	//----- nvinfo : EIATTR_VRC_CTA_INIT_COUNT
	.align		4
.L_726:
        /*01d0*/ 	.byte	0x02, 0x4a
	.zero		1
	.zero		1


	//----- nvinfo : EIATTR_EXIT_INSTR_OFFSETS
	.align		4
        /*01d4*/ 	.byte	0x04, 0x1c
        /*01d6*/ 	.short	(.L_728 - .L_727)


	//   ....[0]....
.L_727:
        /*01d8*/ 	.word	0x00000070


	//   ....[1]....
        /*01dc*/ 	.word	0x00000f10


	//----- nvinfo : EIATTR_CRS_STACK_SIZE
	.align		4
.L_728:
        /*01e0*/ 	.byte	0x04, 0x1e
        /*01e2*/ 	.short	(.L_730 - .L_729)
.L_729:
        /*01e4*/ 	.word	0x00000000


	//----- nvinfo : EIATTR_CBANK_PARAM_SIZE
	.align		4
.L_730:
        /*01e8*/ 	.byte	0x03, 0x19
        /*01ea*/ 	.short	0x0048


	//----- nvinfo : EIATTR_PARAM_CBANK
	.align		4
        /*01ec*/ 	.byte	0x04, 0x0a
        /*01ee*/ 	.short	(.L_732 - .L_731)
	.align		4
.L_731:
        /*01f0*/ 	.word	index@(.nv.constant0._ZN17fastertransformer13softmax_COL32IfEEvPaPKiPKT_iiifPKfS8_S8_ii)
        /*01f4*/ 	.short	0x0380
        /*01f6*/ 	.short	0x0048


	//----- nvinfo : EIATTR_SW_WAR
	.align		4
.L_732:
        /*01f8*/ 	.byte	0x04, 0x36
        /*01fa*/ 	.short	(.L_734 - .L_733)
.L_733:
        /*01fc*/ 	.word	0x00000008
.L_734:


//--------------------- .nv.info._ZN17fastertransformer18softmax_COL32_LE64IfEEvPaPKiPKT_iiifPKfS8_S8_ii --------------------------
	.section	.nv.info._ZN17fastertransformer18softmax_COL32_LE64IfEEvPaPKiPKT_iiifPKfS8_S8_ii,"",@"SHT_CUDA_INFO"
	.sectionflags	@""
	.align	4


	//----- nvinfo : EIATTR_CUDA_API_VERSION
	.align		4
        /*0000*/ 	.byte	0x04, 0x37
        /*0002*/ 	.short	(.L_736 - .L_735)
.L_735:
        /*0004*/ 	.word	0x00000082


	//----- nvinfo : EIATTR_KPARAM_INFO
	.align		4
.L_736:
        /*0008*/ 	.byte	0x04, 0x17
        /*000a*/ 	.short	(.L_738 - .L_737)
.L_737:
        /*000c*/ 	.word	0x00000000
        /*0010*/ 	.short	0x000b
        /*0012*/ 	.short	0x0044
        /*0014*/ 	.byte	0x00, 0xf0, 0x11, 0x00


	//----- nvinfo : EIATTR_KPARAM_INFO
	.align		4
.L_738:
        /*0018*/ 	.byte	0x04, 0x17
        /*001a*/ 	.short	(.L_740 - .L_739)
.L_739:
        /*001c*/ 	.word	0x00000000
        /*0020*/ 	.short	0x000a
        /*0022*/ 	.short	0x0040
        /*0024*/ 	.byte	0x00, 0xf0, 0x11, 0x00


	//----- nvinfo : EIATTR_KPARAM_INFO
	.align		4
.L_740:
        /*0028*/ 	.byte	0x04, 0x17
        /*002a*/ 	.short	(.L_742 - .L_741)
.L_741:
        /*002c*/ 	.word	0x00000000
        /*0030*/ 	.short	0x0009
        /*0032*/ 	.short	0x0038
        /*0034*/ 	.byte	0x00, 0xf5, 0x21, 0x00


	//----- nvinfo : EIATTR_KPARAM_INFO
	.align		4
.L_742:
        /*0038*/ 	.byte	0x04, 0x17
        /*003a*/ 	.short	(.L_744 - .L_743)
.L_743:
        /*003c*/ 	.word	0x00000000
        /*0040*/ 	.short	0x0008
        /*0042*/ 	.short	0x0030
        /*0044*/ 	.byte	0x00, 0xf5, 0x21, 0x00


	//----- nvinfo : EIATTR_KPARAM_INFO
	.align		4
.L_744:
        /*0048*/ 	.byte	0x04, 0x17
        /*004a*/ 	.short	(.L_746 - .L_745)
.L_745:
        /*004c*/ 	.word	0x00000000
        /*0050*/ 	.short	0x0007
        /*0052*/ 	.short	0x0028
        /*0054*/ 	.byte	0x00, 0xf5, 0x21, 0x00


	//----- nvinfo : EIATTR_KPARAM_INFO
	.align		4
.L_746:
        /*0058*/ 	.byte	0x04, 0x17
        /*005a*/ 	.short	(.L_748 - .L_747)
.L_747:
        /*005c*/ 	.word	0x00000000
        /*0060*/ 	.short	0x0006
        /*0062*/ 	.short	0x0024
        /*0064*/ 	.byte	0x00, 0xf0, 0x11, 0x00


	//----- nvinfo : EIATTR_KPARAM_INFO
	.align		4
.L_748:
        /*0068*/ 	.byte	0x04, 0x17
        /*006a*/ 	.short	(.L_750 - .L_749)
.L_749:
        /*006c*/ 	.word	0x00000000
        /*0070*/ 	.short	0x0005
        /*0072*/ 	.short	0x0020
        /*0074*/ 	.byte	0x00, 0xf0, 0x11, 0x00


	//----- nvinfo : EIATTR_KPARAM_INFO
	.align		4
.L_750:
        /*0078*/ 	.byte	0x04, 0x17
        /*007a*/ 	.short	(.L_752 - .L_751)
.L_751:
        /*007c*/ 	.word	0x00000000
        /*0080*/ 	.short	0x0004
        /*0082*/ 	.short	0x001c
        /*0084*/ 	.byte	0x00, 0xf0, 0x11, 0x00


	//----- nvinfo : EIATTR_KPARAM_INFO
	.align		4
.L_752:
        /*0088*/ 	.byte	0x04, 0x17
        /*008a*/ 	.short	(.L_754 - .L_753)
.L_753:
        /*008c*/ 	.word	0x00000000
        /*0090*/ 	.short	0x0003
        /*0092*/ 	.short	0x0018
        /*0094*/ 	.byte	0x00, 0xf0, 0x11, 0x00


	//----- nvinfo : EIATTR_KPARAM_INFO
	.align		4
.L_754:
        /*0098*/ 	.byte	0x04, 0x17
        /*009a*/ 	.short	(.L_756 - .L_755)
.L_755:
        /*009c*/ 	.word	0x00000000
        /*00a0*/ 	.short	0x0002
        /*00a2*/ 	.short	0x0010
        /*00a4*/ 	.byte	0x00, 0xf5, 0x21, 0x00


	//----- nvinfo : EIATTR_KPARAM_INFO
	.align		4
.L_756:
        /*00a8*/ 	.byte	0x04, 0x17
        /*00aa*/ 	.short	(.L_758 - .L_757)
.L_757:
        /*00ac*/ 	.word	0x00000000
        /*00b0*/ 	.short	0x0001
        /*00b2*/ 	.short	0x0008
        /*00b4*/ 	.byte	0x00, 0xf5, 0x21, 0x00


	//----- nvinfo : EIATTR_KPARAM_INFO
	.align		4
.L_758:
        /*00b8*/ 	.byte	0x04, 0x17
        /*00ba*/ 	.short	(.L_760 - .L_759)
.L_759:
        /*00bc*/ 	.word	0x00000000
        /*00c0*/ 	.short	0x0000
        /*00c2*/ 	.short	0x0000
        /*00c4*/ 	.byte	0x00, 0xf5, 0x21, 0x00


	//----- nvinfo : EIATTR_SPARSE_MMA_MASK
	.align		4
.L_760:
        /*00c8*/ 	.byte	0x03, 0x50
        /*00ca*/ 	.short	0x0000


	//----- nvinfo : EIATTR_MAXREG_COUNT
	.align		4
        /*00cc*/ 	.byte	0x03, 0x1b
        /*00ce*/ 	.short	0x00ff


	//----- nvinfo : EIATTR_NUM_BARRIERS
	.align		4
        /*00d0*/ 	.byte	0x02, 0x4c
        /*00d2*/ 	.byte	0x01
	.zero		1


	//----- nvinfo : EIATTR_MERCURY_ISA_VERSION
	.align		4
        /*00d4*/ 	.byte	0x03, 0x5f
        /*00d6*/ 	.short	0x0101


	//----- nvinfo : EIATTR_COOP_GROUP_MASK_REGIDS
	.align		4
        /*00d8*/ 	.byte	0x04, 0x29
        /*00da*/ 	.short	(.L_762 - .L_761)


	//   ....[0]....
.L_761:
        /*00dc*/ 	.word	0xffffffff


	//   ....[1]....
        /*00e0*/ 	.word	0xffffffff


	//   ....[2]....
        /*00e4*/ 	.word	0xffffffff


	//   ....[3]....
        /*00e8*/ 	.word	0xffffffff


	//   ....[4]....
        /*00ec*/ 	.word	0xffffffff


	//   ....[5]....
        /*00f0*/ 	.word	0xffffffff


	//   ....[6]....
        /*00f4*/ 	.word	0xffffffff


	//   ....[7]....
        /*00f8*/ 	.word	0xffffffff


	//   ....[8]....
        /*00fc*/ 	.word	0xffffffff


	//   ....[9]....
        /*0100*/ 	.word	0xffffffff


	//   ....[10]....
        /*0104*/ 	.word	0xffffffff


	//   ....[11]....
        /*0108*/ 	.word	0xffffffff


	//   ....[12]....
        /*010c*/ 	.word	0xffffffff


	//   ....[13]....
        /*0110*/ 	.word	0xffffffff


	//   ....[14]....
        /*0114*/ 	.word	0xffffffff


	//   ....[15]....
        /*0118*/ 	.word	0xffffffff


	//   ....[16]....
        /*011c*/ 	.word	0xffffffff


	//   ....[17]....
        /*0120*/ 	.word	0xffffffff


	//   ....[18]....
        /*0124*/ 	.word	0xffffffff


	//   ....[19]....
        /*0128*/ 	.word	0xffffffff


	//   ....[20]....
        /*012c*/ 	.word	0xffffffff


	//   ....[21]....
        /*0130*/ 	.word	0xffffffff


	//   ....[22]....
        /*0134*/ 	.word	0xffffffff


	//   ....[23]....
        /*0138*/ 	.word	0xffffffff


	//   ....[24]....
        /*013c*/ 	.word	0xffffffff


	//   ....[25]....
        /*0140*/ 	.word	0xffffffff


	//   ....[26]....
        /*0144*/ 	.word	0xffffffff


	//   ....[27]....
        /*0148*/ 	.word	0xffffffff


	//   ....[28]....
        /*014c*/ 	.word	0xffffffff


	//   ....[29]....
        /*0150*/ 	.word	0xffffffff


	//----- nvinfo : EIATTR_COOP_GROUP_INSTR_OFFSETS
	.align		4
.L_762:
        /*0154*/ 	.byte	0x04, 0x28
        /*0156*/ 	.short	(.L_764 - .L_763)


	//   ....[0]....
.L_763:
        /*0158*/ 	.word	0x00000540


	//   ....[1]....
        /*015c*/ 	.word	0x00000560


	//   ....[2]....
        /*0160*/ 	.word	0x00000580


	//   ....[3]....
        /*0164*/ 	.word	0x000005a0


	//   ....[4]....
        /*0168*/ 	.word	0x000005c0


	//   ....[5]....
        /*016c*/ 	.word	0x000005f0


	//   ....[6]....
        /*0170*/ 	.word	0x00000650


	//   ....[7]....
        /*0174*/ 	.word	0x00000670


	//   ....[8]....
        /*0178*/ 	.word	0x00000690


	//   ....[9]....
        /*017c*/ 	.word	0x000006b0


	//   ....[10]....
        /*0180*/ 	.word	0x00000700


	//   ....[11]....
        /*0184*/ 	.word	0x00000720


	//   ....[12]....
        /*0188*/ 	.word	0x00000740


	//   ....[13]....
        /*018c*/ 	.word	0x00000760


	//   ....[14]....
        /*0190*/ 	.word	0x00000780


	//   ....[15]....
        /*0194*/ 	.word	0x00000910


	//   ....[16]....
        /*0198*/ 	.word	0x00000930


	//   ....[17]....
        /*019c*/ 	.word	0x00000950


	//   ....[18]....
        /*01a0*/ 	.word	0x00000970


	//   ....[19]....
        /*01a4*/ 	.word	0x00000990


	//   ....[20]....
        /*01a8*/ 	.word	0x000009c0


	//   ....[21]....
        /*01ac*/ 	.word	0x00000a10


	//   ....[22]....
        /*01b0*/ 	.word	0x00000a40


	//   ....[23]....
        /*01b4*/ 	.word	0x00000a60


	//   ....[24]....
        /*01b8*/ 	.word	0x00000a80


	//   ....[25]....
        /*01bc*/ 	.word	0x00000ad0


	//   ....[26]....
        /*01c0*/ 	.word	0x00000af0


	//   ....[27]....
        /*01c4*/ 	.word	0x00000b10


	//   ....[28]....
        /*01c8*/ 	.word	0x00000b30


	//   ....[29]....
        /*01cc*/ 	.word	0x00000b50


	//----- nvinfo : EIATTR_VRC_CTA_INIT_COUNT
	.align		4
.L_764:
        /*01d0*/ 	.byte	0x02, 0x4a
	.zero		1
	.zero		1


	//----- nvinfo : EIATTR_EXIT_INSTR_OFFSETS
	.align		4
        /*01d4*/ 	.byte	0x04, 0x1c
        /*01d6*/ 	.short	(.L_766 - .L_765)


	//   ....[0]....
.L_765:
        /*01d8*/ 	.word	0x00000070


	//   ....[1]....
        /*01dc*/ 	.word	0x00000d20


	//----- nvinfo : EIATTR_CRS_STACK_SIZE
	.align		4
.L_766:
        /*01e0*/ 	.byte	0x04, 0x1e
        /*01e2*/ 	.short	(.L_768 - .L_767)
.L_767:
        /*01e4*/ 	.word	0x00000000


	//----- nvinfo : EIATTR_CBANK_PARAM_SIZE
	.align		4
.L_768:
        /*01e8*/ 	.byte	0x03, 0x19
        /*01ea*/ 	.short	0x0048


	//----- nvinfo : EIATTR_PARAM_CBANK
	.align		4
        /*01ec*/ 	.byte	0x04, 0x0a
        /*01ee*/ 	.short	(.L_770 - .L_769)
	.align		4
.L_769:
        /*01f0*/ 	.word	index@(.nv.constant0._ZN17fastertransformer18softmax_COL32_LE64IfEEvPaPKiPKT_iiifPKfS8_S8_ii)
        /*01f4*/ 	.short	0x0380
        /*01f6*/ 	.short	0x0048


	//----- nvinfo : EIATTR_SW_WAR
	.align		4
.L_770:
        /*01f8*/ 	.byte	0x04, 0x36
        /*01fa*/ 	.short	(.L_772 - .L_771)
.L_771:
        /*01fc*/ 	.word	0x00000008
.L_772:


//--------------------- .nv.info._ZN17fastertransformer18softmax_COL32_LE32IfEEvPaPKiPKT_iiifPKfS8_S8_ii --------------------------
	.section	.nv.info._ZN17fastertransformer18softmax_COL32_LE32IfEEvPaPKiPKT_iiifPKfS8_S8_ii,"",@"SHT_CUDA_INFO"
	.sectionflags	@""
	.align	4


	//----- nvinfo : EIATTR_CUDA_API_VERSION
	.align		4
        /*0000*/ 	.byte	0x04, 0x37
        /*0002*/ 	.short	(.L_774 - .L_773)
.L_773:
        /*0004*/ 	.word	0x00000082


	//----- nvinfo : EIATTR_KPARAM_INFO
	.align		4
.L_774:
        /*0008*/ 	.byte	0x04, 0x17
        /*000a*/ 	.short	(.L_776 - .L_775)
.L_775:
        /*000c*/ 	.word	0x00000000
        /*0010*/ 	.short	0x000b
        /*0012*/ 	.short	0x0044
        /*0014*/ 	.byte	0x00, 0xf0, 0x11, 0x00


	//----- nvinfo : EIATTR_KPARAM_INFO
	.align		4
.L_776:
        /*0018*/ 	.byte	0x04, 0x17
        /*001a*/ 	.short	(.L_778 - .L_777)
.L_777:
        /*001c*/ 	.word	0x00000000
        /*0020*/ 	.short	0x000a
        /*0022*/ 	.short	0x0040
        /*0024*/ 	.byte	0x00, 0xf0, 0x11, 0x00


	//----- nvinfo : EIATTR_KPARAM_INFO
	.align		4
.L_778:
        /*0028*/ 	.byte	0x04, 0x17
        /*002a*/ 	.short	(.L_780 - .L_779)
.L_779:
        /*002c*/ 	.word	0x00000000
        /*0030*/ 	.short	0x0009
        /*0032*/ 	.short	0x0038
        /*0034*/ 	.byte	0x00, 0xf5, 0x21, 0x00


	//----- nvinfo : EIATTR_KPARAM_INFO
	.align		4
.L_780:
        /*0038*/ 	.byte	0x04, 0x17
        /*003a*/ 	.short	(.L_782 - .L_781)
.L_781:
        /*003c*/ 	.word	0x00000000
        /*0040*/ 	.short	0x0008
        /*0042*/ 	.short	0x0030
        /*0044*/ 	.byte	0x00, 0xf5, 0x21, 0x00


	//----- nvinfo : EIATTR_KPARAM_INFO
	.align		4
.L_782:
        /*0048*/ 	.byte	0x04, 0x17
        /*004a*/ 	.short	(.L_784 - .L_783)
.L_783:
        /*004c*/ 	.word	0x00000000
        /*0050*/ 	.short	0x0007
        /*0052*/ 	.short	0x0028
        /*0054*/ 	.byte	0x00, 0xf5, 0x21, 0x00


	//----- nvinfo : EIATTR_KPARAM_INFO
	.align		4
.L_784:
        /*0058*/ 	.byte	0x04, 0x17
        /*005a*/ 	.short	(.L_786 - .L_785)
.L_785:
        /*005c*/ 	.word	0x00000000
        /*0060*/ 	.short	0x0006
        /*0062*/ 	.short	0x0024
        /*0064*/ 	.byte	0x00, 0xf0, 0x11, 0x00


	//----- nvinfo : EIATTR_KPARAM_INFO
	.align		4
.L_786:
        /*0068*/ 	.byte	0x04, 0x17
        /*006a*/ 	.short	(.L_788 - .L_787)
.L_787:
        /*006c*/ 	.word	0x00000000
        /*0070*/ 	.short	0x0005
        /*0072*/ 	.short	0x0020
        /*0074*/ 	.byte	0x00, 0xf0, 0x11, 0x00


	//----- nvinfo : EIATTR_KPARAM_INFO
	.align		4
.L_788:
        /*0078*/ 	.byte	0x04, 0x17
        /*007a*/ 	.short	(.L_790 - .L_789)
.L_789:
        /*007c*/ 	.word	0x00000000
        /*0080*/ 	.short	0x0004
        /*0082*/ 	.short	0x001c
        /*0084*/ 	.byte	0x00, 0xf0, 0x11, 0x00


	//----- nvinfo : EIATTR_KPARAM_INFO
	.align		4
.L_790:
        /*0088*/ 	.byte	0x04, 0x17
        /*008a*/ 	.short	(.L_792 - .L_791)
.L_791:
        /*008c*/ 	.word	0x00000000
        /*0090*/ 	.short	0x0003
        /*0092*/ 	.short	0x0018
        /*0094*/ 	.byte	0x00, 0xf0, 0x11, 0x00


	//----- nvinfo : EIATTR_KPARAM_INFO
	.align		4
.L_792:
        /*0098*/ 	.byte	0x04, 0x17
        /*009a*/ 	.short	(.L_794 - .L_793)
.L_793:
        /*009c*/ 	.word	0x00000000
        /*00a0*/ 	.short	0x0002
        /*00a2*/ 	.short	0x0010
        /*00a4*/ 	.byte	0x00, 0xf5, 0x21, 0x00


	//----- nvinfo : EIATTR_KPARAM_INFO
	.align		4
.L_794:
        /*00a8*/ 	.byte	0x04, 0x17
        /*00aa*/ 	.short	(.L_796 - .L_795)
.L_795:
        /*00ac*/ 	.word	0x00000000
        /*00b0*/ 	.short	0x0001
        /*00b2*/ 	.short	0x0008
        /*00b4*/ 	.byte	0x00, 0xf5, 0x21, 0x00


	//----- nvinfo : EIATTR_KPARAM_INFO
	.align		4
.L_796:
        /*00b8*/ 	.byte	0x04, 0x17
        /*00ba*/ 	.short	(.L_798 - .L_797)
.L_797:
        /*00bc*/ 	.word	0x00000000
        /*00c0*/ 	.short	0x0000
        /*00c2*/ 	.short	0x0000
        /*00c4*/ 	.byte	0x00, 0xf5, 0x21, 0x00


	//----- nvinfo : EIATTR_SPARSE_MMA_MASK
	.align		4
.L_798:
        /*00c8*/ 	.byte	0x03, 0x50
        /*00ca*/ 	.short	0x0000


	//----- nvinfo : EIATTR_MAXREG_COUNT
	.align		4
        /*00cc*/ 	.byte	0x03, 0x1b
        /*00ce*/ 	.short	0x00ff


	//----- nvinfo : EIATTR_NUM_BARRIERS
	.align		4
        /*00d0*/ 	.byte	0x02, 0x4c
        /*00d2*/ 	.byte	0x01
	.zero		1


	//----- nvinfo : EIATTR_MERCURY_ISA_VERSION
	.align		4
        /*00d4*/ 	.byte	0x03, 0x5f
        /*00d6*/ 	.short	0x0101


	//----- nvinfo : EIATTR_COOP_GROUP_MASK_REGIDS
	.align		4
        /*00d8*/ 	.byte	0x04, 0x29
        /*00da*/ 	.short	(.L_800 - .L_799)


	//   ....[0]....
.L_799:
        /*00dc*/ 	.word	0xffffffff


	//   ....[1]....
        /*00e0*/ 	.word	0xffffffff


	//   ....[2]....
        /*00e4*/ 	.word	0xffffffff


	//   ....[3]....
        /*00e8*/ 	.word	0xffffffff


	//   ....[4]....
        /*00ec*/ 	.word	0xffffffff


	//   ....[5]....
        /*00f0*/ 	.word	0xffffffff


	//   ....[6]....
        /*00f4*/ 	.word	0xffffffff


	//   ....[7]....
        /*00f8*/ 	.word	0xffffffff


	//   ....[8]....
        /*00fc*/ 	.word	0xffffffff


	//   ....[9]....
        /*0100*/ 	.word	0xffffffff


	//   ....[10]....
        /*0104*/ 	.word	0xffffffff


	//   ....[11]....
        /*0108*/ 	.word	0xffffffff


	//   ....[12]....
        /*010c*/ 	.word	0xffffffff


	//   ....[13]....
        /*0110*/ 	.word	0xffffffff


	//   ....[14]....
        /*0114*/ 	.word	0xffffffff


	//   ....[15]....
        /*0118*/ 	.word	0xffffffff


	//   ....[16]....
        /*011c*/ 	.word	0xffffffff


	//   ....[17]....
        /*0120*/ 	.word	0xffffffff


	//   ....[18]....
        /*0124*/ 	.word	0xffffffff


	//   ....[19]....
        /*0128*/ 	.word	0xffffffff


	//   ....[20]....
        /*012c*/ 	.word	0xffffffff


	//   ....[21]....
        /*0130*/ 	.word	0xffffffff


	//   ....[22]....
        /*0134*/ 	.word	0xffffffff


	//   ....[23]....
        /*0138*/ 	.word	0xffffffff


	//   ....[24]....
        /*013c*/ 	.word	0xffffffff


	//   ....[25]....
        /*0140*/ 	.word	0xffffffff


	//   ....[26]....
        /*0144*/ 	.word	0xffffffff


	//   ....[27]....
        /*0148*/ 	.word	0xffffffff


	//   ....[28]....
        /*014c*/ 	.word	0xffffffff


	//   ....[29]....
        /*0150*/ 	.word	0xffffffff


	//----- nvinfo : EIATTR_COOP_GROUP_INSTR_OFFSETS
	.align		4
.L_800:
        /*0154*/ 	.byte	0x04, 0x28
        /*0156*/ 	.short	(.L_802 - .L_801)


	//   ....[0]....
.L_801:
        /*0158*/ 	.word	0x000004e0


	//   ....[1]....
        /*015c*/ 	.word	0x00000500


	//   ....[2]....
        /*0160*/ 	.word	0x00000520


	//   ....[3]....
        /*0164*/ 	.word	0x00000540


	//   ....[4]....
        /*0168*/ 	.word	0x00000560


	//   ....[5]....
        /*016c*/ 	.word	0x00000590


	//   ....[6]....
        /*0170*/ 	.word	0x000005e0


	//   ....[7]....
        /*0174*/ 	.word	0x00000610


	//   ....[8]....
        /*0178*/ 	.word	0x00000630


	//   ....[9]....
        /*017c*/ 	.word	0x00000650


	//   ....[10]....
        /*0180*/ 	.word	0x000006a0


	//   ....[11]....
        /*0184*/ 	.word	0x000006c0


	//   ....[12]....
        /*0188*/ 	.word	0x000006e0


	//   ....[13]....
        /*018c*/ 	.word	0x00000700


	//   ....[14]....
        /*0190*/ 	.word	0x00000720


	//   ....[15]....
        /*0194*/ 	.word	0x00000830


	//   ....[16]....
        /*0198*/ 	.word	0x00000850


	//   ....[17]....
        /*019c*/ 	.word	0x00000870


	//   ....[18]....
        /*01a0*/ 	.word	0x00000890


	//   ....[19]....
        /*01a4*/ 	.word	0x000008b0


	//   ....[20]....
        /*01a8*/ 	.word	0x000008e0


	//   ....[21]....
        /*01ac*/ 	.word	0x00000930


	//   ....[22]....
        /*01b0*/ 	.word	0x00000960


	//   ....[23]....
        /*01b4*/ 	.word	0x00000980


	//   ....[24]....
        /*01b8*/ 	.word	0x000009a0


	//   ....[25]....
        /*01bc*/ 	.word	0x000009f0


	//   ....[26]....
        /*01c0*/ 	.word	0x00000a10


	//   ....[27]....
        /*01c4*/ 	.word	0x00000a30


	//   ....[28]....
        /*01c8*/ 	.word	0x00000a50


	//   ....[29]....
        /*01cc*/ 	.word	0x00000a70


	//----- nvinfo : EIATTR_VRC_CTA_INIT_COUNT
	.align		4
.L_802:
        /*01d0*/ 	.byte	0x02, 0x4a
	.zero		1
	.zero		1


	//----- nvinfo : EIATTR_EXIT_INSTR_OFFSETS
	.align		4
        /*01d4*/ 	.byte	0x04, 0x1c
        /*01d6*/ 	.short	(.L_804 - .L_803)


	//   ....[0]....
.L_803:
        /*01d8*/ 	.word	0x00000070


	//   ....[1]....
        /*01dc*/ 	.word	0x00000c00


	//----- nvinfo : EIATTR_CRS_STACK_SIZE
	.align		4
.L_804:
        /*01e0*/ 	.byte	0x04, 0x1e
        /*01e2*/ 	.short	(.L_806 - .L_805)
.L_805:
        /*01e4*/ 	.word	0x00000000


	//----- nvinfo : EIATTR_CBANK_PARAM_SIZE
	.align		4
.L_806:
        /*01e8*/ 	.byte	0x03, 0x19
        /*01ea*/ 	.short	0x0048


	//----- nvinfo : EIATTR_PARAM_CBANK
	.align		4
        /*01ec*/ 	.byte	0x04, 0x0a
        /*01ee*/ 	.short	(.L_808 - .L_807)
	.align		4
.L_807:
        /*01f0*/ 	.word	index@(.nv.constant0._ZN17fastertransformer18softmax_COL32_LE32IfEEvPaPKiPKT_iiifPKfS8_S8_ii)
        /*01f4*/ 	.short	0x0380
        /*01f6*/ 	.short	0x0048


	//----- nvinfo : EIATTR_SW_WAR
	.align		4
.L_808:
        /*01f8*/ 	.byte	0x04, 0x36
        /*01fa*/ 	.short	(.L_810 - .L_809)
.L_809:
        /*01fc*/ 	.word	0x00000008
.L_810:


//--------------------- .nv.callgraph             --------------------------
	.section	.nv.callgraph,"",@"SHT_CUDA_CALLGRAPH"
	.align	4
	.sectionentsize	8
	.align		4
        /*0000*/ 	.word	0x00000000
	.align		4
        /*0004*/ 	.word	0xffffffff
	.align		4
        /*0008*/ 	.word	0x00000000
	.align		4
        /*000c*/ 	.word	0xfffffffe
	.align		4
        /*0010*/ 	.word	0x00000000
	.align		4
        /*0014*/ 	.word	0xfffffffd
	.align		4
        /*0018*/ 	.word	0x00000000
	.align		4
        /*001c*/ 	.word	0xfffffffc


//--------------------- .nv.constant4             --------------------------
	.section	.nv.constant4,"a",@progbits
	.align	8
	.align		8
.nv.constant4:
        /*0000*/ 	.dword	precalc_xorwow_matrix
	.align		8
        /*0008*/ 	.dword	precalc_xorwow_offset_matrix
	.align		8
        /*0010*/ 	.dword	mrg32k3aM1
	.align		8
        /*0018*/ 	.dword	mrg32k3aM2
	.align		8
        /*0020*/ 	.dword	mrg32k3aM1SubSeq
	.align		8
        /*0028*/ 	.dword	mrg32k3aM2SubSeq
	.align		8
        /*0030*/ 	.dword	mrg32k3aM1Seq
	.align		8
        /*0038*/ 	.dword	mrg32k3aM2Seq
	.align		8
        /*0040*/ 	.dword	_ZN59_INTERNAL_10b64bb9_23_softmax_int8_kernels_cu_d71c890f_33074cuda3std3__461_GLOBAL__N__10b64bb9_23_softmax_int8_kernels_cu_d71c890f_33076ignoreE
	.align		8
        /*0048*/ 	.dword	_ZN59_INTERNAL_10b64bb9_23_softmax_int8_kernels_cu_d71c890f_33074cuda3std3__45__cpo5beginE
	.align		8
        /*0050*/ 	.dword	_ZN59_INTERNAL_10b64bb9_23_softmax_int8_kernels_cu_d71c890f_33074cuda3std3__45__cpo3endE
	.align		8
        /*0058*/ 	.dword	_ZN59_INTERNAL_10b64bb9_23_softmax_int8_kernels_cu_d71c890f_33074cuda3std3__45__cpo6cbeginE
	.align		8
        /*0060*/ 	.dword	_ZN59_INTERNAL_10b64bb9_23_softmax_int8_kernels_cu_d71c890f_33074cuda3std3__45__cpo4cendE
	.align		8
        /*0068*/ 	.dword	_ZN59_INTERNAL_10b64bb9_23_softmax_int8_kernels_cu_d71c890f_33074cuda3std3__419piecewise_constructE
	.align		8
        /*0070*/ 	.dword	_ZN59_INTERNAL_10b64bb9_23_softmax_int8_kernels_cu_d71c890f_33074cuda3std3__48in_placeE
	.align		8
        /*0078*/ 	.dword	_ZN59_INTERNAL_10b64bb9_23_softmax_int8_kernels_cu_d71c890f_33074cuda3std6ranges3__45__cpo4swapE
	.align		8
        /*0080*/ 	.dword	_ZN59_INTERNAL_10b64bb9_23_softmax_int8_kernels_cu_d71c890f_33074cuda3std6ranges3__45__cpo9iter_moveE
	.align		8
        /*0088*/ 	.dword	_ZN59_INTERNAL_10b64bb9_23_softmax_int8_kernels_cu_d71c890f_33074cuda3std6ranges3__45__cpo7advanceE


//--------------------- .nv.constant3             --------------------------
	.section	.nv.constant3,"a",@progbits
	.align	8
.nv.constant3:
	.type		__cr_lgamma_table,@object
	.size		__cr_lgamma_table,(.L_8 - __cr_lgamma_table)
__cr_lgamma_table:
        /*0000*/ 	.byte	0x00, 0x00, 0x00, 0x00, 0x00, 0x00, 0x00, 0x00, 0x00, 0x00, 0x00, 0x00, 0x00, 0x00, 0x00, 0x00
        /*0010*/ 	.byte	0xef, 0x39, 0xfa, 0xfe, 0x42, 0x2e, 0xe6, 0x3f, 0x02, 0x20, 0x2a, 0xfa, 0x0b, 0xab, 0xfc, 0x3f
        /*0020*/ 	.byte	0xf9, 0x2c, 0x92, 0x7c, 0xa7, 0x6c, 0x09, 0x40, 0xc9, 0x79, 0x44, 0x3c, 0x64, 0x26, 0x13, 0x40
        /*0030*/ 	.byte	0xca, 0x01, 0xcf, 0x3a, 0x27, 0x51, 0x1a, 0x40, 0x30, 0xcc, 0x2d, 0xf3, 0xe1, 0x0c, 0x21, 0x40
        /*0040*/ 	.byte	0x0d, 0xb7, 0xfc, 0x82, 0x8e, 0x35, 0x25, 0x40
.L_8:


//--------------------- .text._ZN17fastertransformer27softmax_INT8IO_kernel_COL32I6__halfEEvPaS2_PKT_S5_iiiiifPKfS7_ --------------------------
	.section	.text._ZN17fastertransformer27softmax_INT8IO_kernel_COL32I6__halfEEvPaS2_PKT_S5_iiiiifPKfS7_,"ax",@progbits
	.align	128
        .global         _ZN17fastertransformer27softmax_INT8IO_kernel_COL32I6__halfEEvPaS2_PKT_S5_iiiiifPKfS7_
        .type           _ZN17fastertransformer27softmax_INT8IO_kernel_COL32I6__halfEEvPaS2_PKT_S5_iiiiifPKfS7_,@function
        .size           _ZN17fastertransformer27softmax_INT8IO_kernel_COL32I6__halfEEvPaS2_PKT_S5_iiiiifPKfS7_,(.L_x_184 - _ZN17fastertransformer27softmax_INT8IO_kernel_COL32I6__halfEEvPaS2_PKT_S5_iiiiifPKfS7_)
        .other          _ZN17fastertransformer27softmax_INT8IO_kernel_COL32I6__halfEEvPaS2_PKT_S5_iiiiifPKfS7_,@"STO_CUDA_ENTRY STV_DEFAULT"
_ZN17fastertransformer27softmax_INT8IO_kernel_COL32I6__halfEEvPaS2_PKT_S5_iiiiifPKfS7_:
.text._ZN17fastertransformer27softmax_INT8IO_kernel_COL32I6__halfEEvPaS2_PKT_S5_iiiiifPKfS7_:
[----:B------:R-:W-:Y:S08]  /*0000*/  LDC R1, c[0x0][0x37c] ;  /* 0x0000df00ff017b82 */ /* 0x000ff00000000800 */
[----:B------:R-:W0:Y:S08]  /*0010*/  S2UR UR7, SR_CTAID.X ;  /* 0x00000000000779c3 */ /* 0x000e300000002500 */
[----:B------:R-:W0:Y:S02]  /*0020*/  LDC R7, c[0x0][0x3ac] ;  /* 0x0000eb00ff077b82 */ /* 0x000e240000000800 */
[----:B0-----:R-:W-:-:S13]  /*0030*/  ISETP.LE.AND P0, PT, R7, UR7, PT ;  /* 0x0000000707007c0c */ /* 0x001fda000bf03270 */
[----:B------:R-:W-:Y:S05]  /*0040*/  @P0 EXIT ;  /* 0x000000000000094d */ /* 0x000fea0003800000 */
[----:B------:R-:W0:Y:S01]  /*0050*/  S2R R0, SR_TID.X ;  /* 0x0000000000007919 */ /* 0x000e220000002100 */
[----:B------:R-:W-:Y:S01]  /*0060*/  S2UR UR4, SR_CTAID.Z ;  /* 0x00000000000479c3 */ /* 0x000fe20000002700 */
[----:B------:R-:W1:Y:S01]  /*0070*/  LDCU UR6, c[0x0][0x374] ;  /* 0x00006e80ff0677ac */ /* 0x000e620008000800 */
[----:B------:R-:W-:Y:S02]  /*0080*/  VIADD R2, R7, 0x1f ;  /* 0x0000001f07027836 */ /* 0x000fe40000000000 */
[----:B------:R-:W-:Y:S01]  /*0090*/  IMAD.U32 R22, RZ, RZ, UR7 ;  /* 0x00000007ff167e24 */ /* 0x000fe2000f8e00ff */
[----:B------:R-:W2:Y:S02]  /*00a0*/  LDCU UR9, c[0x0][0x360] ;  /* 0x00006c00ff0977ac */ /* 0x000ea40008000800 */
[----:B------:R-:W-:Y:S01]  /*00b0*/  SHF.R.U32.HI R2, RZ, 0x5, R2 ;  /* 0x00000005ff027819 */ /* 0x000fe20000011602 */
[----:B------:R-:W1:Y:S01]  /*00c0*/  S2UR UR8, SR_CTAID.Y ;  /* 0x00000000000879c3 */ /* 0x000e620000002600 */
[----:B------:R-:W-:Y:S01]  /*00d0*/  UMOV UR5, 0x400 ;  /* 0x0000040000057882 */ /* 0x000fe20000000000 */
[----:B------:R-:W3:Y:S01]  /*00e0*/  LDCU.64 UR10, c[0x0][0x358] ;  /* 0x00006b00ff0a77ac */ /* 0x000ee20008000a00 */
[----:B------:R-:W4:Y:S05]  /*00f0*/  LDCU UR15, c[0x0][0x3ac] ;  /* 0x00007580ff0f77ac */ /* 0x000f2a0008000800 */
[----:B------:R-:W3:Y:S01]  /*0100*/  LDC.64 R12, c[0x0][0x390] ;  /* 0x0000e400ff0c7b82 */ /* 0x000ee20000000a00 */
[----:B------:R-:W1:Y:S01]  /*0110*/  LDCU UR14, c[0x0][0x3b0] ;  /* 0x00007600ff0e77ac */ /* 0x000e620008000800 */
[----:B------:R-:W3:Y:S01]  /*0120*/  LDCU.64 UR12, c[0x0][0x390] ;  /* 0x00007200ff0c77ac */ /* 0x000ee20008000a00 */
[----:B--2---:R-:W-:-:S05]  /*0130*/  I2FP.F32.U32 R10, UR9 ;  /* 0x00000009000a7c45 */ /* 0x004fca0008201000 */
[----:B------:R-:W2:Y:S01]  /*0140*/  LDC.64 R14, c[0x0][0x398] ;  /* 0x0000e600ff0e7b82 */ /* 0x000ea20000000a00 */
[----:B------:R-:W2:Y:S01]  /*0150*/  LDCU.64 UR16, c[0x0][0x388] ;  /* 0x00007100ff1077ac */ /* 0x000ea20008000a00 */
[----:B------:R-:W-:Y:S01]  /*0160*/  FMUL.FTZ R10, R10, 0.03125 ;  /* 0x3d0000000a0a7820 */ /* 0x000fe20000410000 */
[----:B------:R-:W2:Y:S01]  /*0170*/  LDCU.64 UR20, c[0x0][0x3b0] ;  /* 0x00007600ff1477ac */ /* 0x000ea20008000a00 */
[C---:B0-----:R-:W-:Y:S02]  /*0180*/  LOP3.LUT R3, R0.reuse, 0x3e0, RZ, 0xc0, !PT ;  /* 0x000003e000037812 */ /* 0x041fe400078ec0ff */
[C---:B------:R-:W-:Y:S01]  /*0190*/  LOP3.LUT R4, R0.reuse, 0x1f, RZ, 0xc0, !PT ;  /* 0x0000001f00047812 */ /* 0x040fe200078ec0ff */
[----:B-1----:R-:W-:Y:S01]  /*01a0*/  UIMAD UR4, UR4, UR6, UR8 ;  /* 0x00000006040472a4 */ /* 0x002fe2000f8e0208 */
[----:B------:R-:W0:Y:S01]  /*01b0*/  S2UR UR6, SR_CgaCtaId ;  /* 0x00000000000679c3 */ /* 0x000e220000008800 */
[C---:B------:R-:W-:Y:S01]  /*01c0*/  SHF.L.U32 R8, R0.reuse, 0x2, RZ ;  /* 0x0000000200087819 */ /* 0x040fe200000006ff */
[----:B------:R-:W1:Y:S01]  /*01d0*/  LDCU.64 UR18, c[0x0][0x380] ;  /* 0x00007000ff1277ac */ /* 0x000e620008000a00 */
[----:B------:R-:W-:-:S02]  /*01e0*/  ISETP.GE.U32.AND P0, PT, R0, R7, PT ;  /* 0x000000070000720c */ /* 0x000fc40003f06070 */
[----:B------:R-:W-:Y:S01]  /*01f0*/  IMAD R2, R2, UR4, RZ ;  /* 0x0000000402027c24 */ /* 0x000fe2000f8e02ff */
[----:B------:R-:W-:Y:S01]  /*0200*/  UIADD3 UR4, UPT, UPT, UR5, 0x8, URZ ;  /* 0x0000000805047890 */ /* 0x000fe2000fffe0ff */
[----:B------:R-:W-:Y:S01]  /*0210*/  LOP3.LUT R8, R8, 0x7c, RZ, 0xc0, !PT ;  /* 0x0000007c08087812 */ /* 0x000fe200078ec0ff */
[----:B------:R-:W-:Y:S01]  /*0220*/  UIADD3 UR5, UPT, UPT, UR5, 0x88, URZ ;  /* 0x0000008805057890 */ /* 0x000fe2000fffe0ff */
[----:B------:R-:W-:Y:S02]  /*0230*/  IMAD R5, R2, 0x20, R3 ;  /* 0x0000002002057824 */ /* 0x000fe400078e0203 */
[----:B------:R-:W1:Y:S02]  /*0240*/  LDC R2, c[0x0][0x3a4] ;  /* 0x0000e900ff027b82 */ /* 0x000e640000000800 */
[----:B------:R-:W-:Y:S01]  /*0250*/  IMAD R5, R5, R7, R4 ;  /* 0x0000000705057224 */ /* 0x000fe200078e0204 */
[----:B------:R-:W-:-:S05]  /*0260*/  I2FP.F32.U32 R7, R0 ;  /* 0x0000000000077245 */ /* 0x000fca0000201000 */
[----:B------:R-:W1:Y:S01]  /*0270*/  LDC R3, c[0x0][0x370] ;  /* 0x0000dc00ff037b82 */ /* 0x000e620000000800 */
[----:B0-----:R-:W-:Y:S02]  /*0280*/  ULEA UR4, UR6, UR4, 0x18 ;  /* 0x0000000406047291 */ /* 0x001fe4000f8ec0ff */
[----:B------:R-:W-:-:S04]  /*0290*/  ULEA UR5, UR6, UR5, 0x18 ;  /* 0x0000000506057291 */ /* 0x000fc8000f8ec0ff */
[C---:B------:R-:W-:Y:S02]  /*02a0*/  LEA.HI R9, R0.reuse, UR4, RZ, 0x1d ;  /* 0x0000000400097c11 */ /* 0x040fe4000f8fe8ff */
[----:B---34-:R-:W-:-:S07]  /*02b0*/  LEA.HI R6, R0, UR5, RZ, 0x1d ;  /* 0x0000000500067c11 */ /* 0x018fce000f8fe8ff */
.L_x_3:
[----:B------:R-:W-:Y:S01]  /*02c0*/  BSSY.RECONVERGENT B0, `(.L_x_0) ;  /* 0x000003d000007945 */ /* 0x000fe20003800200 */
[----:B0-----:R-:W-:Y:S02]  /*02d0*/  HFMA2 R16, -RZ, RZ, -598.5, 40320 ;  /* 0xe0ad78ecff107431 */ /* 0x001fe400000001ff */
[----:B------:R-:W-:Y:S01]  /*02e0*/  IMAD R11, R22, 0x20, R5 ;  /* 0x00000020160b7824 */ /* 0x000fe200078e0205 */
[----:B------:R-:W-:Y:S06]  /*02f0*/  @P0 BRA `(.L_x_1) ;  /* 0x0000000000e40947 */ /* 0x000fec0003800000 */
[----:B-1----:R-:W0:Y:S08]  /*0300*/  I2F.U32.RP R18, R2 ;  /* 0x0000000200127306 */ /* 0x002e300000209000 */
[----:B0-----:R-:W0:Y:S02]  /*0310*/  MUFU.RCP R18, R18 ;  /* 0x0000001200127308 */ /* 0x001e240000001000 */
[----:B0-----:R-:W-:-:S06]  /*0320*/  VIADD R16, R18, 0xffffffe ;  /* 0x0ffffffe12107836 */ /* 0x001fcc0000000000 */
[----:B------:R0:W1:Y:S02]  /*0330*/  F2I.FTZ.U32.TRUNC.NTZ R17, R16 ;  /* 0x0000001000117305 */ /* 0x000064000021f000 */
[----:B0-----:R-:W-:Y:S01]  /*0340*/  MOV R16, RZ ;  /* 0x000000ff00107202 */ /* 0x001fe20000000f00 */
[----:B-1----:R-:W-:-:S04]  /*0350*/  IMAD.MOV R19, RZ, RZ, -R17 ;  /* 0x000000ffff137224 */ /* 0x002fc800078e0a11 */
[----:B------:R-:W-:-:S04]  /*0360*/  IMAD R19, R19, R2, RZ ;  /* 0x0000000213137224 */ /* 0x000fc800078e02ff */
[----:B------:R-:W-:Y:S02]  /*0370*/  IMAD.HI.U32 R19, R17, R19, R16 ;  /* 0x0000001311137227 */ /* 0x000fe400078e0010 */
[----:B------:R-:W0:Y:S04]  /*0380*/  LDC.64 R16, c[0x0][0x3b8] ;  /* 0x0000ee00ff107b82 */ /* 0x000e280000000a00 */
[----:B------:R-:W-:-:S04]  /*0390*/  IMAD.HI.U32 R19, R19, UR8, RZ ;  /* 0x0000000813137c27 */ /* 0x000fc8000f8e00ff */
[----:B------:R-:W-:-:S04]  /*03a0*/  IMAD.MOV R19, RZ, RZ, -R19 ;  /* 0x000000ffff137224 */ /* 0x000fc800078e0a13 */
[----:B------:R-:W-:-:S05]  /*03b0*/  IMAD R21, R2, R19, UR8 ;  /* 0x0000000802157e24 */ /* 0x000fca000f8e0213 */
[C---:B------:R-:W-:Y:S01]  /*03c0*/  ISETP.GE.U32.AND P0, PT, R21.reuse, R2, PT ;  /* 0x000000021500720c */ /* 0x040fe20003f06070 */
[----:B------:R-:W-:Y:S01]  /*03d0*/  IMAD R24, R22, UR15, R0 ;  /* 0x0000000f16187c24 */ /* 0x000fe2000f8e0200 */
[----:B0-----:R-:W5:Y:S11]  /*03e0*/  LDG.E.CONSTANT R23, desc[UR10][R16.64] ;  /* 0x0000000a10177981 */ /* 0x001f76000c1e9900 */
[----:B------:R-:W-:Y:S01]  /*03f0*/  @P0 IMAD.IADD R21, R21, 0x1, -R2 ;  /* 0x0000000115150824 */ /* 0x000fe200078e0a02 */
[----:B--2---:R-:W-:-:S04]  /*0400*/  IADD3 R18, P0, PT, R11, UR16, RZ ;  /* 0x000000100b127c10 */ /* 0x004fc8000ff1e0ff */
[----:B------:R-:W-:Y:S02]  /*0410*/  ISETP.GE.U32.AND P1, PT, R21, R2, PT ;  /* 0x000000021500720c */ /* 0x000fe40003f26070 */
[----:B------:R-:W-:Y:S02]  /*0420*/  LEA.HI.X.SX32 R19, R11, UR17, 0x1, P0 ;  /* 0x000000110b137c11 */ /* 0x000fe400080f0eff */
[----:B------:R-:W-:-:S03]  /*0430*/  ISETP.NE.U32.AND P0, PT, R2, RZ, PT ;  /* 0x000000ff0200720c */ /* 0x000fc60003f05070 */
[----:B------:R0:W2:Y:S06]  /*0440*/  LDG.E.S8 R25, desc[UR10][R18.64] ;  /* 0x0000000a12197981 */ /* 0x0000ac000c1e1300 */
[----:B------:R-:W-:-:S04]  /*0450*/  @P1 IADD3 R21, PT, PT, R21, -R2, RZ ;  /* 0x8000000215151210 */ /* 0x000fc80007ffe0ff */
[----:B------:R-:W-:-:S05]  /*0460*/  @!P0 LOP3.LUT R21, RZ, R2, RZ, 0x33, !PT ;  /* 0x00000002ff158212 */ /* 0x000fca00078e33ff */
[----:B------:R-:W-:-:S04]  /*0470*/  IMAD R21, R21, UR20, R24 ;  /* 0x0000001415157c24 */ /* 0x000fc8000f8e0218 */
[----:B------:R-:W-:-:S06]  /*0480*/  IMAD.WIDE R20, R21, 0x2, R14 ;  /* 0x0000000215147825 */ /* 0x000fcc00078e020e */
[----:B------:R1:W5:Y:S01]  /*0490*/  LDG.E.U16.CONSTANT R20, desc[UR10][R20.64] ;  /* 0x0000000a14147981 */ /* 0x000362000c1e9500 */
[----:B------:R-:W-:-:S04]  /*04a0*/  UISETP.NE.U32.AND UP0, UPT, UR12, URZ, UPT ;  /* 0x000000ff0c00728c */ /* 0x000fc8000bf05070 */
[----:B------:R-:W-:Y:S01]  /*04b0*/  UISETP.NE.AND.EX UP0, UPT, UR13, URZ, UPT, UP0 ;  /* 0x000000ff0d00728c */ /* 0x000fe2000bf05300 */
[----:B0-----:R-:W-:Y:S01]  /*04c0*/  IMAD.MOV.U32 R19, RZ, RZ, RZ ;  /* 0x000000ffff137224 */ /* 0x001fe200078e00ff */
[----:B--2---:R-:W0:Y:S02]  /*04d0*/  I2F.S16 R25, R25 ;  /* 0x0000001900197306 */ /* 0x004e240000101400 */
[----:B0-----:R-:W-:-:S05]  /*04e0*/  FMUL.FTZ R18, R25, UR21 ;  /* 0x0000001519127c20 */ /* 0x001fca0008410000 */
[----:B-1----:R-:W-:Y:S05]  /*04f0*/  BRA.U !UP0, `(.L_x_2) ;  /* 0x0000000108587547 */ /* 0x002fea000b800000 */
[----:B------:R-:W0:Y:S01]  /*0500*/  I2F.U32.RP R19, R2 ;  /* 0x0000000200137306 */ /* 0x000e220000209000 */
[----:B------:R-:W-:-:S07]  /*0510*/  ISETP.NE.U32.AND P2, PT, R2, RZ, PT ;  /* 0x000000ff0200720c */ /* 0x000fce0003f45070 */
[----:B0-----:R-:W0:Y:S02]  /*0520*/  MUFU.RCP R19, R19 ;  /* 0x0000001300137308 */ /* 0x001e240000001000 */
[----:B0-----:R-:W-:-:S06]  /*0530*/  VIADD R16, R19, 0xffffffe ;  /* 0x0ffffffe13107836 */ /* 0x001fcc0000000000 */
[----:B------:R0:W1:Y:S02]  /*0540*/  F2I.FTZ.U32.TRUNC.NTZ R17, R16 ;  /* 0x0000001000117305 */ /* 0x000064000021f000 */
[----:B0-----:R-:W-:Y:S01]  /*0550*/  IMAD.MOV.U32 R16, RZ, RZ, RZ ;  /* 0x000000ffff107224 */ /* 0x001fe200078e00ff */
[----:B-1----:R-:W-:-:S05]  /*0560*/  IADD3 R21, PT, PT, RZ, -R17, RZ ;  /* 0x80000011ff157210 */ /* 0x002fca0007ffe0ff */
[----:B------:R-:W-:-:S04]  /*0570*/  IMAD R21, R21, R2, RZ ;  /* 0x0000000215157224 */ /* 0x000fc800078e02ff */
[----:B------:R-:W-:-:S06]  /*0580*/  IMAD.HI.U32 R17, R17, R21, R16 ;  /* 0x0000001511117227 */ /* 0x000fcc00078e0010 */
[----:B------:R-:W-:-:S04]  /*0590*/  IMAD.HI.U32 R17, R17, UR8, RZ ;  /* 0x0000000811117c27 */ /* 0x000fc8000f8e00ff */
[----:B------:R-:W-:-:S04]  /*05a0*/  IMAD.MOV R21, RZ, RZ, -R17 ;  /* 0x000000ffff157224 */ /* 0x000fc800078e0a11 */
[----:B------:R-:W-:-:S05]  /*05b0*/  IMAD R21, R2, R21, UR8 ;  /* 0x0000000802157e24 */ /* 0x000fca000f8e0215 */
[----:B------:R-:W-:-:S13]  /*05c0*/  ISETP.GE.U32.AND P0, PT, R21, R2, PT ;  /* 0x000000021500720c */ /* 0x000fda0003f06070 */
[----:B------:R-:W-:Y:S01]  /*05d0*/  @P0 IADD3 R21, PT, PT, R21, -R2, RZ ;  /* 0x8000000215150210 */ /* 0x000fe20007ffe0ff */
[----:B------:R-:W-:-:S03]  /*05e0*/  @P0 VIADD R17, R17, 0x1 ;  /* 0x0000000111110836 */ /* 0x000fc60000000000 */
[----:B------:R-:W-:-:S13]  /*05f0*/  ISETP.GE.U32.AND P1, PT, R21, R2, PT ;  /* 0x000000021500720c */ /* 0x000fda0003f26070 */
[----:B------:R-:W-:Y:S02]  /*0600*/  @P1 IADD3 R17, PT, PT, R17, 0x1, RZ ;  /* 0x0000000111111810 */ /* 0x000fe40007ffe0ff */
[----:B------:R-:W-:-:S05]  /*0610*/  @!P2 LOP3.LUT R17, RZ, R2, RZ, 0x33, !PT ;  /* 0x00000002ff11a212 */ /* 0x000fca00078e33ff */
[----:B------:R-:W-:-:S04]  /*0620*/  IMAD R17, R17, UR14, R24 ;  /* 0x0000000e11117c24 */ /* 0x000fc8000f8e0218 */
[----:B------:R-:W-:-:S06]  /*0630*/  IMAD.WIDE.U32 R16, R17, 0x2, R12 ;  /* 0x0000000211107825 */ /* 0x000fcc00078e000c */
[----:B------:R-:W2:Y:S02]  /*0640*/  LDG.E.U16.CONSTANT R16, desc[UR10][R16.64] ;  /* 0x0000000a10107981 */ /* 0x000ea4000c1e9500 */
[----:B--2---:R-:W-:-:S07]  /*0650*/  HADD2.F32 R19, -RZ, R16.H0_H0 ;  /* 0x20000010ff137230 */ /* 0x004fce0000004100 */
.L_x_2:
[----:B-----5:R-:W-:Y:S02]  /*0660*/  HADD2.F32 R17, -RZ, R20.H0_H0 ;  /* 0x20000014ff117230 */ /* 0x020fe40000004100 */
[----:B------:R-:W-:-:S04]  /*0670*/  FFMA.FTZ R18, R18, R23, R19 ;  /* 0x0000001712127223 */ /* 0x000fc80000010013 */
[----:B------:R-:W-:-:S07]  /*0680*/  FADD.FTZ R16, R18, R17 ;  /* 0x0000001112107221 */ /* 0x000fce0000010000 */
.L_x_1:
[----:B-12---:R-:W-:Y:S05]  /*0690*/  BSYNC.RECONVERGENT B0 ;  /* 0x0000000000007941 */ /* 0x006fea0003800200 */
.L_x_0:
[----:B------:R-:W0:Y:S01]  /*06a0*/  SHFL.BFLY PT, R17, R16, 0x10, 0x1f ;  /* 0x0e001f0010117f89 */ /* 0x000e2200000e0000 */
[----:B------:R-:W-:Y:S02]  /*06b0*/  ISETP.NE.AND P1, PT, R4, RZ, PT ;  /* 0x000000ff0400720c */ /* 0x000fe40003f25270 */
[----:B------:R-:W-:Y:S02]  /*06c0*/  FSETP.GT.FTZ.AND P2, PT, R10, R7, PT ;  /* 0x000000070a00720b */ /* 0x000fe40003f54000 */
[C---:B------:R-:W-:Y:S02]  /*06d0*/  ISETP.NE.AND P3, PT, R0.reuse, RZ, PT ;  /* 0x000000ff0000720c */ /* 0x040fe40003f65270 */
[----:B------:R-:W-:-:S11]  /*06e0*/  ISETP.GE.U32.AND P0, PT, R0, UR15, PT ;  /* 0x0000000f00007c0c */ /* 0x000fd6000bf06070 */
[----:B------:R-:W1:Y:S01]  /*06f0*/  @!P3 S2R R26, SR_CgaCtaId ;  /* 0x00000000001ab919 */ /* 0x000e620000008800 */
[----:B------:R-:W-:Y:S01]  /*0700*/  @!P3 MOV R23, 0x400 ;  /* 0x000004000017b802 */ /* 0x000fe20000000f00 */
[----:B------:R-:W2:Y:S01]  /*0710*/  @!P0 S2R R25, SR_CgaCtaId ;  /* 0x0000000000198919 */ /* 0x000ea20000008800 */
[----:B0-----:R-:W-:-:S05]  /*0720*/  FMNMX.FTZ R17, R17, R16, !PT ;  /* 0x0000001011117209 */ /* 0x001fca0007810000 */
[----:B------:R-:W0:Y:S01]  /*0730*/  SHFL.BFLY PT, R18, R17, 0x8, 0x1f ;  /* 0x0d001f0011127f89 */ /* 0x000e2200000e0000 */
[----:B-1----:R-:W-:Y:S02]  /*0740*/  @!P3 LEA R23, R26, R23, 0x18 ;  /* 0x000000171a17b211 */ /* 0x002fe400078ec0ff */
[----:B0-----:R-:W-:-:S05]  /*0750*/  FMNMX.FTZ R18, R17, R18, !PT ;  /* 0x0000001211127209 */ /* 0x001fca0007810000 */
[----:B------:R-:W0:Y:S02]  /*0760*/  SHFL.BFLY PT, R19, R18, 0x4, 0x1f ;  /* 0x0c801f0012137f89 */ /* 0x000e2400000e0000 */
[----:B0-----:R-:W-:-:S05]  /*0770*/  FMNMX.FTZ R19, R18, R19, !PT ;  /* 0x0000001312137209 */ /* 0x001fca0007810000 */
[----:B------:R-:W0:Y:S02]  /*0780*/  SHFL.BFLY PT, R20, R19, 0x2, 0x1f ;  /* 0x0c401f0013147f89 */ /* 0x000e2400000e0000 */
[----:B0-----:R-:W-:-:S05]  /*0790*/  FMNMX.FTZ R20, R19, R20, !PT ;  /* 0x0000001413147209 */ /* 0x001fca0007810000 */
[----:B------:R-:W0:Y:S02]  /*07a0*/  SHFL.BFLY PT, R21, R20, 0x1, 0x1f ;  /* 0x0c201f0014157f89 */ /* 0x000e2400000e0000 */
[----:B0-----:R-:W-:Y:S01]  /*07b0*/  FMNMX.FTZ R24, R20, R21, !PT ;  /* 0x0000001514187209 */ /* 0x001fe20007810000 */
[----:B------:R-:W-:-:S04]  /*07c0*/  IMAD.MOV.U32 R21, RZ, RZ, -0x1f528714 ;  /* 0xe0ad78ecff157424 */ /* 0x000fc800078e00ff */
[----:B------:R-:W-:Y:S01]  /*07d0*/  @!P1 STS [R9], R24 ;  /* 0x0000001809009388 */ /* 0x000fe20000000800 */
[----:B------:R-:W-:Y:S06]  /*07e0*/  BAR.SYNC.DEFER_BLOCKING 0x0 ;  /* 0x0000000000007b1d */ /* 0x000fec0000010000 */
[----:B------:R-:W0:Y:S04]  /*07f0*/  @P2 LDS R21, [R8+UR4] ;  /* 0x0000000408152984 */ /* 0x000e280008000800 */
[----:B0-----:R-:W0:Y:S02]  /*0800*/  SHFL.BFLY PT, R18, R21, 0x10, 0x1f ;  /* 0x0e001f0015127f89 */ /* 0x001e2400000e0000 */
[----:B0-----:R-:W-:-:S05]  /*0810*/  FMNMX.FTZ R18, R18, R21, !PT ;  /* 0x0000001512127209 */ /* 0x001fca0007810000 */
[----:B------:R-:W0:Y:S02]  /*0820*/  SHFL.BFLY PT, R17, R18, 0x8, 0x1f ;  /* 0x0d001f0012117f89 */ /* 0x000e2400000e0000 */
[----:B0-----:R-:W-:Y:S02]  /*0830*/  FMNMX.FTZ R17, R18, R17, !PT ;  /* 0x0000001112117209 */ /* 0x001fe40007810000 */
[----:B------:R-:W-:-:S03]  /*0840*/  @!P0 MOV R18, 0x400 ;  /* 0x0000040000128802 */ /* 0x000fc60000000f00 */
[----:B------:R-:W0:Y:S01]  /*0850*/  SHFL.BFLY PT, R20, R17, 0x4, 0x1f ;  /* 0x0c801f0011147f89 */ /* 0x000e2200000e0000 */
[----:B--2---:R-:W-:Y:S02]  /*0860*/  @!P0 LEA R25, R25, R18, 0x18 ;  /* 0x0000001219198211 */ /* 0x004fe400078ec0ff */
[----:B------:R-:W-:Y:S02]  /*0870*/  MOV R18, RZ ;  /* 0x000000ff00127202 */ /* 0x000fe40000000f00 */
[----:B0-----:R-:W-:-:S05]  /*0880*/  FMNMX.FTZ R20, R17, R20, !PT ;  /* 0x0000001411147209 */ /* 0x001fca0007810000 */
[----:B------:R-:W0:Y:S02]  /*0890*/  SHFL.BFLY PT, R19, R20, 0x2, 0x1f ;  /* 0x0c401f0014137f89 */ /* 0x000e2400000e0000 */
[----:B0-----:R-:W-:-:S05]  /*08a0*/  FMNMX.FTZ R19, R20, R19, !PT ;  /* 0x0000001314137209 */ /* 0x001fca0007810000 */
[----:B------:R-:W0:Y:S02]  /*08b0*/  SHFL.BFLY PT, R24, R19, 0x1, 0x1f ;  /* 0x0c201f0013187f89 */ /* 0x000e2400000e0000 */
[----:B0-----:R-:W-:-:S05]  /*08c0*/  FMNMX.FTZ R24, R19, R24, !PT ;  /* 0x0000001813187209 */ /* 0x001fca0007810000 */
[----:B------:R-:W-:Y:S01]  /*08d0*/  @!P3 STS [R23+0x4], R24 ;  /* 0x000004181700b388 */ /* 0x000fe20000000800 */
[----:B------:R-:W-:Y:S06]  /*08e0*/  BAR.SYNC.DEFER_BLOCKING 0x0 ;  /* 0x0000000000007b1d */ /* 0x000fec0000010000 */
[----:B------:R-:W0:Y:S02]  /*08f0*/  @!P0 LDS R17, [R25+0x4] ;  /* 0x0000040019118984 */ /* 0x000e240000000800 */
[----:B0-----:R-:W-:-:S04]  /*0900*/  @!P0 FADD.FTZ R17, -R17, R16 ;  /* 0x0000001011118221 */ /* 0x001fc80000010100 */
[----:B------:R-:W-:-:S04]  /*0910*/  @!P0 FMUL.FTZ R19, R17, 1.4426950216293334961 ;  /* 0x3fb8aa3b11138820 */ /* 0x000fc80000410000 */
[----:B------:R-:W0:Y:S02]  /*0920*/  @!P0 MUFU.EX2 R18, R19 ;  /* 0x0000001300128308 */ /* 0x000e240000000800 */
[----:B0-----:R-:W0:Y:S02]  /*0930*/  SHFL.BFLY PT, R17, R18, 0x10, 0x1f ;  /* 0x0e001f0012117f89 */ /* 0x001e2400000e0000 */
[----:B0-----:R-:W-:-:S05]  /*0940*/  FADD.FTZ R20, R17, R18 ;  /* 0x0000001211147221 */ /* 0x001fca0000010000 */
[----:B------:R-:W0:Y:S02]  /*0950*/  SHFL.BFLY PT, R17, R20, 0x8, 0x1f ;  /* 0x0d001f0014117f89 */ /* 0x000e2400000e0000 */
[----:B0-----:R-:W-:Y:S02]  /*0960*/  FADD.FTZ R21, R20, R17 ;  /* 0x0000001114157221 */ /* 0x001fe40000010000 */
[----:B------:R-:W0:Y:S03]  /*0970*/  @!P0 LDC.64 R16, c[0x0][0x3c0] ;  /* 0x0000f000ff108b82 */ /* 0x000e260000000a00 */
[----:B------:R-:W1:Y:S01]  /*0980*/  SHFL.BFLY PT, R24, R21, 0x4, 0x1f ;  /* 0x0c801f0015187f89 */ /* 0x000e6200000e0000 */
[----:B------:R-:W-:-:S03]  /*0990*/  IMAD.MOV.U32 R19, RZ, RZ, RZ ;  /* 0x000000ffff137224 */ /* 0x000fc600078e00ff */
[----:B0-----:R0:W2:Y:S01]  /*09a0*/  @!P0 LDG.E.CONSTANT R16, desc[UR10][R16.64] ;  /* 0x0000000a10108981 */ /* 0x0010a2000c1e9900 */
[----:B-1----:R-:W-:-:S05]  /*09b0*/  FADD.FTZ R24, R21, R24 ;  /* 0x0000001815187221 */ /* 0x002fca0000010000 */
[----:B------:R-:W1:Y:S02]  /*09c0*/  SHFL.BFLY PT, R23, R24, 0x2, 0x1f ;  /* 0x0c401f0018177f89 */ /* 0x000e6400000e0000 */
[----:B-1----:R-:W-:-:S05]  /*09d0*/  FADD.FTZ R23, R24, R23 ;  /* 0x0000001718177221 */ /* 0x002fca0000010000 */
[----:B------:R-:W1:Y:S02]  /*09e0*/  SHFL.BFLY PT, R26, R23, 0x1, 0x1f ;  /* 0x0c201f00171a7f89 */ /* 0x000e6400000e0000 */
[----:B-1----:R-:W-:-:S05]  /*09f0*/  FADD.FTZ R25, R23, R26 ;  /* 0x0000001a17197221 */ /* 0x002fca0000010000 */
[----:B------:R-:W-:Y:S01]  /*0a00*/  @!P1 STS [R6], R25 ;  /* 0x0000001906009388 */ /* 0x000fe20000000800 */
[----:B------:R-:W-:Y:S06]  /*0a10*/  BAR.SYNC.DEFER_BLOCKING 0x0 ;  /* 0x0000000000007b1d */ /* 0x000fec0000010000 */
[----:B------:R-:W1:Y:S04]  /*0a20*/  @P2 LDS R19, [R8+UR5] ;  /* 0x0000000508132984 */ /* 0x000e680008000800 */
[----:B-1----:R-:W1:Y:S02]  /*0a30*/  SHFL.BFLY PT, R20, R19, 0x10, 0x1f ;  /* 0x0e001f0013147f89 */ /* 0x002e6400000e0000 */
[----:B-1----:R-:W-:-:S05]  /*0a40*/  FADD.FTZ R20, R20, R19 ;  /* 0x0000001314147221 */ /* 0x002fca0000010000 */
[----:B------:R-:W1:Y:S02]  /*0a50*/  SHFL.BFLY PT, R21, R20, 0x8, 0x1f ;  /* 0x0d001f0014157f89 */ /* 0x000e6400000e0000 */
[----:B-1----:R-:W-:-:S05]  /*0a60*/  FADD.FTZ R21, R20, R21 ;  /* 0x0000001514157221 */ /* 0x002fca0000010000 */
[----:B------:R-:W1:Y:S02]  /*0a70*/  SHFL.BFLY PT, R24, R21, 0x4, 0x1f ;  /* 0x0c801f0015187f89 */ /* 0x000e6400000e0000 */
[----:B-1----:R-:W-:-:S05]  /*0a80*/  FADD.FTZ R24, R21, R24 ;  /* 0x0000001815187221 */ /* 0x002fca0000010000 */
[----:B0-----:R-:W0:Y:S02]  /*0a90*/  SHFL.BFLY PT, R17, R24, 0x2, 0x1f ;  /* 0x0c401f0018117f89 */ /* 0x001e2400000e0000 */
[----:B0-----:R-:W-:-:S05]  /*0aa0*/  FADD.FTZ R17, R24, R17 ;  /* 0x0000001118117221 */ /* 0x001fca0000010000 */
[----:B------:R-:W0:Y:S01]  /*0ab0*/  SHFL.BFLY PT, R26, R17, 0x1, 0x1f ;  /* 0x0c201f00111a7f89 */ /* 0x000e2200000e0000 */
[----:B------:R-:W1:Y:S01]  /*0ac0*/  @!P3 S2R R23, SR_CgaCtaId ;  /* 0x000000000017b919 */ /* 0x000e620000008800 */
[----:B0-----:R-:W-:-:S04]  /*0ad0*/  FADD.FTZ R19, R17, R26 ;  /* 0x0000001a11137221 */ /* 0x001fc80000010000 */
[----:B------:R-:W-:-:S06]  /*0ae0*/  @!P3 FADD.FTZ R19, R19, 9.9999999747524270788e-07 ;  /* 0x358637bd1313b421 */ /* 0x000fcc0000010000 */
[----:B------:R-:W0:Y:S01]  /*0af0*/  @!P3 MUFU.RCP R19, R19 ;  /* 0x000000130013b308 */ /* 0x000e220000001000 */
[----:B------:R-:W3:Y:S01]  /*0b00*/  @!P0 S2R R28, SR_CgaCtaId ;  /* 0x00000000001c8919 */ /* 0x000ee20000008800 */
[----:B------:R-:W-:-:S04]  /*0b10*/  @!P3 MOV R20, 0x400 ;  /* 0x000004000014b802 */ /* 0x000fc80000000f00 */
[----:B-1----:R-:W-:Y:S01]  /*0b20*/  @!P3 LEA R23, R23, R20, 0x18 ;  /* 0x000000141717b211 */ /* 0x002fe200078ec0ff */
[----:B0-----:R-:W-:-:S05]  /*0b30*/  @!P3 FADD.FTZ R20, R19, -RZ ;  /* 0x800000ff1314b221 */ /* 0x001fca0000010000 */
[----:B------:R-:W-:Y:S01]  /*0b40*/  @!P3 STS [R23], R20 ;  /* 0x000000141700b388 */ /* 0x000fe20000000800 */
[----:B------:R-:W-:-:S04]  /*0b50*/  @!P0 MOV R21, 0x400 ;  /* 0x0000040000158802 */ /* 0x000fc80000000f00 */
[----:B---3--:R-:W-:Y:S01]  /*0b60*/  @!P0 LEA R28, R28, R21, 0x18 ;  /* 0x000000151c1c8211 */ /* 0x008fe200078ec0ff */
[----:B------:R-:W-:Y:S06]  /*0b70*/  BAR.SYNC.DEFER_BLOCKING 0x0 ;  /* 0x0000000000007b1d */ /* 0x000fec0000010000 */
[----:B------:R-:W0:Y:S01]  /*0b80*/  @!P0 LDS R17, [R28] ;  /* 0x000000001c118984 */ /* 0x000e220000000800 */
[----:B------:R-:W-:Y:S02]  /*0b90*/  PRMT R21, RZ, 0x7610, R21 ;  /* 0x00007610ff157816 */ /* 0x000fe40000000015 */
[----:B------:R-:W-:Y:S01]  /*0ba0*/  IADD3 R22, PT, PT, R3, R22, RZ ;  /* 0x0000001603167210 */ /* 0x000fe20007ffe0ff */
[----:B0-----:R-:W-:-:S04]  /*0bb0*/  @!P0 FMUL.FTZ R17, R17, R18 ;  /* 0x0000001211118220 */ /* 0x001fc80000410000 */
[----:B--2---:R-:W-:-:S04]  /*0bc0*/  @!P0 FMUL.FTZ R18, R17, R16 ;  /* 0x0000001011128220 */ /* 0x004fc80000410000 */
[----:B------:R-:W0:Y:S01]  /*0bd0*/  @!P0 F2I.S8.NTZ R21, R18 ;  /* 0x0000001200158305 */ /* 0x000e220000202100 */
[----:B------:R-:W-:-:S04]  /*0be0*/  IADD3 R16, P1, PT, R11, UR18, RZ ;  /* 0x000000120b107c10 */ /* 0x000fc8000ff3e0ff */
[----:B------:R-:W-:Y:S02]  /*0bf0*/  LEA.HI.X.SX32 R17, R11, UR19, 0x1, P1 ;  /* 0x000000130b117c11 */ /* 0x000fe400088f0eff */
[----:B------:R-:W-:-:S03]  /*0c00*/  ISETP.GE.AND P1, PT, R22, UR15, PT ;  /* 0x0000000f16007c0c */ /* 0x000fc6000bf26270 */
[----:B0-----:R0:W-:Y:S10]  /*0c10*/  STG.E.U8 desc[UR10][R16.64], R21 ;  /* 0x0000001510007986 */ /* 0x0011f4000c10110a */
[----:B------:R-:W-:Y:S05]  /*0c20*/  @!P1 BRA `(.L_x_3) ;  /* 0xfffffff400a49947 */ /* 0x000fea000383ffff */
[----:B------:R-:W-:Y:S05]  /*0c30*/  EXIT ;  /* 0x000000000000794d */ /* 0x000fea0003800000 */
.L_x_4:
[----:B------:R-:W-:-:S00]  /*0c40*/  BRA `(.L_x_4) ;  /* 0xfffffffc00fc7947 */ /* 0x000fc0000383ffff */
[----:B------:R-:W-:-:S00]  /*0c50*/  NOP ;  /* 0x0000000000007918 */ /* 0x000fc00000000000 */
        /* <DEDUP_REMOVED lines=10> */
.L_x_184:


//--------------------- .text._ZN17fastertransformer27softmax_INT8IO_kernel_COL32IfEEvPaS1_PKT_S4_iiiiifPKfS6_ --------------------------
	.section	.text._ZN17fastertransformer27softmax_INT8IO_kernel_COL32IfEEvPaS1_PKT_S4_iiiiifPKfS6_,"ax",@progbits
	.align	128
        .global         _ZN17fastertransformer27softmax_INT8IO_kernel_COL32IfEEvPaS1_PKT_S4_iiiiifPKfS6_
        .type           _ZN17fastertransformer27softmax_INT8IO_kernel_COL32IfEEvPaS1_PKT_S4_iiiiifPKfS6_,@function
        .size           _ZN17fastertransformer27softmax_INT8IO_kernel_COL32IfEEvPaS1_PKT_S4_iiiiifPKfS6_,(.L_x_185 - _ZN17fastertransformer27softmax_INT8IO_kernel_COL32IfEEvPaS1_PKT_S4_iiiiifPKfS6_)
        .other          _ZN17fastertransformer27softmax_INT8IO_kernel_COL32IfEEvPaS1_PKT_S4_iiiiifPKfS6_,@"STO_CUDA_ENTRY STV_DEFAULT"
_ZN17fastertransformer27softmax_INT8IO_kernel_COL32IfEEvPaS1_PKT_S4_iiiiifPKfS6_:
.text._ZN17fastertransformer27softmax_INT8IO_kernel_COL32IfEEvPaS1_PKT_S4_iiiiifPKfS6_:
        /* <DEDUP_REMOVED lines=8> */
[----:B------:R-:W-:Y:S01]  /*0080*/  VIADD R2, R7, 0x1f ;  /* 0x0000001f07027836 */ /* 0x000fe20000000000 */
[----:B------:R-:W-:Y:S01]  /*0090*/  MOV R22, UR7 ;  /* 0x0000000700167c02 */ /* 0x000fe20008000f00 */
[----:B------:R-:W2:Y:S03]  /*00a0*/  LDCU UR9, c[0x0][0x360] ;  /* 0x00006c00ff0977ac */ /* 0x000ea60008000800 */
[----:B------:R-:W-:Y:S01]  /*00b0*/  SHF.R.U32.HI R2, RZ, 0x5, R2 ;  /* 0x00000005ff027819 */ /* 0x000fe20000011602 */
[----:B------:R-:W1:Y:S01]  /*00c0*/  S2UR UR8, SR_CTAID.Y ;  /* 0x00000000000879c3 */ /* 0x000e620000002600 */
[----:B------:R-:W-:Y:S01]  /*00d0*/  UMOV UR5, 0x400 ;  /* 0x0000040000057882 */ /* 0x000fe20000000000 */
[----:B------:R-:W3:Y:S01]  /*00e0*/  LDCU.64 UR10, c[0x0][0x358] ;  /* 0x00006b00ff0a77ac */ /* 0x000ee20008000a00 */
[----:B------:R-:W4:Y:S05]  /*00f0*/  LDCU UR15, c[0x0][0x3ac] ;  /* 0x00007580ff0f77ac */ /* 0x000f2a0008000800 */
[----:B------:R-:W3:Y:S01]  /*0100*/  LDC.64 R12, c[0x0][0x390] ;  /* 0x0000e400ff0c7b82 */ /* 0x000ee20000000a00 */
[----:B------:R-:W3:Y:S01]  /*0110*/  LDCU UR14, c[0x0][0x3b0] ;  /* 0x00007600ff0e77ac */ /* 0x000ee20008000800 */
[----:B------:R-:W3:Y:S01]  /*0120*/  LDCU.64 UR12, c[0x0][0x390] ;  /* 0x00007200ff0c77ac */ /* 0x000ee20008000a00 */
[----:B--2---:R-:W-:-:S05]  /*0130*/  I2FP.F32.U32 R10, UR9 ;  /* 0x00000009000a7c45 */ /* 0x004fca0008201000 */
[----:B------:R-:W2:Y:S01]  /*0140*/  LDC.64 R14, c[0x0][0x398] ;  /* 0x0000e600ff0e7b82 */ /* 0x000ea20000000a00 */
[----:B------:R-:W2:Y:S01]  /*0150*/  LDCU.64 UR16, c[0x0][0x388] ;  /* 0x00007100ff1077ac */ /* 0x000ea20008000a00 */
[----:B------:R-:W-:Y:S01]  /*0160*/  FMUL.FTZ R10, R10, 0.03125 ;  /* 0x3d0000000a0a7820 */ /* 0x000fe20000410000 */
[----:B------:R-:W2:Y:S01]  /*0170*/  LDCU.64 UR20, c[0x0][0x3b0] ;  /* 0x00007600ff1477ac */ /* 0x000ea20008000a00 */
[C---:B0-----:R-:W-:Y:S01]  /*0180*/  LOP3.LUT R3, R0.reuse, 0x3e0, RZ, 0xc0, !PT ;  /* 0x000003e000037812 */ /* 0x041fe200078ec0ff */
[C---:B------:R-:W-:Y:S01]  /*0190*/  IMAD.SHL.U32 R8, R0.reuse, 0x4, RZ ;  /* 0x0000000400087824 */ /* 0x040fe200078e00ff */
[C---:B------:R-:W-:Y:S01]  /*01a0*/  LOP3.LUT R4, R0.reuse, 0x1f, RZ, 0xc0, !PT ;  /* 0x0000001f00047812 */ /* 0x040fe200078ec0ff */
[----:B-1----:R-:W-:Y:S01]  /*01b0*/  UIMAD UR4, UR4, UR6, UR8 ;  /* 0x00000006040472a4 */ /* 0x002fe2000f8e0208 */
[----:B------:R-:W0:Y:S01]  /*01c0*/  S2UR UR6, SR_CgaCtaId ;  /* 0x00000000000679c3 */ /* 0x000e220000008800 */
[----:B------:R-:W-:Y:S01]  /*01d0*/  ISETP.GE.U32.AND P0, PT, R0, R7, PT ;  /* 0x000000070000720c */ /* 0x000fe20003f06070 */
[----:B------:R-:W1:Y:S01]  /*01e0*/  LDCU.64 UR18, c[0x0][0x380] ;  /* 0x00007000ff1277ac */ /* 0x000e620008000a00 */
[----:B------:R-:W-:-:S02]  /*01f0*/  LOP3.LUT R8, R8, 0x7c, RZ, 0xc0, !PT ;  /* 0x0000007c08087812 */ /* 0x000fc400078ec0ff */
[----:B------:R-:W-:Y:S01]  /*0200*/  IMAD R2, R2, UR4, RZ ;  /* 0x0000000402027c24 */ /* 0x000fe2000f8e02ff */
[----:B------:R-:W-:Y:S02]  /*0210*/  UIADD3 UR4, UPT, UPT, UR5, 0x8, URZ ;  /* 0x0000000805047890 */ /* 0x000fe4000fffe0ff */
        /* <DEDUP_REMOVED lines=10> */
.L_x_8:
[----:B------:R-:W-:Y:S01]  /*02c0*/  BSSY.RECONVERGENT B0, `(.L_x_5) ;  /* 0x000003b000007945 */ /* 0x000fe20003800200 */
[----:B------:R-:W-:Y:S02]  /*02d0*/  IMAD R11, R22, 0x20, R5 ;  /* 0x00000020160b7824 */ /* 0x000fe400078e0205 */
[----:B------:R-:W-:Y:S01]  /*02e0*/  IMAD.MOV.U32 R20, RZ, RZ, -0x1f528714 ;  /* 0xe0ad78ecff147424 */ /* 0x000fe200078e00ff */
[----:B0-----:R-:W-:Y:S06]  /*02f0*/  @P0 BRA `(.L_x_6) ;  /* 0x0000000000dc0947 */ /* 0x001fec0003800000 */
[----:B-1----:R-:W0:Y:S08]  /*0300*/  I2F.U32.RP R18, R2 ;  /* 0x0000000200127306 */ /* 0x002e300000209000 */
[----:B0-----:R-:W0:Y:S02]  /*0310*/  MUFU.RCP R18, R18 ;  /* 0x0000001200127308 */ /* 0x001e240000001000 */
[----:B0-----:R-:W-:-:S06]  /*0320*/  IADD3 R16, PT, PT, R18, 0xffffffe, RZ ;  /* 0x0ffffffe12107810 */ /* 0x001fcc0007ffe0ff */
[----:B------:R0:W1:Y:S02]  /*0330*/  F2I.FTZ.U32.TRUNC.NTZ R17, R16 ;  /* 0x0000001000117305 */ /* 0x000064000021f000 */
[----:B0-----:R-:W-:Y:S02]  /*0340*/  IMAD.MOV.U32 R16, RZ, RZ, RZ ;  /* 0x000000ffff107224 */ /* 0x001fe400078e00ff */
[----:B-1----:R-:W-:-:S04]  /*0350*/  IMAD.MOV R19, RZ, RZ, -R17 ;  /* 0x000000ffff137224 */ /* 0x002fc800078e0a11 */
[----:B------:R-:W-:-:S04]  /*0360*/  IMAD R19, R19, R2, RZ ;  /* 0x0000000213137224 */ /* 0x000fc800078e02ff */
[----:B------:R-:W-:Y:S02]  /*0370*/  IMAD.HI.U32 R19, R17, R19, R16 ;  /* 0x0000001311137227 */ /* 0x000fe400078e0010 */
[----:B------:R-:W0:Y:S04]  /*0380*/  LDC.64 R16, c[0x0][0x3b8] ;  /* 0x0000ee00ff107b82 */ /* 0x000e280000000a00 */
[----:B------:R-:W-:-:S05]  /*0390*/  IMAD.HI.U32 R19, R19, UR8, RZ ;  /* 0x0000000813137c27 */ /* 0x000fca000f8e00ff */
[----:B------:R-:W-:-:S05]  /*03a0*/  IADD3 R19, PT, PT, -R19, RZ, RZ ;  /* 0x000000ff13137210 */ /* 0x000fca0007ffe1ff */
        /* <DEDUP_REMOVED lines=10> */
[----:B------:R-:W-:-:S04]  /*0450*/  @P1 IMAD.IADD R21, R21, 0x1, -R2 ;  /* 0x0000000115151824 */ /* 0x000fc800078e0a02 */
[----:B------:R-:W-:-:S05]  /*0460*/  @!P0 LOP3.LUT R21, RZ, R2, RZ, 0x33, !PT ;  /* 0x00000002ff158212 */ /* 0x000fca00078e33ff */
[----:B------:R-:W-:-:S04]  /*0470*/  IMAD R21, R21, UR20, R24 ;  /* 0x0000001415157c24 */ /* 0x000fc8000f8e0218 */
[----:B------:R-:W-:-:S06]  /*0480*/  IMAD.WIDE R20, R21, 0x4, R14 ;  /* 0x0000000415147825 */ /* 0x000fcc00078e020e */
[----:B------:R1:W5:Y:S01]  /*0490*/  LDG.E.CONSTANT R20, desc[UR10][R20.64] ;  /* 0x0000000a14147981 */ /* 0x000362000c1e9900 */
[----:B------:R-:W-:-:S04]  /*04a0*/  UISETP.NE.U32.AND UP0, UPT, UR12, URZ, UPT ;  /* 0x000000ff0c00728c */ /* 0x000fc8000bf05070 */
[----:B------:R-:W-:Y:S01]  /*04b0*/  UISETP.NE.AND.EX UP0, UPT, UR13, URZ, UPT, UP0 ;  /* 0x000000ff0d00728c */ /* 0x000fe2000bf05300 */
[----:B0-----:R-:W-:Y:S01]  /*04c0*/  HFMA2 R19, -RZ, RZ, 0, 0 ;  /* 0x00000000ff137431 */ /* 0x001fe200000001ff */
        /* <DEDUP_REMOVED lines=8> */
[----:B0-----:R-:W-:Y:S01]  /*0550*/  MOV R16, RZ ;  /* 0x000000ff00107202 */ /* 0x001fe20000000f00 */
[----:B-1----:R-:W-:-:S04]  /*0560*/  IMAD.MOV R21, RZ, RZ, -R17 ;  /* 0x000000ffff157224 */ /* 0x002fc800078e0a11 */
[----:B------:R-:W-:-:S04]  /*0570*/  IMAD R21, R21, R2, RZ ;  /* 0x0000000215157224 */ /* 0x000fc800078e02ff */
[----:B------:R-:W-:-:S06]  /*0580*/  IMAD.HI.U32 R17, R17, R21, R16 ;  /* 0x0000001511117227 */ /* 0x000fcc00078e0010 */
[----:B------:R-:W-:-:S04]  /*0590*/  IMAD.HI.U32 R17, R17, UR8, RZ ;  /* 0x0000000811117c27 */ /* 0x000fc8000f8e00ff */
[----:B------:R-:W-:-:S04]  /*05a0*/  IMAD.MOV R21, RZ, RZ, -R17 ;  /* 0x000000ffff157224 */ /* 0x000fc800078e0a11 */
[----:B------:R-:W-:-:S05]  /*05b0*/  IMAD R21, R2, R21, UR8 ;  /* 0x0000000802157e24 */ /* 0x000fca000f8e0215 */
[----:B------:R-:W-:-:S13]  /*05c0*/  ISETP.GE.U32.AND P0, PT, R21, R2, PT ;  /* 0x000000021500720c */ /* 0x000fda0003f06070 */
[----:B------:R-:W-:Y:S01]  /*05d0*/  @P0 IMAD.IADD R21, R21, 0x1, -R2 ;  /* 0x0000000115150824 */ /* 0x000fe200078e0a02 */
[----:B------:R-:W-:-:S04]  /*05e0*/  @P0 IADD3 R17, PT, PT, R17, 0x1, RZ ;  /* 0x0000000111110810 */ /* 0x000fc80007ffe0ff */
[----:B------:R-:W-:-:S13]  /*05f0*/  ISETP.GE.U32.AND P1, PT, R21, R2, PT ;  /* 0x000000021500720c */ /* 0x000fda0003f26070 */
[----:B------:R-:W-:Y:S01]  /*0600*/  @P1 VIADD R17, R17, 0x1 ;  /* 0x0000000111111836 */ /* 0x000fe20000000000 */
[----:B------:R-:W-:-:S05]  /*0610*/  @!P2 LOP3.LUT R17, RZ, R2, RZ, 0x33, !PT ;  /* 0x00000002ff11a212 */ /* 0x000fca00078e33ff */
[----:B------:R-:W-:-:S04]  /*0620*/  IMAD R17, R17, UR14, R24 ;  /* 0x0000000e11117c24 */ /* 0x000fc8000f8e0218 */
[----:B------:R-:W-:-:S05]  /*0630*/  IMAD.WIDE.U32 R16, R17, 0x4, R12 ;  /* 0x0000000411107825 */ /* 0x000fca00078e000c */
[----:B------:R0:W5:Y:S02]  /*0640*/  LDG.E.CONSTANT R19, desc[UR10][R16.64] ;  /* 0x0000000a10137981 */ /* 0x000164000c1e9900 */
.L_x_7:
[----:B-----5:R-:W-:-:S04]  /*0650*/  FFMA.FTZ R19, R18, R23, R19 ;  /* 0x0000001712137223 */ /* 0x020fc80000010013 */
[----:B------:R-:W-:-:S07]  /*0660*/  FADD.FTZ R20, R19, R20 ;  /* 0x0000001413147221 */ /* 0x000fce0000010000 */
.L_x_6:
[----:B-12---:R-:W-:Y:S05]  /*0670*/  BSYNC.RECONVERGENT B0 ;  /* 0x0000000000007941 */ /* 0x006fea0003800200 */
.L_x_5:
[----:B0-----:R-:W0:Y:S01]  /*0680*/  SHFL.BFLY PT, R17, R20, 0x10, 0x1f ;  /* 0x0e001f0014117f89 */ /* 0x001e2200000e0000 */
[----:B------:R-:W-:Y:S02]  /*0690*/  ISETP.NE.AND P1, PT, R4, RZ, PT ;  /* 0x000000ff0400720c */ /* 0x000fe40003f25270 */
[----:B------:R-:W-:Y:S02]  /*06a0*/  FSETP.GT.FTZ.AND P2, PT, R10, R7, PT ;  /* 0x000000070a00720b */ /* 0x000fe40003f54000 */
[C---:B------:R-:W-:Y:S02]  /*06b0*/  ISETP.NE.AND P3, PT, R0.reuse, RZ, PT ;  /* 0x000000ff0000720c */ /* 0x040fe40003f65270 */
[----:B------:R-:W-:-:S11]  /*06c0*/  ISETP.GE.U32.AND P0, PT, R0, UR15, PT ;  /* 0x0000000f00007c0c */ /* 0x000fd6000bf06070 */
[----:B------:R-:W1:Y:S02]  /*06d0*/  @!P3 S2R R23, SR_CgaCtaId ;  /* 0x000000000017b919 */ /* 0x000e640000008800 */
[----:B------:R-:W2:Y:S01]  /*06e0*/  @!P0 S2R R26, SR_CgaCtaId ;  /* 0x00000000001a8919 */ /* 0x000ea20000008800 */
[----:B0-----:R-:W-:-:S05]  /*06f0*/  FMNMX.FTZ R17, R17, R20, !PT ;  /* 0x0000001411117209 */ /* 0x001fca0007810000 */
[----:B------:R-:W0:Y:S02]  /*0700*/  SHFL.BFLY PT, R16, R17, 0x8, 0x1f ;  /* 0x0d001f0011107f89 */ /* 0x000e2400000e0000 */
        /* <DEDUP_REMOVED lines=12> */
[----:B0-----:R-:W-:-:S02]  /*07d0*/  FMNMX.FTZ R16, R16, R21, !PT ;  /* 0x0000001510107209 */ /* 0x001fc40007810000 */
[----:B------:R-:W-:-:S03]  /*07e0*/  @!P0 MOV R21, 0x400 ;  /* 0x0000040000158802 */ /* 0x000fc60000000f00 */
[----:B------:R-:W0:Y:S01]  /*07f0*/  SHFL.BFLY PT, R17, R16, 0x8, 0x1f ;  /* 0x0d001f0010117f89 */ /* 0x000e2200000e0000 */
[----:B--2---:R-:W-:Y:S02]  /*0800*/  @!P0 LEA R26, R26, R21, 0x18 ;  /* 0x000000151a1a8211 */ /* 0x004fe400078ec0ff */
[----:B0-----:R-:W-:Y:S02]  /*0810*/  FMNMX.FTZ R17, R16, R17, !PT ;  /* 0x0000001110117209 */ /* 0x001fe40007810000 */
[----:B------:R-:W-:-:S03]  /*0820*/  @!P3 MOV R16, 0x400 ;  /* 0x000004000010b802 */ /* 0x000fc60000000f00 */
[----:B------:R-:W0:Y:S01]  /*0830*/  SHFL.BFLY PT, R18, R17, 0x4, 0x1f ;  /* 0x0c801f0011127f89 */ /* 0x000e2200000e0000 */
[----:B-1----:R-:W-:Y:S02]  /*0840*/  @!P3 LEA R16, R23, R16, 0x18 ;  /* 0x000000101710b211 */ /* 0x002fe400078ec0ff */
[----:B0-----:R-:W-:-:S05]  /*0850*/  FMNMX.FTZ R18, R17, R18, !PT ;  /* 0x0000001211127209 */ /* 0x001fca0007810000 */
[----:B------:R-:W0:Y:S02]  /*0860*/  SHFL.BFLY PT, R19, R18, 0x2, 0x1f ;  /* 0x0c401f0012137f89 */ /* 0x000e2400000e0000 */
[----:B0-----:R-:W-:Y:S02]  /*0870*/  FMNMX.FTZ R19, R18, R19, !PT ;  /* 0x0000001312137209 */ /* 0x001fe40007810000 */
[----:B------:R-:W-:-:S03]  /*0880*/  MOV R18, RZ ;  /* 0x000000ff00127202 */ /* 0x000fc60000000f00 */
        /* <DEDUP_REMOVED lines=57> */
.L_x_9:
        /* <DEDUP_REMOVED lines=14> */
.L_x_185:


//--------------------- .text._ZN17fastertransformer36softmax_INT8IO_kernel_COL32_element4INS_5half4E6__halfEEvPaS3_PKT_S6_iiiiifPKfS8_ --------------------------
	.section	.text._ZN17fastertransformer36softmax_INT8IO_kernel_COL32_element4INS_5half4E6__halfEEvPaS3_PKT_S6_iiiiifPKfS8_,"ax",@progbits
	.align	128
        .global         _ZN17fastertransformer36softmax_INT8IO_kernel_COL32_element4INS_5half4E6__halfEEvPaS3_PKT_S6_iiiiifPKfS8_
        .type           _ZN17fastertransformer36softmax_INT8IO_kernel_COL32_element4INS_5half4E6__halfEEvPaS3_PKT_S6_iiiiifPKfS8_,@function
        .size           _ZN17fastertransformer36softmax_INT8IO_kernel_COL32_element4INS_5half4E6__halfEEvPaS3_PKT_S6_iiiiifPKfS8_,(.L_x_186 - _ZN17fastertransformer36softmax_INT8IO_kernel_COL32_element4INS_5half4E6__halfEEvPaS3_PKT_S6_iiiiifPKfS8_)
        .other          _ZN17fastertransformer36softmax_INT8IO_kernel_COL32_element4INS_5half4E6__halfEEvPaS3_PKT_S6_iiiiifPKfS8_,@"STO_CUDA_ENTRY STV_DEFAULT"
_ZN17fastertransformer36softmax_INT8IO_kernel_COL32_element4INS_5half4E6__halfEEvPaS3_PKT_S6_iiiiifPKfS8_:
.text._ZN17fastertransformer36softmax_INT8IO_kernel_COL32_element4INS_5half4E6__halfEEvPaS3_PKT_S6_iiiiifPKfS8_:
[----:B------:R-:W-:Y:S08]  /*0000*/  LDC R1, c[0x0][0x37c] ;  /* 0x0000df00ff017b82 */ /* 0x000ff00000000800 */
[----:B------:R-:W0:Y:S08]  /*0010*/  S2UR UR8, SR_CTAID.X ;  /* 0x00000000000879c3 */ /* 0x000e300000002500 */
[----:B------:R-:W0:Y:S02]  /*0020*/  LDC R14, c[0x0][0x3ac] ;  /* 0x0000eb00ff0e7b82 */ /* 0x000e240000000800 */
[----:B0-----:R-:W-:-:S13]  /*0030*/  ISETP.LE.AND P0, PT, R14, UR8, PT ;  /* 0x000000080e007c0c */ /* 0x001fda000bf03270 */
[----:B------:R-:W-:Y:S05]  /*0040*/  @P0 EXIT ;  /* 0x000000000000094d */ /* 0x000fea0003800000 */
[----:B------:R-:W0:Y:S01]  /*0050*/  S2R R9, SR_TID.X ;  /* 0x0000000000097919 */ /* 0x000e220000002100 */
[----:B------:R-:W1:Y:S01]  /*0060*/  LDC.64 R2, c[0x0][0x3b8] ;  /* 0x0000ee00ff027b82 */ /* 0x000e620000000a00 */
[----:B------:R-:W1:Y:S07]  /*0070*/  LDCU.64 UR6, c[0x0][0x358] ;  /* 0x00006b00ff0677ac */ /* 0x000e6e0008000a00 */
[----:B------:R-:W-:Y:S01]  /*0080*/  S2UR UR4, SR_CTAID.Z ;  /* 0x00000000000479c3 */ /* 0x000fe20000002700 */
[----:B------:R-:W2:Y:S07]  /*0090*/  LDCU UR5, c[0x0][0x374] ;  /* 0x00006e80ff0577ac */ /* 0x000eae0008000800 */
[----:B------:R-:W2:Y:S08]  /*00a0*/  S2UR UR9, SR_CTAID.Y ;  /* 0x00000000000979c3 */ /* 0x000eb00000002600 */
[----:B------:R-:W3:Y:S01]  /*00b0*/  LDC.64 R4, c[0x0][0x3c0] ;  /* 0x0000f000ff047b82 */ /* 0x000ee20000000a00 */
[----:B-1----:R1:W5:Y:S01]  /*00c0*/  LDG.E.CONSTANT R0, desc[UR6][R2.64] ;  /* 0x0000000602007981 */ /* 0x002362000c1e9900 */
[----:B------:R-:W-:Y:S01]  /*00d0*/  VIADD R6, R14, 0x1f ;  /* 0x0000001f0e067836 */ /* 0x000fe20000000000 */
[----:B------:R-:W4:Y:S01]  /*00e0*/  LDCU UR10, c[0x0][0x360] ;  /* 0x00006c00ff0a77ac */ /* 0x000f220008000800 */
[----:B------:R-:W3:Y:S04]  /*00f0*/  LDCU UR15, c[0x0][0x3ac] ;  /* 0x00007580ff0f77ac */ /* 0x000ee80008000800 */
[----:B------:R-:W4:Y:S01]  /*0100*/  LDC R10, c[0x0][0x3a4] ;  /* 0x0000e900ff0a7b82 */ /* 0x000f220000000800 */
[----:B------:R-:W-:Y:S01]  /*0110*/  SHF.R.U32.HI R6, RZ, 0x5, R6 ;  /* 0x00000005ff067819 */ /* 0x000fe20000011606 */
[----:B0-----:R-:W-:Y:S01]  /*0120*/  IMAD.SHL.U32 R11, R9, 0x4, RZ ;  /* 0x00000004090b7824 */ /* 0x001fe200078e00ff */
[----:B------:R-:W0:Y:S01]  /*0130*/  LDCU UR11, c[0x0][0x3b0] ;  /* 0x00007600ff0b77ac */ /* 0x000e220008000800 */
[----:B------:R-:W0:Y:S04]  /*0140*/  LDCU UR14, c[0x0][0x3b4] ;  /* 0x00007680ff0e77ac */ /* 0x000e280008000800 */
[----:B-1----:R-:W1:Y:S01]  /*0150*/  LDC.64 R2, c[0x0][0x398] ;  /* 0x0000e600ff027b82 */ /* 0x002e620000000a00 */
[----:B--2---:R-:W-:Y:S01]  /*0160*/  UIMAD UR4, UR4, UR5, UR9 ;  /* 0x00000005040472a4 */ /* 0x004fe2000f8e0209 */
[----:B------:R-:W2:Y:S06]  /*0170*/  LDCU.64 UR12, c[0x0][0x390] ;  /* 0x00007200ff0c77ac */ /* 0x000eac0008000a00 */
[----:B------:R-:W0:Y:S01]  /*0180*/  LDC R12, c[0x0][0x370] ;  /* 0x0000dc00ff0c7b82 */ /* 0x000e220000000800 */
[----:B---3--:R3:W5:Y:S01]  /*0190*/  LDG.E.CONSTANT R8, desc[UR6][R4.64] ;  /* 0x0000000604087981 */ /* 0x008762000c1e9900 */
[----:B------:R-:W-:Y:S01]  /*01a0*/  IMAD R6, R6, UR4, RZ ;  /* 0x0000000406067c24 */ /* 0x000fe2000f8e02ff */
[----:B------:R-:W-:-:S02]  /*01b0*/  LOP3.LUT R13, R11, 0x1c, RZ, 0xc0, !PT ;  /* 0x0000001c0b0d7812 */ /* 0x000fc400078ec0ff */
[----:B------:R-:W-:Y:S02]  /*01c0*/  ISETP.GE.AND P1, PT, R11, R14, PT ;  /* 0x0000000e0b00720c */ /* 0x000fe40003f26270 */
[----:B------:R-:W-:Y:S02]  /*01d0*/  LOP3.LUT R15, R9, 0x1f, RZ, 0xc0, !PT ;  /* 0x0000001f090f7812 */ /* 0x000fe400078ec0ff */
[----:B------:R-:W-:Y:S02]  /*01e0*/  I2FP.F32.U32 R16, R9 ;  /* 0x0000000900107245 */ /* 0x000fe40000201000 */
[----:B---3--:R-:W-:Y:S02]  /*01f0*/  LOP3.LUT R5, R11, 0xfe0, RZ, 0xc0, !PT ;  /* 0x00000fe00b057812 */ /* 0x008fe400078ec0ff */
[----:B----4-:R-:W-:Y:S02]  /*0200*/  I2FP.F32.U32 R20, UR10 ;  /* 0x0000000a00147c45 */ /* 0x010fe40008201000 */
[----:B------:R-:W-:-:S05]  /*0210*/  LEA R6, R6, R5, 0x5 ;  /* 0x0000000506067211 */ /* 0x000fca00078e28ff */
[----:B------:R-:W-:Y:S02]  /*0220*/  IMAD R13, R6, R14, R13 ;  /* 0x0000000e060d7224 */ /* 0x000fe400078e020d */
[----:B--2---:R-:W-:-:S07]  /*0230*/  IMAD.U32 R14, RZ, RZ, UR8 ;  /* 0x00000008ff0e7e24 */ /* 0x004fce000f8e00ff */
.L_x_20:
[----:B------:R-:W-:Y:S01]  /*0240*/  UISETP.GT.U32.AND UP0, UPT, UR10, 0x20, UPT ;  /* 0x000000200a00788c */ /* 0x000fe2000bf04070 */
[----:B------:R-:W-:Y:S01]  /*0250*/  BSSY.RECONVERGENT B0, `(.L_x_10) ;  /* 0x0000055000007945 */ /* 0x000fe20003800200 */
[----:B------:R-:W-:-:S03]  /*0260*/  IMAD.MOV.U32 R6, RZ, RZ, -0x1f528714 ;  /* 0xe0ad78ecff067424 */ /* 0x000fc600078e00ff */
[----:B------:R-:W-:Y:S06]  /*0270*/  @P1 BRA `(.L_x_11) ;  /* 0x0000000400481947 */ /* 0x000fec0003800000 */
[----:B------:R-:W2:Y:S01]  /*0280*/  I2F.U32.RP R6, R10 ;  /* 0x0000000a00067306 */ /* 0x000ea20000209000 */
[----:B------:R-:W-:Y:S01]  /*0290*/  ISETP.NE.U32.AND P0, PT, RZ, UR12, PT ;  /* 0x0000000cff007c0c */ /* 0x000fe2000bf05070 */
[C---:B------:R-:W-:Y:S01]  /*02a0*/  IMAD R22, R14.reuse, 0x20, R13 ;  /* 0x000000200e167824 */ /* 0x040fe200078e020d */
[----:B------:R-:W-:Y:S01]  /*02b0*/  PLOP3.LUT P2, PT, PT, PT, PT, 0x8, 0x80 ;  /* 0x000000000080781c */ /* 0x000fe20003f4e170 */
[----:B------:R-:W-:Y:S01]  /*02c0*/  IMAD R17, R14, UR15, R11 ;  /* 0x0000000f0e117c24 */ /* 0x000fe2000f8e020b */
[----:B------:R-:W-:Y:S02]  /*02d0*/  ISETP.NE.AND.EX P0, PT, RZ, UR13, PT, P0 ;  /* 0x0000000dff007c0c */ /* 0x000fe4000bf05300 */
[----:B------:R-:W-:Y:S02]  /*02e0*/  PLOP3.LUT P4, PT, PT, PT, PT, 0x8, 0x80 ;  /* 0x000000000080781c */ /* 0x000fe40003f8e170 */
[----:B------:R-:W-:Y:S02]  /*02f0*/  LOP3.LUT R21, RZ, R10, RZ, 0x33, !PT ;  /* 0x0000000aff157212 */ /* 0x000fe400078e33ff */
[----:B------:R-:W-:Y:S01]  /*0300*/  SHF.R.S32.HI R23, RZ, 0x2, R22 ;  /* 0x00000002ff177819 */ /* 0x000fe20000011416 */
[----:B--2---:R-:W2:Y:S02]  /*0310*/  MUFU.RCP R6, R6 ;  /* 0x0000000600067308 */ /* 0x004ea40000001000 */
[----:B--2---:R-:W-:-:S06]  /*0320*/  IADD3 R4, PT, PT, R6, 0xffffffe, RZ ;  /* 0x0ffffffe06047810 */ /* 0x004fcc0007ffe0ff */
[----:B------:R2:W3:Y:S02]  /*0330*/  F2I.FTZ.U32.TRUNC.NTZ R5, R4 ;  /* 0x0000000400057305 */ /* 0x0004e4000021f000 */
[----:B--2---:R-:W-:Y:S02]  /*0340*/  HFMA2 R4, -RZ, RZ, 0, 0 ;  /* 0x00000000ff047431 */ /* 0x004fe400000001ff */
[----:B---3--:R-:W-:-:S04]  /*0350*/  IMAD.MOV R7, RZ, RZ, -R5 ;  /* 0x000000ffff077224 */ /* 0x008fc800078e0a05 */
[----:B------:R-:W-:-:S04]  /*0360*/  IMAD R7, R7, R10, RZ ;  /* 0x0000000a07077224 */ /* 0x000fc800078e02ff */
[----:B------:R-:W-:Y:S02]  /*0370*/  IMAD.HI.U32 R5, R5, R7, R4 ;  /* 0x0000000705057227 */ /* 0x000fe400078e0004 */
[----:B------:R-:W2:Y:S04]  /*0380*/  LDC.64 R6, c[0x0][0x388] ;  /* 0x0000e200ff067b82 */ /* 0x000ea80000000a00 */
[----:B------:R-:W-:-:S04]  /*0390*/  IMAD.HI.U32 R18, R5, UR9, RZ ;  /* 0x0000000905127c27 */ /* 0x000fc8000f8e00ff */
[----:B------:R-:W-:Y:S01]  /*03a0*/  IMAD.MOV R19, RZ, RZ, -R18 ;  /* 0x000000ffff137224 */ /* 0x000fe200078e0a12 */
[----:B------:R-:W3:Y:S03]  /*03b0*/  @P0 LDC.64 R4, c[0x0][0x390] ;  /* 0x0000e400ff040b82 */ /* 0x000ee60000000a00 */
[----:B------:R-:W-:-:S05]  /*03c0*/  IMAD R19, R10, R19, UR9 ;  /* 0x000000090a137e24 */ /* 0x000fca000f8e0213 */
[----:B------:R-:W-:-:S04]  /*03d0*/  ISETP.GE.U32.AND P3, PT, R19, R10, PT ;  /* 0x0000000a1300720c */ /* 0x000fc80003f66070 */
[----:B------:R-:W-:Y:S01]  /*03e0*/  @P0 PLOP3.LUT P2, PT, P3, PT, PT, 0x80, 0x8 ;  /* 0x000000000008081c */ /* 0x000fe20001f4f070 */
[----:B--2---:R-:W-:-:S08]  /*03f0*/  IMAD.WIDE R6, R23, 0x4, R6 ;  /* 0x0000000417067825 */ /* 0x004fd000078e0206 */
[-C--:B------:R-:W-:Y:S01]  /*0400*/  @P3 IADD3 R19, PT, PT, R19, -R10.reuse, RZ ;  /* 0x8000000a13133210 */ /* 0x080fe20007ffe0ff */
[----:B------:R2:W4:Y:S03]  /*0410*/  LDG.E R6, desc[UR6][R6.64] ;  /* 0x0000000606067981 */ /* 0x000526000c1e1900 */
[----:B------:R-:W-:Y:S01]  /*0420*/  ISETP.GE.U32.AND P3, PT, R19, R10, PT ;  /* 0x0000000a1300720c */ /* 0x000fe20003f66070 */
[----:B------:R-:W-:Y:S01]  /*0430*/  @P2 VIADD R18, R18, 0x1 ;  /* 0x0000000112122836 */ /* 0x000fe20000000000 */
[----:B------:R-:W-:Y:S02]  /*0440*/  ISETP.NE.U32.AND P2, PT, R10, RZ, PT ;  /* 0x000000ff0a00720c */ /* 0x000fe40003f45070 */
[----:B------:R-:W-:-:S09]  /*0450*/  @P0 PLOP3.LUT P4, PT, P3, PT, PT, 0x80, 0x8 ;  /* 0x000000000008081c */ /* 0x000fd20001f8f070 */
[----:B------:R-:W-:-:S04]  /*0460*/  @P3 IADD3 R19, PT, PT, R19, -R10, RZ ;  /* 0x8000000a13133210 */ /* 0x000fc80007ffe0ff */
[----:B------:R-:W-:-:S04]  /*0470*/  @P4 IADD3 R18, PT, PT, R18, 0x1, RZ ;  /* 0x0000000112124810 */ /* 0x000fc80007ffe0ff */
[----:B------:R-:W-:-:S05]  /*0480*/  @P0 SEL R18, R21, R18, !P2 ;  /* 0x0000001215120207 */ /* 0x000fca0005000000 */
[----:B0-----:R-:W-:-:S05]  /*0490*/  @P0 IMAD R18, R18, UR11, R17 ;  /* 0x0000000b12120c24 */ /* 0x001fca000f8e0211 */
[----:B------:R-:W-:Y:S02]  /*04a0*/  @P0 SHF.R.S32.HI R23, RZ, 0x2, R18 ;  /* 0x00000002ff170819 */ /* 0x000fe40000011412 */
[----:B------:R-:W-:-:S03]  /*04b0*/  SEL R18, R21, R19, !P2 ;  /* 0x0000001315127207 */ /* 0x000fc60005000000 */
[----:B---3--:R-:W-:-:S04]  /*04c0*/  @P0 IMAD.WIDE R4, R23, 0x8, R4 ;  /* 0x0000000817040825 */ /* 0x008fc800078e0204 */
[----:B------:R-:W-:Y:S01]  /*04d0*/  IMAD R18, R18, UR11, R17 ;  /* 0x0000000b12127c24 */ /* 0x000fe2000f8e0211 */
[----:B------:R-:W3:Y:S04]  /*04e0*/  @P0 LDG.E R24, desc[UR6][R4.64] ;  /* 0x0000000604180981 */ /* 0x000ee8000c1e1900 */
[----:B------:R-:W-:Y:S01]  /*04f0*/  SHF.R.S32.HI R19, RZ, 0x2, R18 ;  /* 0x00000002ff137819 */ /* 0x000fe20000011412 */
[----:B------:R0:W3:Y:S04]  /*0500*/  @P0 LDG.E R22, desc[UR6][R4.64+0x4] ;  /* 0x0000040604160981 */ /* 0x0000e8000c1e1900 */
[----:B-1----:R-:W-:-:S05]  /*0510*/  IMAD.WIDE R18, R19, 0x8, R2 ;  /* 0x0000000813127825 */ /* 0x002fca00078e0202 */
[----:B------:R-:W3:Y:S04]  /*0520*/  LDG.E R21, desc[UR6][R18.64] ;  /* 0x0000000612157981 */ /* 0x000ee8000c1e1900 */
[----:B------:R1:W3:Y:S01]  /*0530*/  LDG.E R17, desc[UR6][R18.64+0x4] ;  /* 0x0000040612117981 */ /* 0x0002e2000c1e1900 */
[----:B--2---:R-:W-:Y:S02]  /*0540*/  PRMT R7, R7, 0x5410, RZ ;  /* 0x0000541007077816 */ /* 0x004fe400000000ff */
[----:B------:R-:W-:Y:S02]  /*0550*/  PRMT R23, RZ, 0x7610, R23 ;  /* 0x00007610ff177816 */ /* 0x000fe40000000017 */
[----:B0-----:R-:W-:Y:S01]  /*0560*/  PRMT R4, RZ, 0x7610, R4 ;  /* 0x00007610ff047816 */ /* 0x001fe20000000004 */
[----:B----4-:R-:W1:Y:S08]  /*0570*/  I2F.S8 R25, R6 ;  /* 0x0000000600197306 */ /* 0x010e700000001400 */
[----:B------:R-:W0:Y:S08]  /*0580*/  I2F.S8 R26, R6.B1 ;  /* 0x10000006001a7306 */ /* 0x000e300000001400 */
[----:B------:R-:W2:Y:S01]  /*0590*/  I2F.S8 R5, R6.B2 ;  /* 0x2000000600057306 */ /* 0x000ea20000001400 */
[----:B-1----:R-:W-:-:S07]  /*05a0*/  FMUL.FTZ R19, R25, UR14 ;  /* 0x0000000e19137c20 */ /* 0x002fce0008410000 */
[----:B------:R-:W1:Y:S01]  /*05b0*/  I2F.S8 R18, R6.B3 ;  /* 0x3000000600127306 */ /* 0x000e620000001400 */
[----:B---3--:R-:W-:Y:S02]  /*05c0*/  @P0 PRMT R7, R7, 0x5410, R24 ;  /* 0x0000541007070816 */ /* 0x008fe40000000018 */
[----:B------:R-:W-:Y:S02]  /*05d0*/  @P0 PRMT R23, R24, 0x7632, R23 ;  /* 0x0000763218170816 */ /* 0x000fe40000000017 */
[----:B------:R-:W-:-:S03]  /*05e0*/  PRMT R7, RZ, 0x7610, R7 ;  /* 0x00007610ff077816 */ /* 0x000fc60000000007 */
[----:B------:R-:W-:Y:S02]  /*05f0*/  HADD2.F32 R25, -RZ, R23.H0_H0 ;  /* 0x20000017ff197230 */ /* 0x000fe40000004100 */
[----:B------:R-:W-:Y:S02]  /*0600*/  HADD2.F32 R27, -RZ, R7.H1_H1 ;  /* 0x30000007ff1b7230 */ /* 0x000fe40000004100 */
[----:B0-----:R-:W-:Y:S01]  /*0610*/  FMUL.FTZ R23, R26, UR14 ;  /* 0x0000000e1a177c20 */ /* 0x001fe20008410000 */
[C---:B------:R-:W-:Y:S02]  /*0620*/  @P0 PRMT R7, R22.reuse, 0x7610, R7 ;  /* 0x0000761016070816 */ /* 0x040fe40000000007 */
[----:B------:R-:W-:Y:S01]  /*0630*/  @P0 PRMT R4, R22, 0x7632, R4 ;  /* 0x0000763216040816 */ /* 0x000fe20000000004 */
[--C-:B------:R-:W-:Y:S02]  /*0640*/  HADD2.F32 R22, -RZ, R21.reuse.H0_H0 ;  /* 0x20000015ff167230 */ /* 0x100fe40000004100 */
[----:B-----5:R-:W-:Y:S01]  /*0650*/  FFMA.FTZ R19, R0, R19, R27 ;  /* 0x0000001300137223 */ /* 0x020fe2000001001b */
[----:B------:R-:W-:-:S02]  /*0660*/  HADD2.F32 R24, -RZ, R21.H1_H1 ;  /* 0x30000015ff187230 */ /* 0x000fc40000004100 */
[C---:B------:R-:W-:Y:S01]  /*0670*/  FFMA.FTZ R23, R0.reuse, R23, R25 ;  /* 0x0000001700177223 */ /* 0x040fe20000010019 */
[----:B------:R-:W-:Y:S02]  /*0680*/  HADD2.F32 R7, -RZ, R7.H0_H0 ;  /* 0x20000007ff077230 */ /* 0x000fe40000004100 */
[----:B------:R-:W-:Y:S01]  /*0690*/  FADD.FTZ R19, R19, R22 ;  /* 0x0000001613137221 */ /* 0x000fe20000010000 */
[----:B--2---:R-:W-:Y:S01]  /*06a0*/  FMUL.FTZ R5, R5, UR14 ;  /* 0x0000000e05057c20 */ /* 0x004fe20008410000 */
[----:B------:R-:W-:Y:S01]  /*06b0*/  FADD.FTZ R22, R23, R24 ;  /* 0x0000001817167221 */ /* 0x000fe20000010000 */
[----:B------:R-:W-:Y:S02]  /*06c0*/  HADD2.F32 R24, -RZ, R17.H0_H0 ;  /* 0x20000011ff187230 */ /* 0x000fe40000004100 */
[----:B------:R-:W-:Y:S02]  /*06d0*/  FFMA.FTZ R5, R0, R5, R7 ;  /* 0x0000000500057223 */ /* 0x000fe40000010007 */
[----:B------:R-:W-:Y:S01]  /*06e0*/  FSETP.GT.FTZ.AND P0, PT, R19, R22, PT ;  /* 0x000000161300720b */ /* 0x000fe20003f14000 */
[----:B------:R-:W-:-:S02]  /*06f0*/  HADD2.F32 R21, -RZ, R4.H0_H0 ;  /* 0x20000004ff157230 */ /* 0x000fc40000004100 */
[----:B------:R-:W-:Y:S01]  /*0700*/  FADD.FTZ R5, R5, R24 ;  /* 0x0000001805057221 */ /* 0x000fe20000010000 */
[----:B-1----:R-:W-:Y:S01]  /*0710*/  FMUL.FTZ R7, R18, UR14 ;  /* 0x0000000e12077c20 */ /* 0x002fe20008410000 */
[----:B------:R-:W-:Y:S01]  /*0720*/  FSEL R6, R19, R22, P0 ;  /* 0x0000001613067208 */ /* 0x000fe20000000000 */
[----:B------:R-:W-:Y:S02]  /*0730*/  HADD2.F32 R4, -RZ, R17.H1_H1 ;  /* 0x30000011ff047230 */ /* 0x000fe40000004100 */
[----:B------:R-:W-:Y:S01]  /*0740*/  FFMA.FTZ R7, R0, R7, R21 ;  /* 0x0000000700077223 */ /* 0x000fe20000010015 */
[----:B------:R-:W-:-:S03]  /*0750*/  FSETP.GT.FTZ.AND P0, PT, R6, R5, PT ;  /* 0x000000050600720b */ /* 0x000fc60003f14000 */
[----:B------:R-:W-:Y:S01]  /*0760*/  FADD.FTZ R4, R7, R4 ;  /* 0x0000000407047221 */ /* 0x000fe20000010000 */
[----:B------:R-:W-:-:S04]  /*0770*/  FSEL R7, R6, R5, P0 ;  /* 0x0000000506077208 */ /* 0x000fc80000000000 */
[----:B------:R-:W-:-:S04]  /*0780*/  FSETP.GT.FTZ.AND P0, PT, R7, R4, PT ;  /* 0x000000040700720b */ /* 0x000fc80003f14000 */
[----:B------:R-:W-:-:S09]  /*0790*/  FSEL R6, R7, R4, P0 ;  /* 0x0000000407067208 */ /* 0x000fd20000000000 */
.L_x_11:
[----:B0-----:R-:W-:Y:S05]  /*07a0*/  BSYNC.RECONVERGENT B0 ;  /* 0x0000000000007941 */ /* 0x001fea0003800200 */
.L_x_10:
[----:B------:R-:W-:Y:S05]  /*07b0*/  BRA.U UP0, `(.L_x_12) ;  /* 0x00000001002c7547 */ /* 0x000fea000b800000 */
[----:B------:R-:W0:Y:S02]  /*07c0*/  SHFL.BFLY PT, R7, R6, 0x10, 0x1f ;  /* 0x0e001f0006077f89 */ /* 0x000e2400000e0000 */
        /* <DEDUP_REMOVED lines=9> */
[----:B------:R-:W-:Y:S06]  /*0860*/  BRA `(.L_x_13) ;  /* 0x0000000000947947 */ /* 0x000fec0003800000 */
.L_x_12:
[----:B------:R-:W0:Y:S01]  /*0870*/  SHFL.BFLY PT, R7, R6, 0x10, 0x1f ;  /* 0x0e001f0006077f89 */ /* 0x000e2200000e0000 */
[----:B------:R-:W-:Y:S01]  /*0880*/  ISETP.NE.AND P0, PT, R15, RZ, PT ;  /* 0x000000ff0f00720c */ /* 0x000fe20003f05270 */
[----:B------:R-:W-:-:S05]  /*0890*/  FMUL.FTZ R21, R20, 0.03125 ;  /* 0x3d00000014157820 */ /* 0x000fca0000410000 */
[----:B------:R-:W-:-:S07]  /*08a0*/  FSETP.GT.FTZ.AND P2, PT, R21, R16, PT ;  /* 0x000000101500720b */ /* 0x000fce0003f54000 */
[----:B------:R-:W2:Y:S06]  /*08b0*/  @!P0 S2R R21, SR_CgaCtaId ;  /* 0x0000000000158919 */ /* 0x000eac0000008800 */
[----:B------:R-:W3:Y:S01]  /*08c0*/  @P2 S2R R23, SR_CgaCtaId ;  /* 0x0000000000172919 */ /* 0x000ee20000008800 */
[----:B0-----:R-:W-:Y:S02]  /*08d0*/  FMNMX.FTZ R7, R7, R6, !PT ;  /* 0x0000000607077209 */ /* 0x001fe40007810000 */
[----:B------:R-:W-:-:S03]  /*08e0*/  @!P0 MOV R6, 0x400 ;  /* 0x0000040000068802 */ /* 0x000fc60000000f00 */
[----:B------:R-:W0:Y:S02]  /*08f0*/  SHFL.BFLY PT, R18, R7, 0x8, 0x1f ;  /* 0x0d001f0007127f89 */ /* 0x000e2400000e0000 */
[----:B------:R-:W-:-:S05]  /*0900*/  @!P0 VIADD R6, R6, 0x8 ;  /* 0x0000000806068836 */ /* 0x000fca0000000000 */
[----:B--2---:R-:W-:-:S04]  /*0910*/  @!P0 LEA R6, R21, R6, 0x18 ;  /* 0x0000000615068211 */ /* 0x004fc800078ec0ff */
[----:B------:R-:W-:Y:S02]  /*0920*/  @!P0 LEA.HI R6, R9, R6, RZ, 0x1d ;  /* 0x0000000609068211 */ /* 0x000fe400078fe8ff */
[----:B0-----:R-:W-:-:S05]  /*0930*/  FMNMX.FTZ R18, R7, R18, !PT ;  /* 0x0000001207127209 */ /* 0x001fca0007810000 */
[----:B------:R-:W0:Y:S02]  /*0940*/  SHFL.BFLY PT, R17, R18, 0x4, 0x1f ;  /* 0x0c801f0012117f89 */ /* 0x000e2400000e0000 */
[----:B0-----:R-:W-:Y:S02]  /*0950*/  FMNMX.FTZ R17, R18, R17, !PT ;  /* 0x0000001112117209 */ /* 0x001fe40007810000 */
[----:B------:R-:W-:-:S03]  /*0960*/  @P2 MOV R18, 0x400 ;  /* 0x0000040000122802 */ /* 0x000fc60000000f00 */
[----:B------:R-:W0:Y:S01]  /*0970*/  SHFL.BFLY PT, R24, R17, 0x2, 0x1f ;  /* 0x0c401f0011187f89 */ /* 0x000e2200000e0000 */
[----:B------:R-:W-:-:S04]  /*0980*/  @P2 IADD3 R18, PT, PT, R18, 0x8, RZ ;  /* 0x0000000812122810 */ /* 0x000fc80007ffe0ff */
[----:B---3--:R-:W-:Y:S02]  /*0990*/  @P2 LEA R18, R23, R18, 0x18 ;  /* 0x0000001217122211 */ /* 0x008fe400078ec0ff */
[----:B0-----:R-:W-:Y:S02]  /*09a0*/  FMNMX.FTZ R24, R17, R24, !PT ;  /* 0x0000001811187209 */ /* 0x001fe40007810000 */
[----:B------:R-:W-:-:S03]  /*09b0*/  @P2 LEA R17, R15, R18, 0x2 ;  /* 0x000000120f112211 */ /* 0x000fc600078e10ff */
[----:B------:R-:W0:Y:S02]  /*09c0*/  SHFL.BFLY PT, R7, R24, 0x1, 0x1f ;  /* 0x0c201f0018077f89 */ /* 0x000e2400000e0000 */
[----:B0-----:R-:W-:Y:S01]  /*09d0*/  FMNMX.FTZ R27, R24, R7, !PT ;  /* 0x00000007181b7209 */ /* 0x001fe20007810000 */
[----:B------:R-:W-:-:S04]  /*09e0*/  IMAD.MOV.U32 R7, RZ, RZ, -0x1f528714 ;  /* 0xe0ad78ecff077424 */ /* 0x000fc800078e00ff */
[----:B------:R-:W-:Y:S01]  /*09f0*/  @!P0 STS [R6], R27 ;  /* 0x0000001b06008388 */ /* 0x000fe20000000800 */
[----:B------:R-:W-:Y:S06]  /*0a00*/  BAR.SYNC.DEFER_BLOCKING 0x0 ;  /* 0x0000000000007b1d */ /* 0x000fec0000010000 */
[----:B------:R-:W0:Y:S04]  /*0a10*/  @P2 LDS R7, [R17] ;  /* 0x0000000011072984 */ /* 0x000e280000000800 */
[----:B0-----:R-:W0:Y:S02]  /*0a20*/  SHFL.BFLY PT, R18, R7, 0x10, 0x1f ;  /* 0x0e001f0007127f89 */ /* 0x001e2400000e0000 */
        /* <DEDUP_REMOVED lines=8> */
[----:B0-----:R-:W-:-:S07]  /*0ab0*/  FMNMX.FTZ R21, R25, R6, !PT ;  /* 0x0000000619157209 */ /* 0x001fce0007810000 */
.L_x_13:
[----:B------:R-:W-:Y:S01]  /*0ac0*/  ISETP.NE.AND P0, PT, R9, RZ, PT ;  /* 0x000000ff0900720c */ /* 0x000fe20003f05270 */
[----:B------:R-:W-:Y:S01]  /*0ad0*/  BSSY.RECONVERGENT B0, `(.L_x_14) ;  /* 0x000001a000007945 */ /* 0x000fe20003800200 */
[----:B------:R-:W-:Y:S02]  /*0ae0*/  HFMA2 R18, -RZ, RZ, 0, 0 ;  /* 0x00000000ff127431 */ /* 0x000fe400000001ff */
[----:B------:R-:W-:-:S09]  /*0af0*/  IMAD.MOV.U32 R17, RZ, RZ, RZ ;  /* 0x000000ffff117224 */ /* 0x000fd200078e00ff */
[----:B------:R-:W0:Y:S01]  /*0b00*/  @!P0 S2R R7, SR_CgaCtaId ;  /* 0x0000000000078919 */ /* 0x000e220000008800 */
[----:B------:R-:W-:-:S04]  /*0b10*/  @!P0 MOV R24, 0x400 ;  /* 0x0000040000188802 */ /* 0x000fc80000000f00 */
[----:B0-----:R-:W-:Y:S02]  /*0b20*/  @!P0 LEA R24, R7, R24, 0x18 ;  /* 0x0000001807188211 */ /* 0x001fe400078ec0ff */
[----:B------:R-:W-:-:S03]  /*0b30*/  CS2R R6, SRZ ;  /* 0x0000000000067805 */ /* 0x000fc6000001ff00 */
[----:B------:R0:W-:Y:S01]  /*0b40*/  @!P0 STS [R24+0x4], R21 ;  /* 0x0000041518008388 */ /* 0x0001e20000000800 */
[----:B------:R-:W-:Y:S06]  /*0b50*/  BAR.SYNC.DEFER_BLOCKING 0x0 ;  /* 0x0000000000007b1d */ /* 0x000fec0000010000 */
[----:B------:R-:W-:Y:S05]  /*0b60*/  @P1 BRA `(.L_x_15) ;  /* 0x0000000000401947 */ /* 0x000fea0003800000 */
[----:B------:R-:W2:Y:S01]  /*0b70*/  S2UR UR5, SR_CgaCtaId ;  /* 0x00000000000579c3 */ /* 0x000ea20000008800 */
[----:B------:R-:W-:Y:S02]  /*0b80*/  UMOV UR4, 0x400 ;  /* 0x0000040000047882 */ /* 0x000fe40000000000 */
[----:B--2---:R-:W-:-:S09]  /*0b90*/  ULEA UR4, UR5, UR4, 0x18 ;  /* 0x0000000405047291 */ /* 0x004fd2000f8ec0ff */
[----:B------:R-:W2:Y:S02]  /*0ba0*/  LDS R7, [UR4+0x4] ;  /* 0x00000404ff077984 */ /* 0x000ea40008000800 */
[C---:B--2---:R-:W-:Y:S01]  /*0bb0*/  FADD.FTZ R19, -R7.reuse, R19 ;  /* 0x0000001307137221 */ /* 0x044fe20000010100 */
[C---:B------:R-:W-:Y:S01]  /*0bc0*/  FADD.FTZ R22, -R7.reuse, R22 ;  /* 0x0000001607167221 */ /* 0x040fe20000010100 */
[C---:B------:R-:W-:Y:S01]  /*0bd0*/  FADD.FTZ R5, -R7.reuse, R5 ;  /* 0x0000000507057221 */ /* 0x040fe20000010100 */
[----:B------:R-:W-:Y:S01]  /*0be0*/  FADD.FTZ R4, -R7, R4 ;  /* 0x0000000407047221 */ /* 0x000fe20000010100 */
[----:B------:R-:W-:Y:S01]  /*0bf0*/  FMUL.FTZ R19, R19, 1.4426950216293334961 ;  /* 0x3fb8aa3b13137820 */ /* 0x000fe20000410000 */
[----:B------:R-:W-:Y:S01]  /*0c00*/  FMUL.FTZ R22, R22, 1.4426950216293334961 ;  /* 0x3fb8aa3b16167820 */ /* 0x000fe20000410000 */
[----:B------:R-:W-:Y:S01]  /*0c10*/  FMUL.FTZ R5, R5, 1.4426950216293334961 ;  /* 0x3fb8aa3b05057820 */ /* 0x000fe20000410000 */
[----:B------:R-:W-:Y:S01]  /*0c20*/  FMUL.FTZ R4, R4, 1.4426950216293334961 ;  /* 0x3fb8aa3b04047820 */ /* 0x000fe20000410000 */
[----:B------:R2:W3:Y:S04]  /*0c30*/  MUFU.EX2 R6, R19 ;  /* 0x0000001300067308 */ /* 0x0004e80000000800 */
[----:B------:R2:W4:Y:S04]  /*0c40*/  MUFU.EX2 R7, R22 ;  /* 0x0000001600077308 */ /* 0x0005280000000800 */
[----:B------:R2:W0:Y:S04]  /*0c50*/  MUFU.EX2 R17, R5 ;  /* 0x0000000500117308 */ /* 0x0004280000000800 */
[----:B------:R2:W0:Y:S02]  /*0c60*/  MUFU.EX2 R18, R4 ;  /* 0x0000000400127308 */ /* 0x0004240000000800 */
.L_x_15:
[----:B------:R-:W-:Y:S05]  /*0c70*/  BSYNC.RECONVERGENT B0 ;  /* 0x0000000000007941 */ /* 0x000fea0003800200 */
.L_x_14:
[----:B------:R-:W-:Y:S05]  /*0c80*/  BRA.U UP0, `(.L_x_16) ;  /* 0x0000000100387547 */ /* 0x000fea000b800000 */
[----:B--234-:R-:W-:-:S04]  /*0c90*/  FADD.FTZ R4, R7, R6 ;  /* 0x0000000607047221 */ /* 0x01cfc80000010000 */
[----:B0-----:R-:W-:-:S04]  /*0ca0*/  FADD.FTZ R5, R4, R17 ;  /* 0x0000001104057221 */ /* 0x001fc80000010000 */
[----:B------:R-:W-:-:S05]  /*0cb0*/  FADD.FTZ R5, R5, R18 ;  /* 0x0000001205057221 */ /* 0x000fca0000010000 */
[----:B------:R-:W0:Y:S02]  /*0cc0*/  SHFL.BFLY PT, R4, R5, 0x10, 0x1f ;  /* 0x0e001f0005047f89 */ /* 0x000e2400000e0000 */
[----:B0-----:R-:W-:-:S05]  /*0cd0*/  FADD.FTZ R4, R5, R4 ;  /* 0x0000000405047221 */ /* 0x001fca0000010000 */
[----:B------:R-:W0:Y:S02]  /*0ce0*/  SHFL.BFLY PT, R19, R4, 0x8, 0x1f ;  /* 0x0d001f0004137f89 */ /* 0x000e2400000e0000 */
[----:B0-----:R-:W-:-:S05]  /*0cf0*/  FADD.FTZ R19, R4, R19 ;  /* 0x0000001304137221 */ /* 0x001fca0000010000 */
[----:B------:R-:W0:Y:S02]  /*0d00*/  SHFL.BFLY PT, R22, R19, 0x4, 0x1f ;  /* 0x0c801f0013167f89 */ /* 0x000e2400000e0000 */
[----:B0-----:R-:W-:-:S05]  /*0d10*/  FADD.FTZ R22, R19, R22 ;  /* 0x0000001613167221 */ /* 0x001fca0000010000 */
[----:B------:R-:W0:Y:S02]  /*0d20*/  SHFL.BFLY PT, R21, R22, 0x2, 0x1f ;  /* 0x0c401f0016157f89 */ /* 0x000e2400000e0000 */
[----:B0-----:R-:W-:-:S05]  /*0d30*/  FADD.FTZ R21, R22, R21 ;  /* 0x0000001516157221 */ /* 0x001fca0000010000 */
[----:B------:R-:W0:Y:S02]  /*0d40*/  SHFL.BFLY PT, R24, R21, 0x1, 0x1f ;  /* 0x0c201f0015187f89 */ /* 0x000e2400000e0000 */
[----:B0-----:R-:W-:Y:S01]  /*0d50*/  FADD.FTZ R24, R21, R24 ;  /* 0x0000001815187221 */ /* 0x001fe20000010000 */
[----:B------:R-:W-:Y:S06]  /*0d60*/  BRA `(.L_x_17) ;  /* 0x0000000000a07947 */ /* 0x000fec0003800000 */
.L_x_16:
[----:B--234-:R-:W-:Y:S01]  /*0d70*/  FADD.FTZ R4, R7, R6 ;  /* 0x0000000607047221 */ /* 0x01cfe20000010000 */
[----:B------:R-:W-:Y:S01]  /*0d80*/  ISETP.NE.AND P1, PT, R15, RZ, PT ;  /* 0x000000ff0f00720c */ /* 0x000fe20003f25270 */
[----:B------:R-:W-:Y:S02]  /*0d90*/  FMUL.FTZ R23, R20, 0.03125 ;  /* 0x3d00000014177820 */ /* 0x000fe40000410000 */
[----:B0-----:R-:W-:-:S03]  /*0da0*/  FADD.FTZ R5, R4, R17 ;  /* 0x0000001104057221 */ /* 0x001fc60000010000 */
[----:B------:R-:W-:Y:S01]  /*0db0*/  FSETP.GT.FTZ.AND P2, PT, R23, R16, PT ;  /* 0x000000101700720b */ /* 0x000fe20003f54000 */
[----:B------:R-:W-:-:S05]  /*0dc0*/  FADD.FTZ R21, R5, R18 ;  /* 0x0000001205157221 */ /* 0x000fca0000010000 */
[----:B------:R-:W0:Y:S01]  /*0dd0*/  SHFL.BFLY PT, R4, R21, 0x10, 0x1f ;  /* 0x0e001f0015047f89 */ /* 0x000e2200000e0000 */
[----:B------:R-:W2:Y:S06]  /*0de0*/  @!P1 S2R R24, SR_CgaCtaId ;  /* 0x0000000000189919 */ /* 0x000eac0000008800 */
[----:B------:R-:W-:Y:S01]  /*0df0*/  @P2 MOV R23, 0x400 ;  /* 0x0000040000172802 */ /* 0x000fe20000000f00 */
[----:B------:R-:W3:Y:S03]  /*0e00*/  @P2 S2R R26, SR_CgaCtaId ;  /* 0x00000000001a2919 */ /* 0x000ee60000008800 */
[----:B------:R-:W-:Y:S01]  /*0e10*/  @P2 IADD3 R23, PT, PT, R23, 0x88, RZ ;  /* 0x0000008817172810 */ /* 0x000fe20007ffe0ff */
[----:B0-----:R-:W-:Y:S01]  /*0e20*/  FADD.FTZ R4, R21, R4 ;  /* 0x0000000415047221 */ /* 0x001fe20000010000 */
[----:B------:R-:W-:-:S04]  /*0e30*/  @!P1 MOV R21, 0x400 ;  /* 0x0000040000159802 */ /* 0x000fc80000000f00 */
[----:B------:R-:W0:Y:S01]  /*0e40*/  SHFL.BFLY PT, R5, R4, 0x8, 0x1f ;  /* 0x0d001f0004057f89 */ /* 0x000e2200000e0000 */
[----:B---3--:R-:W-:Y:S01]  /*0e50*/  @P2 LEA R26, R26, R23, 0x18 ;  /* 0x000000171a1a2211 */ /* 0x008fe200078ec0ff */
[----:B0-----:R-:W-:-:S05]  /*0e60*/  FADD.FTZ R5, R4, R5 ;  /* 0x0000000504057221 */ /* 0x001fca0000010000 */
[----:B------:R-:W0:Y:S02]  /*0e70*/  SHFL.BFLY PT, R22, R5, 0x4, 0x1f ;  /* 0x0c801f0005167f89 */ /* 0x000e2400000e0000 */
[----:B0-----:R-:W-:Y:S01]  /*0e80*/  FADD.FTZ R22, R5, R22 ;  /* 0x0000001605167221 */ /* 0x001fe20000010000 */
[----:B------:R-:W-:-:S04]  /*0e90*/  @!P1 VIADD R5, R21, 0x88 ;  /* 0x0000008815059836 */ /* 0x000fc80000000000 */
[----:B------:R-:W0:Y:S02]  /*0ea0*/  SHFL.BFLY PT, R19, R22, 0x2, 0x1f ;  /* 0x0c401f0016137f89 */ /* 0x000e2400000e0000 */
[----:B0-----:R-:W-:Y:S01]  /*0eb0*/  FADD.FTZ R19, R22, R19 ;  /* 0x0000001316137221 */ /* 0x001fe20000010000 */
[----:B--2---:R-:W-:Y:S02]  /*0ec0*/  @!P1 LEA R22, R24, R5, 0x18 ;  /* 0x0000000518169211 */ /* 0x004fe400078ec0ff */
[----:B------:R-:W-:Y:S02]  /*0ed0*/  @P2 LEA R5, R15, R26, 0x2 ;  /* 0x0000001a0f052211 */ /* 0x000fe400078e10ff */
[----:B------:R-:W0:Y:S01]  /*0ee0*/  SHFL.BFLY PT, R4, R19, 0x1, 0x1f ;  /* 0x0c201f0013047f89 */ /* 0x000e2200000e0000 */
[----:B------:R-:W-:Y:S01]  /*0ef0*/  @!P1 LEA.HI R22, R9, R22, RZ, 0x1d ;  /* 0x0000001609169211 */ /* 0x000fe200078fe8ff */
[----:B0-----:R-:W-:Y:S01]  /*0f00*/  FADD.FTZ R27, R19, R4 ;  /* 0x00000004131b7221 */ /* 0x001fe20000010000 */
[----:B------:R-:W-:-:S04]  /*0f10*/  IMAD.MOV.U32 R4, RZ, RZ, RZ ;  /* 0x000000ffff047224 */ /* 0x000fc800078e00ff */
[----:B------:R-:W-:Y:S01]  /*0f20*/  @!P1 STS [R22], R27 ;  /* 0x0000001b16009388 */ /* 0x000fe20000000800 */
[----:B------:R-:W-:Y:S06]  /*0f30*/  BAR.SYNC.DEFER_BLOCKING 0x0 ;  /* 0x0000000000007b1d */ /* 0x000fec0000010000 */
[----:B------:R-:W0:Y:S04]  /*0f40*/  @P2 LDS R4, [R5] ;  /* 0x0000000005042984 */ /* 0x000e280000000800 */
[----:B0-----:R-:W0:Y:S02]  /*0f50*/  SHFL.BFLY PT, R19, R4, 0x10, 0x1f ;  /* 0x0e001f0004137f89 */ /* 0x001e2400000e0000 */
        /* <DEDUP_REMOVED lines=8> */
[----:B0-----:R-:W-:-:S07]  /*0fe0*/  FADD.FTZ R24, R25, R24 ;  /* 0x0000001819187221 */ /* 0x001fce0000010000 */
.L_x_17:
[----:B------:R-:W0:Y:S01]  /*0ff0*/  @!P0 S2R R22, SR_CgaCtaId ;  /* 0x0000000000168919 */ /* 0x000e220000008800 */
[----:B------:R-:W-:Y:S01]  /*1000*/  @!P0 FADD.FTZ R24, R24, 9.9999999747524270788e-07 ;  /* 0x358637bd18188421 */ /* 0x000fe20000010000 */
[----:B------:R-:W-:Y:S01]  /*1010*/  ISETP.GE.AND P1, PT, R11, UR15, PT ;  /* 0x0000000f0b007c0c */ /* 0x000fe2000bf26270 */
[----:B------:R-:W-:Y:S01]  /*1020*/  BSSY.RECONVERGENT B0, `(.L_x_18) ;  /* 0x0000020000007945 */ /* 0x000fe20003800200 */
[----:B------:R-:W-:Y:S01]  /*1030*/  @!P0 MOV R5, 0x400 ;  /* 0x0000040000058802 */ /* 0x000fe20000000f00 */
[----:B------:R-:W2:Y:S02]  /*1040*/  @!P0 MUFU.RCP R4, R24 ;  /* 0x0000001800048308 */ /* 0x000ea40000001000 */
[----:B--2---:R-:W-:Y:S01]  /*1050*/  @!P0 FADD.FTZ R4, R4, -RZ ;  /* 0x800000ff04048221 */ /* 0x004fe20000010000 */
[----:B0-----:R-:W-:-:S05]  /*1060*/  @!P0 LEA R5, R22, R5, 0x18 ;  /* 0x0000000516058211 */ /* 0x001fca00078ec0ff */
[----:B------:R0:W-:Y:S01]  /*1070*/  @!P0 STS [R5], R4 ;  /* 0x0000000405008388 */ /* 0x0001e20000000800 */
[----:B------:R-:W-:Y:S06]  /*1080*/  BAR.SYNC.DEFER_BLOCKING 0x0 ;  /* 0x0000000000007b1d */ /* 0x000fec0000010000 */
[----:B------:R-:W-:Y:S05]  /*1090*/  @P1 BRA `(.L_x_19) ;  /* 0x0000000000601947 */ /* 0x000fea0003800000 */
[----:B------:R-:W2:Y:S01]  /*10a0*/  S2UR UR5, SR_CgaCtaId ;  /* 0x00000000000579c3 */ /* 0x000ea20000008800 */
[----:B------:R-:W-:Y:S01]  /*10b0*/  UMOV UR4, 0x400 ;  /* 0x0000040000047882 */ /* 0x000fe20000000000 */
[----:B------:R-:W-:-:S05]  /*10c0*/  IMAD R25, R14, 0x20, R13 ;  /* 0x000000200e197824 */ /* 0x000fca00078e020d */
[----:B------:R-:W-:Y:S01]  /*10d0*/  SHF.R.S32.HI R25, RZ, 0x2, R25 ;  /* 0x00000002ff197819 */ /* 0x000fe20000011419 */
[----:B--2---:R-:W-:-:S09]  /*10e0*/  ULEA UR4, UR5, UR4, 0x18 ;  /* 0x0000000405047291 */ /* 0x004fd2000f8ec0ff */
[----:B0-----:R-:W0:Y:S02]  /*10f0*/  LDS R4, [UR4] ;  /* 0x00000004ff047984 */ /* 0x001e240008000800 */
[C---:B0-----:R-:W-:Y:S01]  /*1100*/  FMUL.FTZ R5, R4.reuse, R6 ;  /* 0x0000000604057220 */ /* 0x041fe20000410000 */
[----:B------:R-:W-:-:S03]  /*1110*/  FMUL.FTZ R23, R4, R18 ;  /* 0x0000001204177220 */ /* 0x000fc60000410000 */
[----:B-----5:R-:W-:Y:S01]  /*1120*/  FMUL.FTZ R19, R8, R5 ;  /* 0x0000000508137220 */ /* 0x020fe20000410000 */
[----:B------:R-:W-:Y:S01]  /*1130*/  FMUL.FTZ R5, R4, R7 ;  /* 0x0000000704057220 */ /* 0x000fe20000410000 */
[----:B------:R-:W-:-:S03]  /*1140*/  FMUL.FTZ R23, R8, R23 ;  /* 0x0000001708177220 */ /* 0x000fc60000410000 */
[----:B------:R-:W-:Y:S01]  /*1150*/  FMUL.FTZ R22, R8, R5 ;  /* 0x0000000508167220 */ /* 0x000fe20000410000 */
[----:B------:R-:W-:Y:S01]  /*1160*/  FMUL.FTZ R5, R4, R17 ;  /* 0x0000001104057220 */ /* 0x000fe20000410000 */
[----:B------:R-:W-:Y:S03]  /*1170*/  F2I.S8.NTZ R19, R19 ;  /* 0x0000001300137305 */ /* 0x000fe60000202100 */
[----:B------:R-:W-:Y:S02]  /*1180*/  FMUL.FTZ R21, R8, R5 ;  /* 0x0000000508157220 */ /* 0x000fe40000410000 */
[----:B------:R-:W0:Y:S03]  /*1190*/  LDC.64 R4, c[0x0][0x380] ;  /* 0x0000e000ff047b82 */ /* 0x000e260000000a00 */
[----:B------:R-:W2:Y:S08]  /*11a0*/  F2I.S8.NTZ R22, R22 ;  /* 0x0000001600167305 */ /* 0x000eb00000202100 */
[----:B------:R-:W-:Y:S01]  /*11b0*/  F2I.S8.NTZ R21, R21 ;  /* 0x0000001500157305 */ /* 0x000fe20000202100 */
[----:B--2---:R-:W-:-:S07]  /*11c0*/  PRMT R19, R19, 0x3340, R22 ;  /* 0x0000334013137816 */ /* 0x004fce0000000016 */
[----:B------:R-:W2:Y:S01]  /*11d0*/  F2I.S8.NTZ R24, R23 ;  /* 0x0000001700187305 */ /* 0x000ea20000202100 */
[----:B0-----:R-:W-:Y:S01]  /*11e0*/  IMAD.WIDE R4, R25, 0x4, R4 ;  /* 0x0000000419047825 */ /* 0x001fe200078e0204 */
[----:B--2---:R-:W-:-:S04]  /*11f0*/  PRMT R24, R21, 0x3340, R24 ;  /* 0x0000334015187816 */ /* 0x004fc80000000018 */
[----:B------:R-:W-:-:S05]  /*1200*/  PRMT R19, R19, 0x5410, R24 ;  /* 0x0000541013137816 */ /* 0x000fca0000000018 */
[----:B------:R2:W-:Y:S02]  /*1210*/  STG.E desc[UR6][R4.64], R19 ;  /* 0x0000001304007986 */ /* 0x0005e4000c101906 */
.L_x_19:
[----:B------:R-:W-:Y:S05]  /*1220*/  BSYNC.RECONVERGENT B0 ;  /* 0x0000000000007941 */ /* 0x000fea0003800200 */
.L_x_18:
[----:B------:R-:W-:Y:S01]  /*1230*/  IADD3 R14, PT, PT, R12, R14, RZ ;  /* 0x0000000e0c0e7210 */ /* 0x000fe20007ffe0ff */
[----:B0-2---:R-:W-:Y:S01]  /*1240*/  IMAD.MOV.U32 R4, RZ, RZ, R18 ;  /* 0x000000ffff047224 */ /* 0x005fe200078e0012 */
[----:B------:R-:W-:Y:S01]  /*1250*/  MOV R5, R17 ;  /* 0x0000001100057202 */ /* 0x000fe20000000f00 */
[----:B------:R-:W-:Y:S01]  /*1260*/  IMAD.MOV.U32 R22, RZ, RZ, R7 ;  /* 0x000000ffff167224 */ /* 0x000fe200078e0007 */
[----:B------:R-:W-:Y:S02]  /*1270*/  ISETP.GE.AND P0, PT, R14, UR15, PT ;  /* 0x0000000f0e007c0c */ /* 0x000fe4000bf06270 */
[----:B------:R-:W-:-:S11]  /*1280*/  MOV R19, R6 ;  /* 0x0000000600137202 */ /* 0x000fd60000000f00 */
[----:B------:R-:W-:Y:S05]  /*1290*/  @!P0 BRA `(.L_x_20) ;  /* 0xffffffec00e88947 */ /* 0x000fea000383ffff */
[----:B------:R-:W-:Y:S05]  /*12a0*/  EXIT ;  /* 0x000000000000794d */ /* 0x000fea0003800000 */
.L_x_21:
        /* <DEDUP_REMOVED lines=13> */
.L_x_186:


//--------------------- .text._ZN17fastertransformer36softmax_INT8IO_kernel_COL32_element4I6float4fEEvPaS2_PKT_S5_iiiiifPKfS7_ --------------------------
	.section	.text._ZN17fastertransformer36softmax_INT8IO_kernel_COL32_element4I6float4fEEvPaS2_PKT_S5_iiiiifPKfS7_,"ax",@progbits
	.align	128
        .global         _ZN17fastertransformer36softmax_INT8IO_kernel_COL32_element4I6float4fEEvPaS2_PKT_S5_iiiiifPKfS7_
        .type           _ZN17fastertransformer36softmax_INT8IO_kernel_COL32_element4I6float4fEEvPaS2_PKT_S5_iiiiifPKfS7_,@function
        .size           _ZN17fastertransformer36softmax_INT8IO_kernel_COL32_element4I6float4fEEvPaS2_PKT_S5_iiiiifPKfS7_,(.L_x_187 - _ZN17fastertransformer36softmax_INT8IO_kernel_COL32_element4I6float4fEEvPaS2_PKT_S5_iiiiifPKfS7_)
        .other          _ZN17fastertransformer36softmax_INT8IO_kernel_COL32_element4I6float4fEEvPaS2_PKT_S5_iiiiifPKfS7_,@"STO_CUDA_ENTRY STV_DEFAULT"
_ZN17fastertransformer36softmax_INT8IO_kernel_COL32_element4I6float4fEEvPaS2_PKT_S5_iiiiifPKfS7_:
.text._ZN17fastertransformer36softmax_INT8IO_kernel_COL32_element4I6float4fEEvPaS2_PKT_S5_iiiiifPKfS7_:
[----:B------:R-:W-:Y:S08]  /*0000*/  LDC R1, c[0x0][0x37c] ;  /* 0x0000df00ff017b82 */ /* 0x000ff00000000800 */
[----:B------:R-:W0:Y:S08]  /*0010*/  S2UR UR8, SR_CTAID.X ;  /* 0x00000000000879c3 */ /* 0x000e300000002500 */
[----:B------:R-:W0:Y:S02]  /*0020*/  LDC R7, c[0x0][0x3ac] ;  /* 0x0000eb00ff077b82 */ /* 0x000e240000000800 */
[----:B0-----:R-:W-:-:S13]  /*0030*/  ISETP.LE.AND P0, PT, R7, UR8, PT ;  /* 0x0000000807007c0c */ /* 0x001fda000bf03270 */
[----:B------:R-:W-:Y:S05]  /*0040*/  @P0 EXIT ;  /* 0x000000000000094d */ /* 0x000fea0003800000 */
[----:B------:R-:W0:Y:S01]  /*0050*/  LDC.64 R4, c[0x0][0x3c0] ;  /* 0x0000f000ff047b82 */ /* 0x000e220000000a00 */
[----:B------:R-:W0:Y:S01]  /*0060*/  LDCU.64 UR6, c[0x0][0x358] ;  /* 0x00006b00ff0677ac */ /* 0x000e220008000a00 */
[----:B------:R-:W1:Y:S06]  /*0070*/  S2R R14, SR_TID.X ;  /* 0x00000000000e7919 */ /* 0x000e6c0000002100 */
[----:B------:R-:W-:Y:S01]  /*0080*/  S2UR UR4, SR_CTAID.Z ;  /* 0x00000000000479c3 */ /* 0x000fe20000002700 */
[----:B------:R-:W2:Y:S07]  /*0090*/  LDCU UR5, c[0x0][0x374] ;  /* 0x00006e80ff0577ac */ /* 0x000eae0008000800 */
[----:B------:R-:W2:Y:S08]  /*00a0*/  S2UR UR9, SR_CTAID.Y ;  /* 0x00000000000979c3 */ /* 0x000eb00000002600 */
[----:B------:R-:W3:Y:S01]  /*00b0*/  LDC.64 R2, c[0x0][0x3b8] ;  /* 0x0000ee00ff027b82 */ /* 0x000ee20000000a00 */
[----:B0-----:R-:W5:Y:S01]  /*00c0*/  LDG.E.CONSTANT R0, desc[UR6][R4.64] ;  /* 0x0000000604007981 */ /* 0x001f62000c1e9900 */
[----:B------:R-:W0:Y:S01]  /*00d0*/  LDCU UR10, c[0x0][0x360] ;  /* 0x00006c00ff0a77ac */ /* 0x000e220008000800 */
[----:B------:R-:W-:Y:S01]  /*00e0*/  VIADD R6, R7, 0x1f ;  /* 0x0000001f07067836 */ /* 0x000fe20000000000 */
[----:B------:R-:W4:Y:S04]  /*00f0*/  LDCU UR15, c[0x0][0x3ac] ;  /* 0x00007580ff0f77ac */ /* 0x000f280008000800 */
[----:B------:R-:W4:Y:S01]  /*0100*/  LDC R16, c[0x0][0x3a4] ;  /* 0x0000e900ff107b82 */ /* 0x000f220000000800 */
[----:B------:R-:W-:Y:S01]  /*0110*/  SHF.R.U32.HI R6, RZ, 0x5, R6 ;  /* 0x00000005ff067819 */ /* 0x000fe20000011606 */
[----:B-1----:R-:W-:Y:S01]  /*0120*/  IMAD.SHL.U32 R18, R14, 0x4, RZ ;  /* 0x000000040e127824 */ /* 0x002fe200078e00ff */
[----:B------:R-:W1:Y:S01]  /*0130*/  LDCU UR11, c[0x0][0x3b0] ;  /* 0x00007600ff0b77ac */ /* 0x000e620008000800 */
[----:B------:R-:W0:Y:S04]  /*0140*/  LDCU UR14, c[0x0][0x3b4] ;  /* 0x00007680ff0e77ac */ /* 0x000e280008000800 */
[----:B------:R-:W1:Y:S01]  /*0150*/  LDC R17, c[0x0][0x370] ;  /* 0x0000dc00ff117b82 */ /* 0x000e620000000800 */
[----:B--2---:R-:W-:Y:S01]  /*0160*/  UIMAD UR4, UR4, UR5, UR9 ;  /* 0x00000005040472a4 */ /* 0x004fe2000f8e0209 */
[----:B------:R-:W2:Y:S01]  /*0170*/  LDCU.64 UR12, c[0x0][0x390] ;  /* 0x00007200ff0c77ac */ /* 0x000ea20008000a00 */
[----:B---3--:R3:W5:Y:S04]  /*0180*/  LDG.E.CONSTANT R15, desc[UR6][R2.64] ;  /* 0x00000006020f7981 */ /* 0x008768000c1e9900 */
[----:B------:R-:W-:Y:S01]  /*0190*/  IMAD R6, R6, UR4, RZ ;  /* 0x0000000406067c24 */ /* 0x000fe2000f8e02ff */
[----:B------:R-:W-:-:S02]  /*01a0*/  LOP3.LUT R19, R18, 0x1c, RZ, 0xc0, !PT ;  /* 0x0000001c12137812 */ /* 0x000fc400078ec0ff */
[----:B---3--:R-:W-:-:S04]  /*01b0*/  LOP3.LUT R3, R18, 0xfe0, RZ, 0xc0, !PT ;  /* 0x00000fe012037812 */ /* 0x008fc800078ec0ff */
[----:B------:R-:W-:Y:S01]  /*01c0*/  LEA R6, R6, R3, 0x5 ;  /* 0x0000000306067211 */ /* 0x000fe200078e28ff */
[----:B------:R-:W-:Y:S01]  /*01d0*/  IMAD.U32 R20, RZ, RZ, UR8 ;  /* 0x00000008ff147e24 */ /* 0x000fe2000f8e00ff */
[-C--:B------:R-:W-:Y:S02]  /*01e0*/  ISETP.GE.AND P1, PT, R18, R7.reuse, PT ;  /* 0x000000071200720c */ /* 0x080fe40003f26270 */
[----:B0-----:R-:W-:Y:S01]  /*01f0*/  I2FP.F32.U32 R22, UR10 ;  /* 0x0000000a00167c45 */ /* 0x001fe20008201000 */
[----:B--2---:R-:W-:-:S10]  /*0200*/  IMAD R19, R6, R7, R19 ;  /* 0x0000000706137224 */ /* 0x004fd400078e0213 */
.L_x_32:
[----:B------:R-:W-:Y:S01]  /*0210*/  UISETP.GT.U32.AND UP0, UPT, UR10, 0x20, UPT ;  /* 0x000000200a00788c */ /* 0x000fe2000bf04070 */
[----:B------:R-:W-:Y:S01]  /*0220*/  BSSY.RECONVERGENT B0, `(.L_x_22) ;  /* 0x0000046000007945 */ /* 0x000fe20003800200 */
[----:B------:R-:W-:Y:S02]  /*0230*/  HFMA2 R4, -RZ, RZ, -598.5, 40320 ;  /* 0xe0ad78ecff047431 */ /* 0x000fe400000001ff */
[----:B------:R-:W-:Y:S01]  /*0240*/  IMAD R21, R20, 0x20, R19 ;  /* 0x0000002014157824 */ /* 0x000fe200078e0213 */
[----:B01----:R-:W-:Y:S06]  /*0250*/  @P1 BRA `(.L_x_23) ;  /* 0x0000000400081947 */ /* 0x003fec0003800000 */
[----:B----4-:R-:W0:Y:S01]  /*0260*/  I2F.U32.RP R4, R16 ;  /* 0x0000001000047306 */ /* 0x010e220000209000 */
[----:B------:R-:W-:Y:S01]  /*0270*/  ISETP.NE.U32.AND P0, PT, RZ, UR12, PT ;  /* 0x0000000cff007c0c */ /* 0x000fe2000bf05070 */
[----:B------:R-:W2:Y:S01]  /*0280*/  LDC.64 R8, c[0x0][0x388] ;  /* 0x0000e200ff087b82 */ /* 0x000ea20000000a00 */
[----:B------:R-:W-:Y:S01]  /*0290*/  PLOP3.LUT P2, PT, PT, PT, PT, 0x8, 0x80 ;  /* 0x000000000080781c */ /* 0x000fe20003f4e170 */
[----:B------:R-:W-:Y:S01]  /*02a0*/  IMAD R6, R20, UR15, R18 ;  /* 0x0000000f14067c24 */ /* 0x000fe2000f8e0212 */
[----:B------:R-:W-:Y:S02]  /*02b0*/  ISETP.NE.AND.EX P0, PT, RZ, UR13, PT, P0 ;  /* 0x0000000dff007c0c */ /* 0x000fe4000bf05300 */
[----:B------:R-:W-:Y:S01]  /*02c0*/  PLOP3.LUT P4, PT, PT, PT, PT, 0x8, 0x80 ;  /* 0x000000000080781c */ /* 0x000fe20003f8e170 */
[----:B0-----:R-:W0:Y:S10]  /*02d0*/  MUFU.RCP R4, R4 ;  /* 0x0000000400047308 */ /* 0x001e340000001000 */
[----:B------:R-:W3:Y:S01]  /*02e0*/  @P0 LDC.64 R12, c[0x0][0x390] ;  /* 0x0000e400ff0c0b82 */ /* 0x000ee20000000a00 */
[----:B0-----:R-:W-:Y:S01]  /*02f0*/  VIADD R2, R4, 0xffffffe ;  /* 0x0ffffffe04027836 */ /* 0x001fe20000000000 */
[----:B------:R-:W-:-:S03]  /*0300*/  LOP3.LUT R4, RZ, R16, RZ, 0x33, !PT ;  /* 0x00000010ff047212 */ /* 0x000fc600078e33ff */
[----:B------:R0:W4:Y:S02]  /*0310*/  F2I.FTZ.U32.TRUNC.NTZ R3, R2 ;  /* 0x0000000200037305 */ /* 0x000124000021f000 */
[----:B0-----:R-:W-:Y:S01]  /*0320*/  MOV R2, RZ ;  /* 0x000000ff00027202 */ /* 0x001fe20000000f00 */
[----:B----4-:R-:W-:-:S04]  /*0330*/  IMAD.MOV R5, RZ, RZ, -R3 ;  /* 0x000000ffff057224 */ /* 0x010fc800078e0a03 */
[----:B------:R-:W-:-:S04]  /*0340*/  IMAD R5, R5, R16, RZ ;  /* 0x0000001005057224 */ /* 0x000fc800078e02ff */
[----:B------:R-:W-:-:S06]  /*0350*/  IMAD.HI.U32 R3, R3, R5, R2 ;  /* 0x0000000503037227 */ /* 0x000fcc00078e0002 */
[----:B------:R-:W-:Y:S01]  /*0360*/  IMAD.HI.U32 R5, R3, UR9, RZ ;  /* 0x0000000903057c27 */ /* 0x000fe2000f8e00ff */
[----:B------:R-:W-:-:S03]  /*0370*/  SHF.R.S32.HI R3, RZ, 0x2, R21 ;  /* 0x00000002ff037819 */ /* 0x000fc60000011415 */
[----:B------:R-:W-:Y:S02]  /*0380*/  IMAD.MOV R7, RZ, RZ, -R5 ;  /* 0x000000ffff077224 */ /* 0x000fe400078e0a05 */
[----:B--2---:R-:W-:Y:S02]  /*0390*/  IMAD.WIDE R8, R3, 0x4, R8 ;  /* 0x0000000403087825 */ /* 0x004fe400078e0208 */
[----:B------:R-:W0:Y:S02]  /*03a0*/  LDC.64 R2, c[0x0][0x398] ;  /* 0x0000e600ff027b82 */ /* 0x000e240000000a00 */
[----:B------:R-:W-:Y:S01]  /*03b0*/  IMAD R7, R16, R7, UR9 ;  /* 0x0000000910077e24 */ /* 0x000fe2000f8e0207 */
[----:B------:R-:W2:Y:S04]  /*03c0*/  LDG.E R23, desc[UR6][R8.64] ;  /* 0x0000000608177981 */ /* 0x000ea8000c1e1900 */
[----:B------:R-:W-:-:S04]  /*03d0*/  ISETP.GE.U32.AND P3, PT, R7, R16, PT ;  /* 0x000000100700720c */ /* 0x000fc80003f66070 */
[----:B------:R-:W-:-:S09]  /*03e0*/  @P0 PLOP3.LUT P2, PT, P3, PT, PT, 0x80, 0x8 ;  /* 0x000000000008081c */ /* 0x000fd20001f4f070 */
[----:B------:R-:W-:-:S04]  /*03f0*/  @P3 IMAD.IADD R7, R7, 0x1, -R16 ;  /* 0x0000000107073824 */ /* 0x000fc800078e0a10 */
[----:B------:R-:W-:Y:S02]  /*0400*/  @P2 IADD3 R5, PT, PT, R5, 0x1, RZ ;  /* 0x0000000105052810 */ /* 0x000fe40007ffe0ff */
[----:B------:R-:W-:Y:S02]  /*0410*/  ISETP.GE.U32.AND P3, PT, R7, R16, PT ;  /* 0x000000100700720c */ /* 0x000fe40003f66070 */
[----:B------:R-:W-:Y:S02]  /*0420*/  ISETP.NE.U32.AND P2, PT, R16, RZ, PT ;  /* 0x000000ff1000720c */ /* 0x000fe40003f45070 */
[----:B------:R-:W-:-:S09]  /*0430*/  @P0 PLOP3.LUT P4, PT, P3, PT, PT, 0x80, 0x8 ;  /* 0x000000000008081c */ /* 0x000fd20001f8f070 */
[----:B------:R-:W-:-:S04]  /*0440*/  @P3 IMAD.IADD R7, R7, 0x1, -R16 ;  /* 0x0000000107073824 */ /* 0x000fc800078e0a10 */
[----:B------:R-:W-:-:S05]  /*0450*/  @P4 VIADD R5, R5, 0x1 ;  /* 0x0000000105054836 */ /* 0x000fca0000000000 */
[C---:B------:R-:W-:Y:S02]  /*0460*/  @P0 SEL R5, R4.reuse, R5, !P2 ;  /* 0x0000000504050207 */ /* 0x040fe40005000000 */
[----:B------:R-:W-:-:S03]  /*0470*/  SEL R4, R4, R7, !P2 ;  /* 0x0000000704047207 */ /* 0x000fc60005000000 */
[--C-:B-1----:R-:W-:Y:S02]  /*0480*/  @P0 IMAD R5, R5, UR11, R6.reuse ;  /* 0x0000000b05050c24 */ /* 0x102fe4000f8e0206 */
[----:B------:R-:W-:-:S03]  /*0490*/  IMAD R4, R4, UR11, R6 ;  /* 0x0000000b04047c24 */ /* 0x000fc6000f8e0206 */
[----:B------:R-:W-:Y:S02]  /*04a0*/  @P0 SHF.R.S32.HI R5, RZ, 0x2, R5 ;  /* 0x00000002ff050819 */ /* 0x000fe40000011405 */
[----:B------:R-:W-:Y:S02]  /*04b0*/  CS2R R6, SRZ ;  /* 0x0000000000067805 */ /* 0x000fe4000001ff00 */
[----:B------:R-:W-:Y:S01]  /*04c0*/  SHF.R.S32.HI R11, RZ, 0x2, R4 ;  /* 0x00000002ff0b7819 */ /* 0x000fe20000011404 */
[----:B---3--:R-:W-:Y:S01]  /*04d0*/  @P0 IMAD.WIDE R12, R5, 0x10, R12 ;  /* 0x00000010050c0825 */ /* 0x008fe200078e020c */
[----:B------:R-:W-:-:S03]  /*04e0*/  CS2R R4, SRZ ;  /* 0x0000000000047805 */ /* 0x000fc6000001ff00 */
[----:B0-----:R-:W-:-:S03]  /*04f0*/  IMAD.WIDE R2, R11, 0x10, R2 ;  /* 0x000000100b027825 */ /* 0x001fc600078e0202 */
[----:B------:R-:W3:Y:S04]  /*0500*/  @P0 LDG.E.128 R4, desc[UR6][R12.64] ;  /* 0x000000060c040981 */ /* 0x000ee8000c1e1d00 */
[----:B------:R-:W4:Y:S01]  /*0510*/  LDG.E.128 R8, desc[UR6][R2.64] ;  /* 0x0000000602087981 */ /* 0x000f22000c1e1d00 */
[----:B--2---:R-:W0:Y:S08]  /*0520*/  I2F.S8 R24, R23 ;  /* 0x0000001700187306 */ /* 0x004e300000001400 */
[----:B------:R-:W1:Y:S08]  /*0530*/  I2F.S8 R25, R23.B1 ;  /* 0x1000001700197306 */ /* 0x000e700000001400 */
[----:B------:R-:W2:Y:S01]  /*0540*/  I2F.S8 R26, R23.B2 ;  /* 0x20000017001a7306 */ /* 0x000ea20000001400 */
[----:B0-----:R-:W-:Y:S01]  /*0550*/  FMUL.FTZ R27, R24, UR14 ;  /* 0x0000000e181b7c20 */ /* 0x001fe20008410000 */
[----:B-1----:R-:W-:-:S06]  /*0560*/  FMUL.FTZ R28, R25, UR14 ;  /* 0x0000000e191c7c20 */ /* 0x002fcc0008410000 */
[----:B------:R-:W0:Y:S01]  /*0570*/  I2F.S8 R24, R23.B3 ;  /* 0x3000001700187306 */ /* 0x000e220000001400 */
[----:B--2---:R-:W-:Y:S01]  /*0580*/  FMUL.FTZ R26, R26, UR14 ;  /* 0x0000000e1a1a7c20 */ /* 0x004fe20008410000 */
[----:B0-----:R-:W-:Y:S01]  /*0590*/  FMUL.FTZ R24, R24, UR14 ;  /* 0x0000000e18187c20 */ /* 0x001fe20008410000 */
[C---:B---3-5:R-:W-:Y:S01]  /*05a0*/  FFMA.FTZ R27, R15.reuse, R27, R4 ;  /* 0x0000001b0f1b7223 */ /* 0x068fe20000010004 */
[----:B------:R-:W-:-:S03]  /*05b0*/  FFMA.FTZ R28, R15, R28, R5 ;  /* 0x0000001c0f1c7223 */ /* 0x000fc60000010005 */
[----:B----4-:R-:W-:Y:S01]  /*05c0*/  FADD.FTZ R8, R8, R27 ;  /* 0x0000001b08087221 */ /* 0x010fe20000010000 */
[----:B------:R-:W-:Y:S01]  /*05d0*/  FADD.FTZ R9, R9, R28 ;  /* 0x0000001c09097221 */ /* 0x000fe20000010000 */
[----:B------:R-:W-:-:S04]  /*05e0*/  FFMA.FTZ R3, R15, R26, R6 ;  /* 0x0000001a0f037223 */ /* 0x000fc80000010006 */
[----:B------:R-:W-:Y:S01]  /*05f0*/  FSETP.GT.FTZ.AND P0, PT, R8, R9, PT ;  /* 0x000000090800720b */ /* 0x000fe20003f14000 */
[----:B------:R-:W-:-:S03]  /*0600*/  FADD.FTZ R10, R10, R3 ;  /* 0x000000030a0a7221 */ /* 0x000fc60000010000 */
[----:B------:R-:W-:Y:S01]  /*0610*/  FSEL R3, R8, R9, P0 ;  /* 0x0000000908037208 */ /* 0x000fe20000000000 */
[----:B------:R-:W-:-:S03]  /*0620*/  FFMA.FTZ R24, R15, R24, R7 ;  /* 0x000000180f187223 */ /* 0x000fc60000010007 */
[----:B------:R-:W-:Y:S01]  /*0630*/  FSETP.GT.FTZ.AND P0, PT, R3, R10, PT ;  /* 0x0000000a0300720b */ /* 0x000fe20003f14000 */
[----:B------:R-:W-:-:S03]  /*0640*/  FADD.FTZ R11, R11, R24 ;  /* 0x000000180b0b7221 */ /* 0x000fc60000010000 */
[----:B------:R-:W-:-:S04]  /*0650*/  FSEL R4, R3, R10, P0 ;  /* 0x0000000a03047208 */ /* 0x000fc80000000000 */
[----:B------:R-:W-:-:S04]  /*0660*/  FSETP.GT.FTZ.AND P0, PT, R4, R11, PT ;  /* 0x0000000b0400720b */ /* 0x000fc80003f14000 */
[----:B------:R-:W-:-:S09]  /*0670*/  FSEL R4, R4, R11, P0 ;  /* 0x0000000b04047208 */ /* 0x000fd20000000000 */
.L_x_23:
[----:B-1--4-:R-:W-:Y:S05]  /*0680*/  BSYNC.RECONVERGENT B0 ;  /* 0x0000000000007941 */ /* 0x012fea0003800200 */
.L_x_22:
[----:B------:R-:W-:Y:S02]  /*0690*/  LOP3.LUT R2, R14, 0x1f, RZ, 0xc0, !PT ;  /* 0x0000001f0e027812 */ /* 0x000fe400078ec0ff */
[----:B------:R-:W-:Y:S01]  /*06a0*/  I2FP.F32.U32 R3, R14 ;  /* 0x0000000e00037245 */ /* 0x000fe20000201000 */
[----:B------:R-:W-:Y:S06]  /*06b0*/  BRA.U UP0, `(.L_x_24) ;  /* 0x00000001002c7547 */ /* 0x000fec000b800000 */
        /* <DEDUP_REMOVED lines=11> */
.L_x_24:
[----:B------:R-:W0:Y:S01]  /*0770*/  SHFL.BFLY PT, R5, R4, 0x10, 0x1f ;  /* 0x0e001f0004057f89 */ /* 0x000e2200000e0000 */
[----:B------:R-:W-:Y:S01]  /*0780*/  ISETP.NE.AND P0, PT, R2, RZ, PT ;  /* 0x000000ff0200720c */ /* 0x000fe20003f05270 */
[----:B------:R-:W-:-:S05]  /*0790*/  FMUL.FTZ R24, R22, 0.03125 ;  /* 0x3d00000016187820 */ /* 0x000fca0000410000 */
[----:B------:R-:W-:-:S07]  /*07a0*/  FSETP.GT.FTZ.AND P2, PT, R24, R3, PT ;  /* 0x000000031800720b */ /* 0x000fce0003f54000 */
[----:B------:R-:W1:Y:S06]  /*07b0*/  @!P0 S2R R13, SR_CgaCtaId ;  /* 0x00000000000d8919 */ /* 0x000e6c0000008800 */
[----:B------:R-:W2:Y:S01]  /*07c0*/  @P2 S2R R23, SR_CgaCtaId ;  /* 0x0000000000172919 */ /* 0x000ea20000008800 */
[----:B0-----:R-:W-:Y:S02]  /*07d0*/  FMNMX.FTZ R5, R5, R4, !PT ;  /* 0x0000000405057209 */ /* 0x001fe40007810000 */
[----:B------:R-:W-:-:S03]  /*07e0*/  @!P0 MOV R4, 0x400 ;  /* 0x0000040000048802 */ /* 0x000fc60000000f00 */
[----:B------:R-:W0:Y:S01]  /*07f0*/  SHFL.BFLY PT, R6, R5, 0x8, 0x1f ;  /* 0x0d001f0005067f89 */ /* 0x000e2200000e0000 */
[----:B------:R-:W-:Y:S02]  /*0800*/  @!P0 IADD3 R4, PT, PT, R4, 0x8, RZ ;  /* 0x0000000804048810 */ /* 0x000fe40007ffe0ff */
[----:B0-----:R-:W-:-:S05]  /*0810*/  FMNMX.FTZ R6, R5, R6, !PT ;  /* 0x0000000605067209 */ /* 0x001fca0007810000 */
[----:B------:R-:W0:Y:S02]  /*0820*/  SHFL.BFLY PT, R7, R6, 0x4, 0x1f ;  /* 0x0c801f0006077f89 */ /* 0x000e2400000e0000 */
[----:B0-----:R-:W-:Y:S02]  /*0830*/  FMNMX.FTZ R7, R6, R7, !PT ;  /* 0x0000000706077209 */ /* 0x001fe40007810000 */
[----:B------:R-:W-:-:S03]  /*0840*/  @P2 MOV R6, 0x400 ;  /* 0x0000040000062802 */ /* 0x000fc60000000f00 */
[----:B------:R-:W0:Y:S02]  /*0850*/  SHFL.BFLY PT, R12, R7, 0x2, 0x1f ;  /* 0x0c401f00070c7f89 */ /* 0x000e2400000e0000 */
[----:B------:R-:W-:-:S05]  /*0860*/  @P2 VIADD R6, R6, 0x8 ;  /* 0x0000000806062836 */ /* 0x000fca0000000000 */
[----:B--2---:R-:W-:Y:S02]  /*0870*/  @P2 LEA R23, R23, R6, 0x18 ;  /* 0x0000000617172211 */ /* 0x004fe400078ec0ff */
[----:B0-----:R-:W-:Y:S02]  /*0880*/  FMNMX.FTZ R12, R7, R12, !PT ;  /* 0x0000000c070c7209 */ /* 0x001fe40007810000 */
[----:B-1----:R-:W-:Y:S02]  /*0890*/  @!P0 LEA R7, R13, R4, 0x18 ;  /* 0x000000040d078211 */ /* 0x002fe400078ec0ff */
[----:B------:R-:W-:Y:S01]  /*08a0*/  MOV R4, 0xe0ad78ec ;  /* 0xe0ad78ec00047802 */ /* 0x000fe20000000f00 */
[----:B------:R-:W0:Y:S01]  /*08b0*/  SHFL.BFLY PT, R5, R12, 0x1, 0x1f ;  /* 0x0c201f000c057f89 */ /* 0x000e2200000e0000 */
[----:B------:R-:W-:Y:S02]  /*08c0*/  @!P0 LEA.HI R7, R14, R7, RZ, 0x1d ;  /* 0x000000070e078211 */ /* 0x000fe400078fe8ff */
[----:B0-----:R-:W-:Y:S01]  /*08d0*/  FMNMX.FTZ R26, R12, R5, !PT ;  /* 0x000000050c1a7209 */ /* 0x001fe20007810000 */
[----:B------:R-:W-:-:S04]  /*08e0*/  @P2 IMAD R5, R2, 0x4, R23 ;  /* 0x0000000402052824 */ /* 0x000fc800078e0217 */
        /* <DEDUP_REMOVED lines=13> */
.L_x_25:
[----:B------:R-:W-:Y:S01]  /*09c0*/  ISETP.NE.AND P0, PT, R14, RZ, PT ;  /* 0x000000ff0e00720c */ /* 0x000fe20003f05270 */
[----:B------:R-:W-:Y:S01]  /*09d0*/  BSSY.RECONVERGENT B0, `(.L_x_26) ;  /* 0x0000019000007945 */ /* 0x000fe20003800200 */
[----:B------:R-:W-:-:S11]  /*09e0*/  CS2R R6, SRZ ;  /* 0x0000000000067805 */ /* 0x000fd6000001ff00 */
[----:B------:R-:W0:Y:S01]  /*09f0*/  @!P0 S2R R5, SR_CgaCtaId ;  /* 0x0000000000058919 */ /* 0x000e220000008800 */
[----:B------:R-:W-:-:S04]  /*0a00*/  @!P0 MOV R12, 0x400 ;  /* 0x00000400000c8802 */ /* 0x000fc80000000f00 */
[----:B0-----:R-:W-:Y:S02]  /*0a10*/  @!P0 LEA R12, R5, R12, 0x18 ;  /* 0x0000000c050c8211 */ /* 0x001fe400078ec0ff */
[----:B------:R-:W-:-:S03]  /*0a20*/  CS2R R4, SRZ ;  /* 0x0000000000047805 */ /* 0x000fc6000001ff00 */
[----:B------:R0:W-:Y:S01]  /*0a30*/  @!P0 STS [R12+0x4], R13 ;  /* 0x0000040d0c008388 */ /* 0x0001e20000000800 */
[----:B------:R-:W-:Y:S06]  /*0a40*/  BAR.SYNC.DEFER_BLOCKING 0x0 ;  /* 0x0000000000007b1d */ /* 0x000fec0000010000 */
[----:B------:R-:W-:Y:S05]  /*0a50*/  @P1 BRA `(.L_x_27) ;  /* 0x0000000000401947 */ /* 0x000fea0003800000 */
[----:B------:R-:W1:Y:S01]  /*0a60*/  S2UR UR5, SR_CgaCtaId ;  /* 0x00000000000579c3 */ /* 0x000e620000008800 */
[----:B------:R-:W-:Y:S02]  /*0a70*/  UMOV UR4, 0x400 ;  /* 0x0000040000047882 */ /* 0x000fe40000000000 */
[----:B-1----:R-:W-:-:S09]  /*0a80*/  ULEA UR4, UR5, UR4, 0x18 ;  /* 0x0000000405047291 */ /* 0x002fd2000f8ec0ff */
[----:B------:R-:W1:Y:S02]  /*0a90*/  LDS R5, [UR4+0x4] ;  /* 0x00000404ff057984 */ /* 0x000e640008000800 */
[C---:B-1----:R-:W-:Y:S01]  /*0aa0*/  FADD.FTZ R8, -R5.reuse, R8 ;  /* 0x0000000805087221 */ /* 0x042fe20000010100 */
[C---:B------:R-:W-:Y:S01]  /*0ab0*/  FADD.FTZ R9, -R5.reuse, R9 ;  /* 0x0000000905097221 */ /* 0x040fe20000010100 */
[C---:B------:R-:W-:Y:S01]  /*0ac0*/  FADD.FTZ R10, -R5.reuse, R10 ;  /* 0x0000000a050a7221 */ /* 0x040fe20000010100 */
[----:B------:R-:W-:Y:S01]  /*0ad0*/  FADD.FTZ R11, -R5, R11 ;  /* 0x0000000b050b7221 */ /* 0x000fe20000010100 */
[----:B------:R-:W-:Y:S01]  /*0ae0*/  FMUL.FTZ R8, R8, 1.4426950216293334961 ;  /* 0x3fb8aa3b08087820 */ /* 0x000fe20000410000 */
[----:B------:R-:W-:Y:S01]  /*0af0*/  FMUL.FTZ R9, R9, 1.4426950216293334961 ;  /* 0x3fb8aa3b09097820 */ /* 0x000fe20000410000 */
[----:B------:R-:W-:Y:S01]  /*0b00*/  FMUL.FTZ R10, R10, 1.4426950216293334961 ;  /* 0x3fb8aa3b0a0a7820 */ /* 0x000fe20000410000 */
[----:B------:R-:W-:Y:S01]  /*0b10*/  FMUL.FTZ R11, R11, 1.4426950216293334961 ;  /* 0x3fb8aa3b0b0b7820 */ /* 0x000fe20000410000 */
[----:B------:R1:W2:Y:S04]  /*0b20*/  MUFU.EX2 R4, R8 ;  /* 0x0000000800047308 */ /* 0x0002a80000000800 */
[----:B------:R1:W3:Y:S04]  /*0b30*/  MUFU.EX2 R5, R9 ;  /* 0x0000000900057308 */ /* 0x0002e80000000800 */
[----:B------:R1:W4:Y:S04]  /*0b40*/  MUFU.EX2 R6, R10 ;  /* 0x0000000a00067308 */ /* 0x0003280000000800 */
[----:B------:R1:W0:Y:S02]  /*0b50*/  MUFU.EX2 R7, R11 ;  /* 0x0000000b00077308 */ /* 0x0002240000000800 */
.L_x_27:
[----:B------:R-:W-:Y:S05]  /*0b60*/  BSYNC.RECONVERGENT B0 ;  /* 0x0000000000007941 */ /* 0x000fea0003800200 */
.L_x_26:
[----:B------:R-:W-:Y:S05]  /*0b70*/  BRA.U UP0, `(.L_x_28) ;  /* 0x0000000100387547 */ /* 0x000fea000b800000 */
[----:B--23--:R-:W-:-:S04]  /*0b80*/  FADD.FTZ R3, R5, R4 ;  /* 0x0000000405037221 */ /* 0x00cfc80000010000 */
[----:B----4-:R-:W-:-:S04]  /*0b90*/  FADD.FTZ R2, R3, R6 ;  /* 0x0000000603027221 */ /* 0x010fc80000010000 */
[----:B0-----:R-:W-:-:S05]  /*0ba0*/  FADD.FTZ R2, R2, R7 ;  /* 0x0000000702027221 */ /* 0x001fca0000010000 */
[----:B------:R-:W0:Y:S02]  /*0bb0*/  SHFL.BFLY PT, R3, R2, 0x10, 0x1f ;  /* 0x0e001f0002037f89 */ /* 0x000e2400000e0000 */
[----:B0-----:R-:W-:-:S05]  /*0bc0*/  FADD.FTZ R3, R2, R3 ;  /* 0x0000000302037221 */ /* 0x001fca0000010000 */
[----:B-1----:R-:W0:Y:S02]  /*0bd0*/  SHFL.BFLY PT, R8, R3, 0x8, 0x1f ;  /* 0x0d001f0003087f89 */ /* 0x002e2400000e0000 */
        /* <DEDUP_REMOVED lines=8> */
.L_x_28:
[----:B-123--:R-:W-:Y:S01]  /*0c60*/  FADD.FTZ R9, R5, R4 ;  /* 0x0000000405097221 */ /* 0x00efe20000010000 */
[----:B0-----:R-:W-:Y:S01]  /*0c70*/  FMUL.FTZ R12, R22, 0.03125 ;  /* 0x3d000000160c7820 */ /* 0x001fe20000410000 */
[----:B------:R-:W-:Y:S02]  /*0c80*/  ISETP.NE.AND P1, PT, R2, RZ, PT ;  /* 0x000000ff0200720c */ /* 0x000fe40003f25270 */
[----:B----4-:R-:W-:Y:S02]  /*0c90*/  FADD.FTZ R8, R9, R6 ;  /* 0x0000000609087221 */ /* 0x010fe40000010000 */
[----:B------:R-:W-:Y:S02]  /*0ca0*/  FSETP.GT.FTZ.AND P2, PT, R12, R3, PT ;  /* 0x000000030c00720b */ /* 0x000fe40003f54000 */
[----:B------:R-:W-:-:S05]  /*0cb0*/  FADD.FTZ R13, R8, R7 ;  /* 0x00000007080d7221 */ /* 0x000fca0000010000 */
[----:B------:R-:W0:Y:S02]  /*0cc0*/  SHFL.BFLY PT, R8, R13, 0x10, 0x1f ;  /* 0x0e001f000d087f89 */ /* 0x000e2400000e0000 */
[----:B------:R-:W-:Y:S01]  /*0cd0*/  @!P1 MOV R3, 0x400 ;  /* 0x0000040000039802 */ /* 0x000fe20000000f00 */
[----:B------:R-:W1:Y:S03]  /*0ce0*/  @!P1 S2R R12, SR_CgaCtaId ;  /* 0x00000000000c9919 */ /* 0x000e660000008800 */
[----:B------:R-:W-:Y:S01]  /*0cf0*/  @!P1 IADD3 R3, PT, PT, R3, 0x88, RZ ;  /* 0x0000008803039810 */ /* 0x000fe20007ffe0ff */
[----:B------:R-:W2:Y:S01]  /*0d00*/  @P2 S2R R24, SR_CgaCtaId ;  /* 0x0000000000182919 */ /* 0x000ea20000008800 */
[----:B0-----:R-:W-:-:S05]  /*0d10*/  FADD.FTZ R8, R13, R8 ;  /* 0x000000080d087221 */ /* 0x001fca0000010000 */
[----:B------:R-:W0:Y:S01]  /*0d20*/  SHFL.BFLY PT, R9, R8, 0x8, 0x1f ;  /* 0x0d001f0008097f89 */ /* 0x000e2200000e0000 */
[----:B-1----:R-:W-:-:S04]  /*0d30*/  @!P1 LEA R3, R12, R3, 0x18 ;  /* 0x000000030c039211 */ /* 0x002fc800078ec0ff */
[----:B------:R-:W-:Y:S01]  /*0d40*/  @!P1 LEA.HI R3, R14, R3, RZ, 0x1d ;  /* 0x000000030e039211 */ /* 0x000fe200078fe8ff */
[----:B0-----:R-:W-:-:S05]  /*0d50*/  FADD.FTZ R9, R8, R9 ;  /* 0x0000000908097221 */ /* 0x001fca0000010000 */
[----:B------:R-:W0:Y:S02]  /*0d60*/  SHFL.BFLY PT, R10, R9, 0x4, 0x1f ;  /* 0x0c801f00090a7f89 */ /* 0x000e2400000e0000 */
[----:B0-----:R-:W-:Y:S01]  /*0d70*/  FADD.FTZ R10, R9, R10 ;  /* 0x0000000a090a7221 */ /* 0x001fe20000010000 */
[----:B------:R-:W-:-:S04]  /*0d80*/  @P2 MOV R9, 0x400 ;  /* 0x0000040000092802 */ /* 0x000fc80000000f00 */
[----:B------:R-:W0:Y:S01]  /*0d90*/  SHFL.BFLY PT, R11, R10, 0x2, 0x1f ;  /* 0x0c401f000a0b7f89 */ /* 0x000e2200000e0000 */
[----:B------:R-:W-:-:S05]  /*0da0*/  @P2 VIADD R9, R9, 0x88 ;  /* 0x0000008809092836 */ /* 0x000fca0000000000 */
[----:B--2---:R-:W-:Y:S01]  /*0db0*/  @P2 LEA R9, R24, R9, 0x18 ;  /* 0x0000000918092211 */ /* 0x004fe200078ec0ff */
[----:B0-----:R-:W-:-:S05]  /*0dc0*/  FADD.FTZ R11, R10, R11 ;  /* 0x0000000b0a0b7221 */ /* 0x001fca0000010000 */
[----:B------:R-:W0:Y:S02]  /*0dd0*/  SHFL.BFLY PT, R8, R11, 0x1, 0x1f ;  /* 0x0c201f000b087f89 */ /* 0x000e2400000e0000 */
[----:B0-----:R-:W-:Y:S01]  /*0de0*/  FADD.FTZ R24, R11, R8 ;  /* 0x000000080b187221 */ /* 0x001fe20000010000 */
[----:B------:R-:W-:Y:S01]  /*0df0*/  @P2 LEA R8, R2, R9, 0x2 ;  /* 0x0000000902082211 */ /* 0x000fe200078e10ff */
[----:B------:R-:W-:-:S03]  /*0e00*/  IMAD.MOV.U32 R2, RZ, RZ, RZ ;  /* 0x000000ffff027224 */ /* 0x000fc600078e00ff */
        /* <DEDUP_REMOVED lines=13> */
.L_x_29:
[----:B------:R-:W0:Y:S01]  /*0ee0*/  @!P0 S2R R8, SR_CgaCtaId ;  /* 0x0000000000088919 */ /* 0x000e220000008800 */
[----:B------:R-:W-:Y:S01]  /*0ef0*/  @!P0 FADD.FTZ R11, R11, 9.9999999747524270788e-07 ;  /* 0x358637bd0b0b8421 */ /* 0x000fe20000010000 */
[----:B------:R-:W-:Y:S01]  /*0f00*/  ISETP.GE.AND P1, PT, R18, UR15, PT ;  /* 0x0000000f12007c0c */ /* 0x000fe2000bf26270 */
[----:B------:R-:W-:Y:S01]  /*0f10*/  BSSY.RECONVERGENT B0, `(.L_x_30) ;  /* 0x000001f000007945 */ /* 0x000fe20003800200 */
[----:B------:R-:W-:Y:S01]  /*0f20*/  @!P0 MOV R3, 0x400 ;  /* 0x0000040000038802 */ /* 0x000fe20000000f00 */
[----:B------:R-:W1:Y:S02]  /*0f30*/  @!P0 MUFU.RCP R2, R11 ;  /* 0x0000000b00028308 */ /* 0x000e640000001000 */
[----:B-1----:R-:W-:Y:S01]  /*0f40*/  @!P0 FADD.FTZ R2, R2, -RZ ;  /* 0x800000ff02028221 */ /* 0x002fe20000010000 */
[----:B0-----:R-:W-:-:S05]  /*0f50*/  @!P0 LEA R3, R8, R3, 0x18 ;  /* 0x0000000308038211 */ /* 0x001fca00078ec0ff */
[----:B------:R0:W-:Y:S01]  /*0f60*/  @!P0 STS [R3], R2 ;  /* 0x0000000203008388 */ /* 0x0001e20000000800 */
[----:B------:R-:W-:Y:S06]  /*0f70*/  BAR.SYNC.DEFER_BLOCKING 0x0 ;  /* 0x0000000000007b1d */ /* 0x000fec0000010000 */
[----:B------:R-:W-:Y:S05]  /*0f80*/  @P1 BRA `(.L_x_31) ;  /* 0x00000000005c1947 */ /* 0x000fea0003800000 */
[----:B------:R-:W1:Y:S01]  /*0f90*/  S2UR UR5, SR_CgaCtaId ;  /* 0x00000000000579c3 */ /* 0x000e620000008800 */
[----:B------:R-:W-:Y:S01]  /*0fa0*/  UMOV UR4, 0x400 ;  /* 0x0000040000047882 */ /* 0x000fe20000000000 */
[----:B------:R-:W-:Y:S01]  /*0fb0*/  SHF.R.S32.HI R21, RZ, 0x2, R21 ;  /* 0x00000002ff157819 */ /* 0x000fe20000011415 */
[----:B-1----:R-:W-:-:S09]  /*0fc0*/  ULEA UR4, UR5, UR4, 0x18 ;  /* 0x0000000405047291 */ /* 0x002fd2000f8ec0ff */
        /* <DEDUP_REMOVED lines=11> */
[----:B------:R-:W1:Y:S08]  /*1080*/  F2I.S8.NTZ R9, R9 ;  /* 0x0000000900097305 */ /* 0x000e700000202100 */
[----:B------:R-:W-:Y:S01]  /*1090*/  F2I.S8.NTZ R10, R10 ;  /* 0x0000000a000a7305 */ /* 0x000fe20000202100 */
[----:B-1----:R-:W-:-:S07]  /*10a0*/  PRMT R8, R8, 0x3340, R9 ;  /* 0x0000334008087816 */ /* 0x002fce0000000009 */
[----:B------:R-:W1:Y:S01]  /*10b0*/  F2I.S8.NTZ R11, R11 ;  /* 0x0000000b000b7305 */ /* 0x000e620000202100 */
[----:B0-----:R-:W-:Y:S01]  /*10c0*/  IMAD.WIDE R2, R21, 0x4, R2 ;  /* 0x0000000415027825 */ /* 0x001fe200078e0202 */
[----:B-1----:R-:W-:-:S04]  /*10d0*/  PRMT R13, R10, 0x3340, R11 ;  /* 0x000033400a0d7816 */ /* 0x002fc8000000000b */
[----:B------:R-:W-:-:S05]  /*10e0*/  PRMT R13, R8, 0x5410, R13 ;  /* 0x00005410080d7816 */ /* 0x000fca000000000d */
[----:B------:R1:W-:Y:S02]  /*10f0*/  STG.E desc[UR6][R2.64], R13 ;  /* 0x0000000d02007986 */ /* 0x0003e4000c101906 */
.L_x_31:
[----:B------:R-:W-:Y:S05]  /*1100*/  BSYNC.RECONVERGENT B0 ;  /* 0x0000000000007941 */ /* 0x000fea0003800200 */
.L_x_30:
[----:B------:R-:W-:Y:S01]  /*1110*/  IADD3 R20, PT, PT, R17, R20, RZ ;  /* 0x0000001411147210 */ /* 0x000fe20007ffe0ff */
[----:B------:R-:W-:Y:S01]  /*1120*/  IMAD.MOV.U32 R11, RZ, RZ, R7 ;  /* 0x000000ffff0b7224 */ /* 0x000fe200078e0007 */
[----:B------:R-:W-:Y:S01]  /*1130*/  MOV R10, R6 ;  /* 0x00000006000a7202 */ /* 0x000fe20000000f00 */
[----:B------:R-:W-:Y:S01]  /*1140*/  IMAD.MOV.U32 R9, RZ, RZ, R5 ;  /* 0x000000ffff097224 */ /* 0x000fe200078e0005 */
[----:B------:R-:W-:Y:S02]  /*1150*/  ISETP.GE.AND P0, PT, R20, UR15, PT ;  /* 0x0000000f14007c0c */ /* 0x000fe4000bf06270 */
[----:B------:R-:W-:-:S11]  /*1160*/  MOV R8, R4 ;  /* 0x0000000400087202 */ /* 0x000fd60000000f00 */
[----:B------:R-:W-:Y:S05]  /*1170*/  @!P0 BRA `(.L_x_32) ;  /* 0xfffffff000248947 */ /* 0x000fea000383ffff */
[----:B------:R-:W-:Y:S05]  /*1180*/  EXIT ;  /* 0x000000000000794d */ /* 0x000fea0003800000 */
.L_x_33:
        /* <DEDUP_REMOVED lines=15> */
.L_x_187:


//--------------------- .text._ZN17fastertransformer31softmax_COL32_perElement_varlenI6__halfEEvPaPKaPKT_iiiifPKfS9_ii --------------------------
	.section	.text._ZN17fastertransformer31softmax_COL32_perElement_varlenI6__halfEEvPaPKaPKT_iiiifPKfS9_ii,"ax",@progbits
	.align	128
        .global         _ZN17fastertransformer31softmax_COL32_perElement_varlenI6__halfEEvPaPKaPKT_iiiifPKfS9_ii
        .type           _ZN17fastertransformer31softmax_COL32_perElement_varlenI6__halfEEvPaPKaPKT_iiiifPKfS9_ii,@function
        .size           _ZN17fastertransformer31softmax_COL32_perElement_varlenI6__halfEEvPaPKaPKT_iiiifPKfS9_ii,(.L_x_188 - _ZN17fastertransformer31softmax_COL32_perElement_varlenI6__halfEEvPaPKaPKT_iiiifPKfS9_ii)
        .other          _ZN17fastertransformer31softmax_COL32_perElement_varlenI6__halfEEvPaPKaPKT_iiiifPKfS9_ii,@"STO_CUDA_ENTRY STV_DEFAULT"
_ZN17fastertransformer31softmax_COL32_perElement_varlenI6__halfEEvPaPKaPKT_iiiifPKfS9_ii:
.text._ZN17fastertransformer31softmax_COL32_perElement_varlenI6__halfEEvPaPKaPKT_iiiifPKfS9_ii:
[----:B------:R-:W-:Y:S08]  /*0000*/  LDC R1, c[0x0][0x37c] ;  /* 0x0000df00ff017b82 */ /* 0x000ff00000000800 */
[----:B------:R-:W0:Y:S08]  /*0010*/  S2UR UR10, SR_CTAID.X ;  /* 0x00000000000a79c3 */ /* 0x000e300000002500 */
[----:B------:R-:W0:Y:S02]  /*0020*/  LDC R6, c[0x0][0x3a0] ;  /* 0x0000e800ff067b82 */ /* 0x000e240000000800 */
[----:B0-----:R-:W-:-:S13]  /*0030*/  ISETP.LE.AND P0, PT, R6, UR10, PT ;  /* 0x0000000a06007c0c */ /* 0x001fda000bf03270 */
[----:B------:R-:W-:Y:S05]  /*0040*/  @P0 EXIT ;  /* 0x000000000000094d */ /* 0x000fea0003800000 */
[----:B------:R-:W0:Y:S01]  /*0050*/  LDC.64 R2, c[0x0][0x3b8] ;  /* 0x0000ee00ff027b82 */ /* 0x000e220000000a00 */
[----:B------:R-:W0:Y:S07]  /*0060*/  LDCU.64 UR8, c[0x0][0x358] ;  /* 0x00006b00ff0877ac */ /* 0x000e2e0008000a00 */
[----:B------:R-:W1:Y:S01]  /*0070*/  LDC.64 R4, c[0x0][0x3b0] ;  /* 0x0000ec00ff047b82 */ /* 0x000e620000000a00 */
[----:B------:R-:W2:Y:S01]  /*0080*/  S2R R13, SR_TID.X ;  /* 0x00000000000d7919 */ /* 0x000ea20000002100 */
[----:B------:R-:W3:Y:S06]  /*0090*/  LDCU UR7, c[0x0][0x39c] ;  /* 0x00007380ff0777ac */ /* 0x000eec0008000800 */
[----:B------:R-:W-:Y:S08]  /*00a0*/  S2UR UR11, SR_CTAID.Y ;  /* 0x00000000000b79c3 */ /* 0x000ff00000002600 */
[----:B------:R-:W3:Y:S01]  /*00b0*/  S2UR UR4, SR_CTAID.Z ;  /* 0x00000000000479c3 */ /* 0x000ee20000002700 */
[----:B0-----:R0:W4:Y:S07]  /*00c0*/  LDG.E.CONSTANT R12, desc[UR8][R2.64] ;  /* 0x00000008020c7981 */ /* 0x00112e000c1e9900 */
[----:B------:R-:W5:Y:S01]  /*00d0*/  LDC.64 R14, c[0x0][0x3c0] ;  /* 0x0000f000ff0e7b82 */ /* 0x000f620000000a00 */
[----:B-1----:R-:W4:Y:S01]  /*00e0*/  LDG.E.CONSTANT R4, desc[UR8][R4.64] ;  /* 0x0000000804047981 */ /* 0x002f22000c1e9900 */
[----:B------:R-:W1:Y:S01]  /*00f0*/  LDCU UR12, c[0x0][0x360] ;  /* 0x00006c00ff0c77ac */ /* 0x000e620008000800 */
[----:B------:R-:W4:Y:S05]  /*0100*/  LDCU UR13, c[0x0][0x3a8] ;  /* 0x00007500ff0d77ac */ /* 0x000f2a0008000800 */
[----:B------:R-:W5:Y:S01]  /*0110*/  S2UR UR6, SR_CgaCtaId ;  /* 0x00000000000679c3 */ /* 0x000f620000008800 */
[C---:B--2---:R-:W-:Y:S01]  /*0120*/  LOP3.LUT R0, R13.reuse, 0x3e0, RZ, 0xc0, !PT ;  /* 0x000003e00d007812 */ /* 0x044fe200078ec0ff */
[----:B------:R-:W-:Y:S01]  /*0130*/  UMOV UR5, 0x400 ;  /* 0x0000040000057882 */ /* 0x000fe20000000000 */
[C---:B------:R-:W-:Y:S01]  /*0140*/  LOP3.LUT R11, R13.reuse, 0x1f, RZ, 0xc0, !PT ;  /* 0x0000001f0d0b7812 */ /* 0x040fe200078ec0ff */
[----:B------:R-:W-:Y:S01]  /*0150*/  IMAD.SHL.U32 R18, R13, 0x4, RZ ;  /* 0x000000040d127824 */ /* 0x000fe200078e00ff */
[----:B------:R-:W-:Y:S01]  /*0160*/  I2FP.F32.U32 R16, R13 ;  /* 0x0000000d00107245 */ /* 0x000fe20000201000 */
[----:B------:R-:W2:Y:S02]  /*0170*/  LDCU UR15, c[0x0][0x3a0] ;  /* 0x00007400ff0f77ac */ /* 0x000ea40008000800 */
[----:B------:R-:W2:Y:S01]  /*0180*/  LDC R10, c[0x0][0x3c0] ;  /* 0x0000f000ff0a7b82 */ /* 0x000ea20000000800 */
[----:B------:R-:W-:Y:S01]  /*0190*/  IMAD R0, R0, R6, R11 ;  /* 0x0000000600007224 */ /* 0x000fe200078e020b */
[----:B---3--:R-:W-:Y:S01]  /*01a0*/  UIMAD UR4, UR11, UR7, UR4 ;  /* 0x000000070b0472a4 */ /* 0x008fe2000f8e0204 */
[----:B------:R-:W-:Y:S01]  /*01b0*/  LOP3.LUT R18, R18, 0x7c, RZ, 0xc0, !PT ;  /* 0x0000007c12127812 */ /* 0x000fe200078ec0ff */
[----:B------:R-:W3:Y:S01]  /*01c0*/  LDCU UR14, c[0x0][0x3a4] ;  /* 0x00007480ff0e77ac */ /* 0x000ee20008000800 */
[----:B-1----:R-:W-:-:S03]  /*01d0*/  I2FP.F32.U32 R17, UR12 ;  /* 0x0000000c00117c45 */ /* 0x002fc60008201000 */
[----:B0-----:R-:W0:Y:S01]  /*01e0*/  LDC.64 R2, c[0x0][0x390] ;  /* 0x0000e400ff027b82 */ /* 0x001e220000000a00 */
[----:B-----5:R-:W-:Y:S01]  /*01f0*/  IMAD R8, R15, UR4, R0 ;  /* 0x000000040f087c24 */ /* 0x020fe2000f8e0200 */
[----:B------:R-:W-:Y:S01]  /*0200*/  UIADD3 UR4, UPT, UPT, UR5, 0x8, URZ ;  /* 0x0000000805047890 */ /* 0x000fe2000fffe0ff */
[----:B------:R-:W-:Y:S01]  /*0210*/  IMAD R0, R14, UR11, R13 ;  /* 0x0000000b0e007c24 */ /* 0x000fe2000f8e020d */
[----:B------:R-:W-:Y:S01]  /*0220*/  UIADD3 UR5, UPT, UPT, UR5, 0x88, URZ ;  /* 0x0000008805057890 */ /* 0x000fe2000fffe0ff */
[----:B------:R-:W-:Y:S01]  /*0230*/  IMAD.U32 R15, RZ, RZ, UR10 ;  /* 0x0000000aff0f7e24 */ /* 0x000fe2000f8e00ff */
[----:B------:R-:W1:Y:S02]  /*0240*/  LDCU.64 UR16, c[0x0][0x380] ;  /* 0x00007000ff1077ac */ /* 0x000e640008000a00 */
[----:B------:R-:W0:Y:S01]  /*0250*/  LDC R9, c[0x0][0x370] ;  /* 0x0000dc00ff097b82 */ /* 0x000e220000000800 */
[----:B------:R-:W-:Y:S02]  /*0260*/  ULEA UR4, UR6, UR4, 0x18 ;  /* 0x0000000406047291 */ /* 0x000fe4000f8ec0ff */
[----:B------:R-:W-:Y:S01]  /*0270*/  ULEA UR5, UR6, UR5, 0x18 ;  /* 0x0000000506057291 */ /* 0x000fe2000f8ec0ff */
[----:B------:R-:W0:Y:S03]  /*0280*/  LDCU.64 UR18, c[0x0][0x388] ;  /* 0x00007100ff1277ac */ /* 0x000e260008000a00 */
[----:B------:R-:W-:-:S02]  /*0290*/  LEA.HI R19, R13, UR4, RZ, 0x1d ;  /* 0x000000040d137c11 */ /* 0x000fc4000f8fe8ff */
[----:B------:R-:W-:Y:S01]  /*02a0*/  LEA.HI R20, R13, UR5, RZ, 0x1d ;  /* 0x000000050d147c11 */ /* 0x000fe2000f8fe8ff */
[----:B----4-:R-:W4:Y:S01]  /*02b0*/  MUFU.RCP R12, R12 ;  /* 0x0000000c000c7308 */ /* 0x010f220000001000 */
[----:B0123--:R-:W-:-:S07]  /*02c0*/  FMUL.FTZ R14, R4, UR13 ;  /* 0x0000000d040e7c20 */ /* 0x00ffce0008410000 */
.L_x_43:
[----:B01----:R-:W-:-:S04]  /*02d0*/  IMAD R5, R10, UR11, R15 ;  /* 0x0000000b0a057c24 */ /* 0x003fc8000f8e020f */
[----:B------:R-:W-:-:S06]  /*02e0*/  IMAD.WIDE.U32 R4, R5, 0x2, R2 ;  /* 0x0000000205047825 */ /* 0x000fcc00078e0002 */
[----:B------:R-:W2:Y:S01]  /*02f0*/  LDG.E.U16.CONSTANT R4, desc[UR8][R4.64] ;  /* 0x0000000804047981 */ /* 0x000ea2000c1e9500 */
[----:B------:R-:W-:Y:S01]  /*0300*/  BSSY.RECONVERGENT B0, `(.L_x_34) ;  /* 0x000008c000007945 */ /* 0x000fe20003800200 */
[----:B------:R-:W-:Y:S02]  /*0310*/  IMAD R21, R15, 0x20, R8 ;  /* 0x000000200f157824 */ /* 0x000fe400078e0208 */
[----:B--2---:R-:W-:-:S05]  /*0320*/  HADD2.F32 R6, -RZ, R4.H0_H0 ;  /* 0x20000004ff067230 */ /* 0x004fca0000004100 */
[----:B------:R-:W-:-:S13]  /*0330*/  FSETP.GEU.FTZ.AND P0, PT, R6, 0.10000000149011611938, PT ;  /* 0x3dcccccd0600780b */ /* 0x000fda0003f1e000 */
[----:B------:R-:W-:Y:S05]  /*0340*/  @P0 BRA `(.L_x_35) ;  /* 0x0000000000180947 */ /* 0x000fea0003800000 */
[----:B------:R-:W-:-:S13]  /*0350*/  ISETP.GE.AND P0, PT, R13, UR14, PT ;  /* 0x0000000e0d007c0c */ /* 0x000fda000bf06270 */
[----:B------:R-:W-:Y:S05]  /*0360*/  @P0 BRA `(.L_x_36) ;  /* 0x0000000800140947 */ /* 0x000fea0003800000 */
[----:B------:R-:W-:-:S04]  /*0370*/  IADD3 R4, P0, PT, R21, UR16, RZ ;  /* 0x0000001015047c10 */ /* 0x000fc8000ff1e0ff */
[----:B------:R-:W-:-:S05]  /*0380*/  LEA.HI.X.SX32 R5, R21, UR17, 0x1, P0 ;  /* 0x0000001115057c11 */ /* 0x000fca00080f0eff */
[----:B------:R0:W-:Y:S01]  /*0390*/  STG.E.U8 desc[UR8][R4.64], RZ ;  /* 0x000000ff04007986 */ /* 0x0001e2000c101108 */
[----:B------:R-:W-:Y:S05]  /*03a0*/  BRA `(.L_x_36) ;  /* 0x0000000800047947 */ /* 0x000fea0003800000 */
.L_x_35:
[----:B------:R-:W-:Y:S01]  /*03b0*/  ISETP.GE.AND P0, PT, R13, UR15, PT ;  /* 0x0000000f0d007c0c */ /* 0x000fe2000bf06270 */
[----:B------:R-:W-:Y:S01]  /*03c0*/  BSSY.RECONVERGENT B1, `(.L_x_37) ;  /* 0x000000e000017945 */ /* 0x000fe20003800200 */
[----:B------:R-:W-:-:S11]  /*03d0*/  IMAD.MOV.U32 R22, RZ, RZ, RZ ;  /* 0x000000ffff167224 */ /* 0x000fd600078e00ff */
[----:B------:R-:W-:Y:S05]  /*03e0*/  @P0 BRA `(.L_x_38) ;  /* 0x00000000002c0947 */ /* 0x000fea0003800000 */
[----:B------:R-:W-:Y:S01]  /*03f0*/  IADD3 R4, P1, PT, R21, UR18, RZ ;  /* 0x0000001215047c10 */ /* 0x000fe2000ff3e0ff */
[----:B------:R-:W-:-:S03]  /*0400*/  IMAD R7, R15, UR15, R0 ;  /* 0x0000000f0f077c24 */ /* 0x000fc6000f8e0200 */
[----:B------:R-:W-:Y:S01]  /*0410*/  LEA.HI.X.SX32 R5, R21, UR19, 0x1, P1 ;  /* 0x0000001315057c11 */ /* 0x000fe200088f0eff */
[----:B------:R-:W-:-:S04]  /*0420*/  IMAD.WIDE R6, R7, 0x2, R2 ;  /* 0x0000000207067825 */ /* 0x000fc800078e0202 */
[----:B------:R-:W2:Y:S04]  /*0430*/  LDG.E.S8.CONSTANT R4, desc[UR8][R4.64] ;  /* 0x0000000804047981 */ /* 0x000ea8000c1e9300 */
[----:B------:R-:W3:Y:S01]  /*0440*/  LDG.E.U16.CONSTANT R6, desc[UR8][R6.64] ;  /* 0x0000000806067981 */ /* 0x000ee2000c1e9500 */
[----:B--2---:R-:W0:Y:S01]  /*0450*/  I2F.S16 R23, R4 ;  /* 0x0000000400177306 */ /* 0x004e220000101400 */
[----:B---3--:R-:W-:-:S05]  /*0460*/  HADD2.F32 R22, -RZ, R6.H0_H0 ;  /* 0x20000006ff167230 */ /* 0x008fca0000004100 */
[----:B------:R-:W-:-:S04]  /*0470*/  FADD.FTZ R22, -R22, 1 ;  /* 0x3f80000016167421 */ /* 0x000fc80000010100 */
[----:B------:R-:W-:-:S04]  /*0480*/  FMUL.FTZ R25, R22, -10000 ;  /* 0xc61c400016197820 */ /* 0x000fc80000410000 */
[----:B0-----:R-:W-:-:S07]  /*0490*/  FFMA.FTZ R22, R14, R23, R25 ;  /* 0x000000170e167223 */ /* 0x001fce0000010019 */
.L_x_38:
[----:B------:R-:W-:Y:S05]  /*04a0*/  BSYNC.RECONVERGENT B1 ;  /* 0x0000000000017941 */ /* 0x000fea0003800200 */
.L_x_37:
[----:B------:R-:W-:-:S09]  /*04b0*/  UISETP.GT.U32.AND UP0, UPT, UR12, 0x20, UPT ;  /* 0x000000200c00788c */ /* 0x000fd2000bf04070 */
        /* <DEDUP_REMOVED lines=12> */
.L_x_39:
[----:B------:R-:W0:Y:S01]  /*0580*/  SHFL.BFLY PT, R5, R22, 0x10, 0x1f ;  /* 0x0e001f0016057f89 */ /* 0x000e2200000e0000 */
[----:B------:R-:W-:Y:S01]  /*0590*/  ISETP.NE.AND P1, PT, R11, RZ, PT ;  /* 0x000000ff0b00720c */ /* 0x000fe20003f25270 */
[----:B------:R-:W-:-:S05]  /*05a0*/  FMUL.FTZ R25, R17, 0.03125 ;  /* 0x3d00000011197820 */ /* 0x000fca0000410000 */
[----:B------:R-:W-:Y:S02]  /*05b0*/  FSETP.GT.FTZ.AND P2, PT, R25, R16, PT ;  /* 0x000000101900720b */ /* 0x000fe40003f54000 */
[----:B0-----:R-:W-:-:S05]  /*05c0*/  FMNMX.FTZ R5, R22, R5, !PT ;  /* 0x0000000516057209 */ /* 0x001fca0007810000 */
[----:B------:R-:W0:Y:S02]  /*05d0*/  SHFL.BFLY PT, R4, R5, 0x8, 0x1f ;  /* 0x0d001f0005047f89 */ /* 0x000e2400000e0000 */
[----:B0-----:R-:W-:Y:S01]  /*05e0*/  FMNMX.FTZ R4, R5, R4, !PT ;  /* 0x0000000405047209 */ /* 0x001fe20007810000 */
[----:B------:R-:W-:-:S04]  /*05f0*/  IMAD.MOV.U32 R5, RZ, RZ, -0x1f528714 ;  /* 0xe0ad78ecff057424 */ /* 0x000fc800078e00ff */
[----:B------:R-:W0:Y:S02]  /*0600*/  SHFL.BFLY PT, R7, R4, 0x4, 0x1f ;  /* 0x0c801f0004077f89 */ /* 0x000e2400000e0000 */
[----:B0-----:R-:W-:-:S05]  /*0610*/  FMNMX.FTZ R7, R4, R7, !PT ;  /* 0x0000000704077209 */ /* 0x001fca0007810000 */
[----:B------:R-:W0:Y:S02]  /*0620*/  SHFL.BFLY PT, R6, R7, 0x2, 0x1f ;  /* 0x0c401f0007067f89 */ /* 0x000e2400000e0000 */
[----:B0-----:R-:W-:-:S05]  /*0630*/  FMNMX.FTZ R6, R7, R6, !PT ;  /* 0x0000000607067209 */ /* 0x001fca0007810000 */
[----:B------:R-:W0:Y:S02]  /*0640*/  SHFL.BFLY PT, R23, R6, 0x1, 0x1f ;  /* 0x0c201f0006177f89 */ /* 0x000e2400000e0000 */
[----:B0-----:R-:W-:-:S05]  /*0650*/  FMNMX.FTZ R26, R6, R23, !PT ;  /* 0x00000017061a7209 */ /* 0x001fca0007810000 */
[----:B------:R-:W-:Y:S01]  /*0660*/  @!P1 STS [R19], R26 ;  /* 0x0000001a13009388 */ /* 0x000fe20000000800 */
[----:B------:R-:W-:Y:S06]  /*0670*/  BAR.SYNC.DEFER_BLOCKING 0x0 ;  /* 0x0000000000007b1d */ /* 0x000fec0000010000 */
[----:B------:R-:W0:Y:S04]  /*0680*/  @P2 LDS R5, [R18+UR4] ;  /* 0x0000000412052984 */ /* 0x000e280008000800 */
        /* <DEDUP_REMOVED lines=10> */
.L_x_40:
[----:B------:R-:W-:Y:S01]  /*0730*/  ISETP.NE.AND P1, PT, R13, RZ, PT ;  /* 0x000000ff0d00720c */ /* 0x000fe20003f25270 */
[----:B------:R-:W0:Y:S01]  /*0740*/  @!P0 S2R R7, SR_CgaCtaId ;  /* 0x0000000000078919 */ /* 0x000e220000008800 */
[----:B------:R-:W-:-:S11]  /*0750*/  @!P0 MOV R6, 0x400 ;  /* 0x0000040000068802 */ /* 0x000fd60000000f00 */
[----:B------:R-:W1:Y:S01]  /*0760*/  @!P1 S2R R5, SR_CgaCtaId ;  /* 0x0000000000059919 */ /* 0x000e620000008800 */
[----:B------:R-:W-:Y:S02]  /*0770*/  @!P1 MOV R4, 0x400 ;  /* 0x0000040000049802 */ /* 0x000fe40000000f00 */
[----:B0-----:R-:W-:Y:S02]  /*0780*/  @!P0 LEA R6, R7, R6, 0x18 ;  /* 0x0000000607068211 */ /* 0x001fe400078ec0ff */
[----:B-1----:R-:W-:-:S05]  /*0790*/  @!P1 LEA R4, R5, R4, 0x18 ;  /* 0x0000000405049211 */ /* 0x002fca00078ec0ff */
[----:B------:R-:W-:Y:S01]  /*07a0*/  @!P1 STS [R4], R23 ;  /* 0x0000001704009388 */ /* 0x000fe20000000800 */
[----:B------:R-:W-:Y:S06]  /*07b0*/  BAR.SYNC.DEFER_BLOCKING 0x0 ;  /* 0x0000000000007b1d */ /* 0x000fec0000010000 */
[----:B------:R-:W0:Y:S02]  /*07c0*/  @!P0 LDS R5, [R6] ;  /* 0x0000000006058984 */ /* 0x000e240000000800 */
[----:B0-----:R-:W-:-:S04]  /*07d0*/  @!P0 FADD.FTZ R5, R22, -R5 ;  /* 0x8000000516058221 */ /* 0x001fc80000010000 */
[----:B------:R-:W-:-:S04]  /*07e0*/  @!P0 FMUL.FTZ R5, R5, 1.4426950216293334961 ;  /* 0x3fb8aa3b05058820 */ /* 0x000fc80000410000 */
[----:B------:R0:W1:Y:S01]  /*07f0*/  @!P0 MUFU.EX2 R22, R5 ;  /* 0x0000000500168308 */ /* 0x0000620000000800 */
[----:B------:R-:W-:Y:S05]  /*0800*/  BRA.U UP0, `(.L_x_41) ;  /* 0x00000001002c7547 */ /* 0x000fea000b800000 */
[----:B01----:R-:W0:Y:S02]  /*0810*/  SHFL.BFLY PT, R5, R22, 0x10, 0x1f ;  /* 0x0e001f0016057f89 */ /* 0x003e2400000e0000 */
        /* <DEDUP_REMOVED lines=10> */
.L_x_41:
[----:B01----:R-:W0:Y:S01]  /*08c0*/  SHFL.BFLY PT, R5, R22, 0x10, 0x1f ;  /* 0x0e001f0016057f89 */ /* 0x003e2200000e0000 */
[----:B------:R-:W-:Y:S01]  /*08d0*/  ISETP.NE.AND P2, PT, R11, RZ, PT ;  /* 0x000000ff0b00720c */ /* 0x000fe20003f45270 */
[----:B------:R-:W-:-:S05]  /*08e0*/  FMUL.FTZ R25, R17, 0.03125 ;  /* 0x3d00000011197820 */ /* 0x000fca0000410000 */
[----:B------:R-:W-:Y:S01]  /*08f0*/  FSETP.GT.FTZ.AND P3, PT, R25, R16, PT ;  /* 0x000000101900720b */ /* 0x000fe20003f74000 */
[----:B0-----:R-:W-:-:S05]  /*0900*/  FADD.FTZ R5, R5, R22 ;  /* 0x0000001605057221 */ /* 0x001fca0000010000 */
[----:B------:R-:W0:Y:S02]  /*0910*/  SHFL.BFLY PT, R4, R5, 0x8, 0x1f ;  /* 0x0d001f0005047f89 */ /* 0x000e2400000e0000 */
[----:B0-----:R-:W-:Y:S01]  /*0920*/  FADD.FTZ R4, R5, R4 ;  /* 0x0000000405047221 */ /* 0x001fe20000010000 */
[----:B------:R-:W-:-:S04]  /*0930*/  IMAD.MOV.U32 R5, RZ, RZ, RZ ;  /* 0x000000ffff057224 */ /* 0x000fc800078e00ff */
[----:B------:R-:W0:Y:S02]  /*0940*/  SHFL.BFLY PT, R7, R4, 0x4, 0x1f ;  /* 0x0c801f0004077f89 */ /* 0x000e2400000e0000 */
[----:B0-----:R-:W-:-:S05]  /*0950*/  FADD.FTZ R7, R4, R7 ;  /* 0x0000000704077221 */ /* 0x001fca0000010000 */
[----:B------:R-:W0:Y:S02]  /*0960*/  SHFL.BFLY PT, R6, R7, 0x2, 0x1f ;  /* 0x0c401f0007067f89 */ /* 0x000e2400000e0000 */
[----:B0-----:R-:W-:-:S05]  /*0970*/  FADD.FTZ R6, R7, R6 ;  /* 0x0000000607067221 */ /* 0x001fca0000010000 */
[----:B------:R-:W0:Y:S02]  /*0980*/  SHFL.BFLY PT, R23, R6, 0x1, 0x1f ;  /* 0x0c201f0006177f89 */ /* 0x000e2400000e0000 */
[----:B0-----:R-:W-:-:S05]  /*0990*/  FADD.FTZ R25, R6, R23 ;  /* 0x0000001706197221 */ /* 0x001fca0000010000 */
[----:B------:R-:W-:Y:S01]  /*09a0*/  @!P2 STS [R20], R25 ;  /* 0x000000191400a388 */ /* 0x000fe20000000800 */
[----:B------:R-:W-:Y:S06]  /*09b0*/  BAR.SYNC.DEFER_BLOCKING 0x0 ;  /* 0x0000000000007b1d */ /* 0x000fec0000010000 */
[----:B------:R-:W0:Y:S04]  /*09c0*/  @P3 LDS R5, [R18+UR5] ;  /* 0x0000000512053984 */ /* 0x000e280008000800 */
        /* <DEDUP_REMOVED lines=10> */
.L_x_42:
[----:B------:R-:W0:Y:S01]  /*0a70*/  @!P1 S2R R7, SR_CgaCtaId ;  /* 0x0000000000079919 */ /* 0x000e220000008800 */
[----:B------:R-:W-:Y:S01]  /*0a80*/  @!P1 FADD.FTZ R23, R23, 9.9999999747524270788e-07 ;  /* 0x358637bd17179421 */ /* 0x000fe20000010000 */
[----:B------:R-:W-:-:S03]  /*0a90*/  @!P1 MOV R4, 0x400 ;  /* 0x0000040000049802 */ /* 0x000fc60000000f00 */
[----:B------:R-:W1:Y:S02]  /*0aa0*/  @!P1 MUFU.RCP R5, R23 ;  /* 0x0000001700059308 */ /* 0x000e640000001000 */
[----:B-1----:R-:W-:-:S04]  /*0ab0*/  @!P1 FMUL.FTZ R5, R5, 127 ;  /* 0x42fe000005059820 */ /* 0x002fc80000410000 */
[----:B----4-:R-:W-:Y:S01]  /*0ac0*/  @!P1 FMUL.FTZ R5, R5, R12 ;  /* 0x0000000c05059220 */ /* 0x010fe20000410000 */
[----:B0-----:R-:W-:-:S05]  /*0ad0*/  @!P1 LEA R4, R7, R4, 0x18 ;  /* 0x0000000407049211 */ /* 0x001fca00078ec0ff */
[----:B------:R1:W-:Y:S01]  /*0ae0*/  @!P1 STS [R4+0x4], R5 ;  /* 0x0000040504009388 */ /* 0x0003e20000000800 */
[----:B------:R-:W-:Y:S01]  /*0af0*/  BAR.SYNC.DEFER_BLOCKING 0x0 ;  /* 0x0000000000007b1d */ /* 0x000fe20000010000 */
[----:B------:R-:W-:-:S13]  /*0b00*/  ISETP.GE.AND P1, PT, R13, UR14, PT ;  /* 0x0000000e0d007c0c */ /* 0x000fda000bf26270 */
[----:B-1----:R-:W-:Y:S05]  /*0b10*/  @P1 BRA `(.L_x_36) ;  /* 0x0000000000281947 */ /* 0x002fea0003800000 */
[----:B------:R-:W0:Y:S01]  /*0b20*/  @!P0 S2R R5, SR_CgaCtaId ;  /* 0x0000000000058919 */ /* 0x000e220000008800 */
[----:B------:R-:W-:Y:S02]  /*0b30*/  @!P0 MOV R4, 0x400 ;  /* 0x0000040000048802 */ /* 0x000fe40000000f00 */
[----:B------:R-:W-:Y:S02]  /*0b40*/  PRMT R7, RZ, 0x7610, R7 ;  /* 0x00007610ff077816 */ /* 0x000fe40000000007 */
[----:B0-----:R-:W-:-:S05]  /*0b50*/  @!P0 LEA R6, R5, R4, 0x18 ;  /* 0x0000000405068211 */ /* 0x001fca00078ec0ff */
[----:B------:R-:W0:Y:S02]  /*0b60*/  @!P0 LDS R5, [R6+0x4] ;  /* 0x0000040006058984 */ /* 0x000e240000000800 */
[----:B0-----:R-:W-:-:S04]  /*0b70*/  @!P0 FMUL.FTZ R22, R5, R22 ;  /* 0x0000001605168220 */ /* 0x001fc80000410000 */
[----:B------:R-:W0:Y:S01]  /*0b80*/  @!P0 F2I.S8.NTZ R7, R22 ;  /* 0x0000001600078305 */ /* 0x000e220000202100 */
[----:B------:R-:W-:-:S04]  /*0b90*/  IADD3 R4, P0, PT, R21, UR16, RZ ;  /* 0x0000001015047c10 */ /* 0x000fc8000ff1e0ff */
[----:B------:R-:W-:-:S05]  /*0ba0*/  LEA.HI.X.SX32 R5, R21, UR17, 0x1, P0 ;  /* 0x0000001115057c11 */ /* 0x000fca00080f0eff */
[----:B0-----:R1:W-:Y:S04]  /*0bb0*/  STG.E.U8 desc[UR8][R4.64], R7 ;  /* 0x0000000704007986 */ /* 0x0013e8000c101108 */
.L_x_36:
[----:B------:R-:W-:Y:S05]  /*0bc0*/  BSYNC.RECONVERGENT B0 ;  /* 0x0000000000007941 */ /* 0x000fea0003800200 */
.L_x_34:
[----:B------:R-:W-:-:S05]  /*0bd0*/  IMAD.IADD R15, R9, 0x1, R15 ;  /* 0x00000001090f7824 */ /* 0x000fca00078e020f */
[----:B------:R-:W-:-:S13]  /*0be0*/  ISETP.GE.AND P0, PT, R15, UR15, PT ;  /* 0x0000000f0f007c0c */ /* 0x000fda000bf06270 */
[----:B------:R-:W-:Y:S05]  /*0bf0*/  @!P0 BRA `(.L_x_43) ;  /* 0xfffffff400b48947 */ /* 0x000fea000383ffff */
[----:B------:R-:W-:Y:S05]  /*0c00*/  EXIT ;  /* 0x000000000000794d */ /* 0x000fea0003800000 */
.L_x_44:
        /* <DEDUP_REMOVED lines=15> */
.L_x_188:


//--------------------- .text._ZN17fastertransformer20softmax_COL32_varlenI6__halfEEvPaPKaPKT_iiiifPKfS9_ii --------------------------
	.section	.text._ZN17fastertransformer20softmax_COL32_varlenI6__halfEEvPaPKaPKT_iiiifPKfS9_ii,"ax",@progbits
	.align	128
        .global         _ZN17fastertransformer20softmax_COL32_varlenI6__halfEEvPaPKaPKT_iiiifPKfS9_ii
        .type           _ZN17fastertransformer20softmax_COL32_varlenI6__halfEEvPaPKaPKT_iiiifPKfS9_ii,@function
        .size           _ZN17fastertransformer20softmax_COL32_varlenI6__halfEEvPaPKaPKT_iiiifPKfS9_ii,(.L_x_189 - _ZN17fastertransformer20softmax_COL32_varlenI6__halfEEvPaPKaPKT_iiiifPKfS9_ii)
        .other          _ZN17fastertransformer20softmax_COL32_varlenI6__halfEEvPaPKaPKT_iiiifPKfS9_ii,@"STO_CUDA_ENTRY STV_DEFAULT"
_ZN17fastertransformer20softmax_COL32_varlenI6__halfEEvPaPKaPKT_iiiifPKfS9_ii:
.text._ZN17fastertransformer20softmax_COL32_varlenI6__halfEEvPaPKaPKT_iiiifPKfS9_ii:
        /* <DEDUP_REMOVED lines=14> */
[----:B-1----:R4:W4:Y:S01]  /*00e0*/  LDG.E.CONSTANT R7, desc[UR8][R6.64] ;  /* 0x0000000806077981 */ /* 0x002922000c1e9900 */
[----:B------:R-:W1:Y:S01]  /*00f0*/  LDCU UR12, c[0x0][0x360] ;  /* 0x00006c00ff0c77ac */ /* 0x000e620008000800 */
[----:B------:R-:W-:Y:S01]  /*0100*/  MOV R9, UR10 ;  /* 0x0000000a00097c02 */ /* 0x000fe20008000f00 */
[----:B------:R-:W4:Y:S04]  /*0110*/  LDCU UR13, c[0x0][0x3a8] ;  /* 0x00007500ff0d77ac */ /* 0x000f280008000800 */
[----:B------:R-:W1:Y:S01]  /*0120*/  S2UR UR6, SR_CgaCtaId ;  /* 0x00000000000679c3 */ /* 0x000e620000008800 */
[----:B--2---:R-:W-:Y:S01]  /*0130*/  SHF.L.U32 R3, R0, 0x2, RZ ;  /* 0x0000000200037819 */ /* 0x004fe200000006ff */
[----:B------:R-:W-:Y:S01]  /*0140*/  UMOV UR5, 0x400 ;  /* 0x0000040000057882 */ /* 0x000fe20000000000 */
[----:B------:R-:W2:Y:S02]  /*0150*/  LDCU UR15, c[0x0][0x3a0] ;  /* 0x00007400ff0f77ac */ /* 0x000ea40008000800 */
[----:B------:R-:W-:-:S02]  /*0160*/  LOP3.LUT R2, R3, 0xfe0, RZ, 0xc0, !PT ;  /* 0x00000fe003027812 */ /* 0x000fc400078ec0ff */
[C---:B0-----:R-:W-:Y:S01]  /*0170*/  LOP3.LUT R5, R3.reuse, 0x1c, RZ, 0xc0, !PT ;  /* 0x0000001c03057812 */ /* 0x041fe200078ec0ff */
[----:B---3--:R-:W-:Y:S01]  /*0180*/  UIMAD UR4, UR11, UR7, UR4 ;  /* 0x000000070b0472a4 */ /* 0x008fe2000f8e0204 */
[----:B------:R-:W-:Y:S01]  /*0190*/  LOP3.LUT R12, R3, 0x7c, RZ, 0xc0, !PT ;  /* 0x0000007c030c7812 */ /* 0x000fe200078ec0ff */
[----:B------:R-:W0:Y:S02]  /*01a0*/  LDCU UR14, c[0x0][0x3a4] ;  /* 0x00007480ff0e77ac */ /* 0x000e240008000800 */
[----:B------:R-:W-:Y:S01]  /*01b0*/  IMAD R4, R2, R8, R5 ;  /* 0x0000000802047224 */ /* 0x000fe200078e0205 */
[----:B------:R-:W-:Y:S01]  /*01c0*/  LOP3.LUT R8, R0, 0x1f, RZ, 0xc0, !PT ;  /* 0x0000001f00087812 */ /* 0x000fe200078ec0ff */
[----:B------:R-:W3:Y:S02]  /*01d0*/  LDC R2, c[0x0][0x370] ;  /* 0x0000dc00ff027b82 */ /* 0x000ee40000000800 */
[----:B-----5:R-:W-:Y:S01]  /*01e0*/  IMAD R4, R11, UR4, R4 ;  /* 0x000000040b047c24 */ /* 0x020fe2000f8e0204 */
[----:B------:R-:W-:Y:S01]  /*01f0*/  UIADD3 UR4, UPT, UPT, UR5, 0x8, URZ ;  /* 0x0000000805047890 */ /* 0x000fe2000fffe0ff */
[----:B------:R-:W-:Y:S01]  /*0200*/  IMAD R5, R10, UR11, R3 ;  /* 0x0000000b0a057c24 */ /* 0x000fe2000f8e0203 */
[----:B------:R-:W-:Y:S01]  /*0210*/  UIADD3 UR5, UPT, UPT, UR5, 0x88, URZ ;  /* 0x0000008805057890 */ /* 0x000fe2000fffe0ff */
[----:B------:R-:W-:-:S02]  /*0220*/  I2FP.F32.U32 R10, R0 ;  /* 0x00000000000a7245 */ /* 0x000fc40000201000 */
[----:B-1----:R-:W-:Y:S01]  /*0230*/  I2FP.F32.U32 R11, UR12 ;  /* 0x0000000c000b7c45 */ /* 0x002fe20008201000 */
[----:B------:R-:W-:Y:S02]  /*0240*/  ULEA UR4, UR6, UR4, 0x18 ;  /* 0x0000000406047291 */ /* 0x000fe4000f8ec0ff */
[----:B------:R-:W-:-:S04]  /*0250*/  ULEA UR5, UR6, UR5, 0x18 ;  /* 0x0000000506057291 */ /* 0x000fc8000f8ec0ff */
[C---:B------:R-:W-:Y:S02]  /*0260*/  LEA.HI R13, R0.reuse, UR4, RZ, 0x1d ;  /* 0x00000004000d7c11 */ /* 0x040fe4000f8fe8ff */
[----:B------:R-:W-:Y:S01]  /*0270*/  LEA.HI R18, R0, UR5, RZ, 0x1d ;  /* 0x0000000500127c11 */ /* 0x000fe2000f8fe8ff */
[----:B----4-:R1:W4:Y:S01]  /*0280*/  MUFU.RCP R6, R14 ;  /* 0x0000000e00067308 */ /* 0x0103220000001000 */
[----:B0-23--:R-:W-:-:S07]  /*0290*/  FMUL.FTZ R7, R7, UR13 ;  /* 0x0000000d07077c20 */ /* 0x00dfce0008410000 */
.L_x_58:
[----:B0-----:R-:W0:Y:S08]  /*02a0*/  LDC R16, c[0x0][0x3c0] ;  /* 0x0000f000ff107b82 */ /* 0x001e300000000800 */
[----:B-1----:R-:W1:Y:S01]  /*02b0*/  LDC.64 R14, c[0x0][0x390] ;  /* 0x0000e400ff0e7b82 */ /* 0x002e620000000a00 */
[----:B0-----:R-:W-:-:S04]  /*02c0*/  IMAD R17, R16, UR11, R9 ;  /* 0x0000000b10117c24 */ /* 0x001fc8000f8e0209 */
[----:B-1----:R-:W-:-:S06]  /*02d0*/  IMAD.WIDE.U32 R16, R17, 0x2, R14 ;  /* 0x0000000211107825 */ /* 0x002fcc00078e000e */
[----:B------:R-:W2:Y:S01]  /*02e0*/  LDG.E.U16.CONSTANT R16, desc[UR8][R16.64] ;  /* 0x0000000810107981 */ /* 0x000ea2000c1e9500 */
[----:B------:R-:W-:Y:S01]  /*02f0*/  BSSY.RECONVERGENT B0, `(.L_x_45) ;  /* 0x00000cb000007945 */ /* 0x000fe20003800200 */
[----:B--2---:R-:W-:-:S05]  /*0300*/  HADD2.F32 R19, -RZ, R16.H0_H0 ;  /* 0x20000010ff137230 */ /* 0x004fca0000004100 */
[----:B------:R-:W-:Y:S02]  /*0310*/  FSETP.GEU.FTZ.AND P0, PT, R19, 0.10000000149011611938, PT ;  /* 0x3dcccccd1300780b */ /* 0x000fe40003f1e000 */
[----:B------:R-:W-:-:S04]  /*0320*/  LEA R19, R9, R4, 0x5 ;  /* 0x0000000409137211 */ /* 0x000fc800078e28ff */
[----:B------:R-:W-:-:S07]  /*0330*/  SHF.R.U32.HI R19, RZ, 0x2, R19 ;  /* 0x00000002ff137819 */ /* 0x000fce0000011613 */
[----:B------:R-:W-:Y:S05]  /*0340*/  @P0 BRA `(.L_x_46) ;  /* 0x0000000000180947 */ /* 0x000fea0003800000 */
[----:B------:R-:W-:-:S13]  /*0350*/  ISETP.GE.AND P0, PT, R3, UR14, PT ;  /* 0x0000000e03007c0c */ /* 0x000fda000bf06270 */
[----:B------:R-:W-:Y:S05]  /*0360*/  @P0 BRA `(.L_x_47) ;  /* 0x0000000c000c0947 */ /* 0x000fea0003800000 */
[----:B------:R-:W0:Y:S02]  /*0370*/  LDC.64 R14, c[0x0][0x380] ;  /* 0x0000e000ff0e7b82 */ /* 0x000e240000000a00 */
[----:B0-----:R-:W-:-:S05]  /*0380*/  IMAD.WIDE.U32 R14, R19, 0x4, R14 ;  /* 0x00000004130e7825 */ /* 0x001fca00078e000e */
[----:B------:R0:W-:Y:S01]  /*0390*/  STG.E desc[UR8][R14.64], RZ ;  /* 0x000000ff0e007986 */ /* 0x0001e2000c101908 */
[----:B------:R-:W-:Y:S05]  /*03a0*/  BRA `(.L_x_47) ;  /* 0x0000000800fc7947 */ /* 0x000fea0003800000 */
.L_x_46:
[----:B------:R-:W-:Y:S01]  /*03b0*/  ISETP.GE.AND P0, PT, R3, UR15, PT ;  /* 0x0000000f03007c0c */ /* 0x000fe2000bf06270 */
[----:B------:R-:W-:Y:S01]  /*03c0*/  UISETP.GT.U32.AND UP0, UPT, UR12, 0x20, UPT ;  /* 0x000000200c00788c */ /* 0x000fe2000bf04070 */
[----:B------:R-:W-:Y:S01]  /*03d0*/  BSSY.RECONVERGENT B1, `(.L_x_48) ;  /* 0x0000024000017945 */ /* 0x000fe20003800200 */
[----:B------:R-:W-:Y:S01]  /*03e0*/  HFMA2 R22, -RZ, RZ, -598.5, 40320 ;  /* 0xe0ad78ecff167431 */ /* 0x000fe200000001ff */
[----:B------:R-:W-:Y:S02]  /*03f0*/  CS2R R20, SRZ ;  /* 0x0000000000147805 */ /* 0x000fe4000001ff00 */
[----:B------:R-:W-:-:S07]  /*0400*/  CS2R R16, SRZ ;  /* 0x0000000000107805 */ /* 0x000fce000001ff00 */
[----:B------:R-:W-:Y:S05]  /*0410*/  @P0 BRA `(.L_x_49) ;  /* 0x00000000007c0947 */ /* 0x000fea0003800000 */
[----:B------:R-:W0:Y:S01]  /*0420*/  LDC.64 R16, c[0x0][0x388] ;  /* 0x0000e200ff107b82 */ /* 0x000e220000000a00 */
[----:B------:R-:W-:-:S04]  /*0430*/  IMAD R21, R9, UR15, R5 ;  /* 0x0000000f09157c24 */ /* 0x000fc8000f8e0205 */
[----:B------:R-:W-:-:S05]  /*0440*/  IMAD.WIDE R14, R21, 0x2, R14 ;  /* 0x00000002150e7825 */ /* 0x000fca00078e020e */
[----:B------:R-:W2:Y:S04]  /*0450*/  LDG.E.U16.CONSTANT R21, desc[UR8][R14.64] ;  /* 0x000000080e157981 */ /* 0x000ea8000c1e9500 */
[----:B------:R-:W3:Y:S04]  /*0460*/  LDG.E.U16.CONSTANT R22, desc[UR8][R14.64+0x2] ;  /* 0x000002080e167981 */ /* 0x000ee8000c1e9500 */
[----:B------:R-:W5:Y:S04]  /*0470*/  LDG.E.U16.CONSTANT R25, desc[UR8][R14.64+0x4] ;  /* 0x000004080e197981 */ /* 0x000f68000c1e9500 */
[----:B------:R-:W4:Y:S01]  /*0480*/  LDG.E.U16.CONSTANT R27, desc[UR8][R14.64+0x6] ;  /* 0x000006080e1b7981 */ /* 0x000f22000c1e9500 */
[----:B0-----:R-:W-:-:S05]  /*0490*/  IMAD.WIDE.U32 R16, R19, 0x4, R16 ;  /* 0x0000000413107825 */ /* 0x001fca00078e0010 */
[----:B------:R-:W4:Y:S01]  /*04a0*/  LDG.E.CONSTANT R28, desc[UR8][R16.64] ;  /* 0x00000008101c7981 */ /* 0x000f22000c1e9900 */
[----:B--2---:R-:W-:Y:S02]  /*04b0*/  HADD2.F32 R21, -RZ, R21.H0_H0 ;  /* 0x20000015ff157230 */ /* 0x004fe40000004100 */
[----:B---3--:R-:W-:-:S03]  /*04c0*/  HADD2.F32 R23, -RZ, R22.H0_H0 ;  /* 0x20000016ff177230 */ /* 0x008fc60000004100 */
[----:B------:R-:W-:Y:S01]  /*04d0*/  FADD.FTZ R21, -R21, 1 ;  /* 0x3f80000015157421 */ /* 0x000fe20000010100 */
[----:B-----5:R-:W-:Y:S02]  /*04e0*/  HADD2.F32 R25, -RZ, R25.H0_H0 ;  /* 0x20000019ff197230 */ /* 0x020fe40000004100 */
[----:B------:R-:W-:Y:S01]  /*04f0*/  FADD.FTZ R23, -R23, 1 ;  /* 0x3f80000017177421 */ /* 0x000fe20000010100 */
[----:B----4-:R-:W-:Y:S01]  /*0500*/  HADD2.F32 R27, -RZ, R27.H0_H0 ;  /* 0x2000001bff1b7230 */ /* 0x010fe20000004100 */
[----:B------:R-:W0:Y:S08]  /*0510*/  I2F.S8 R26, R28 ;  /* 0x0000001c001a7306 */ /* 0x000e300000001400 */
[----:B------:R-:W1:Y:S01]  /*0520*/  I2F.S8 R24, R28.B1 ;  /* 0x1000001c00187306 */ /* 0x000e620000001400 */
[----:B------:R-:W-:-:S07]  /*0530*/  FMUL.FTZ R16, R21, 10000 ;  /* 0x461c400015107820 */ /* 0x000fce0000410000 */
[----:B------:R-:W2:Y:S01]  /*0540*/  I2F.S8 R20, R28.B2 ;  /* 0x2000001c00147306 */ /* 0x000ea20000001400 */
[----:B------:R-:W-:-:S07]  /*0550*/  FMUL.FTZ R23, R23, 10000 ;  /* 0x461c400017177820 */ /* 0x000fce0000410000 */
[----:B------:R-:W3:Y:S01]  /*0560*/  I2F.S8 R22, R28.B3 ;  /* 0x3000001c00167306 */ /* 0x000ee20000001400 */
[----:B------:R-:W-:Y:S01]  /*0570*/  FADD.FTZ R25, -R25, 1 ;  /* 0x3f80000019197421 */ /* 0x000fe20000010100 */
[----:B------:R-:W-:Y:S01]  /*0580*/  FADD.FTZ R27, -R27, 1 ;  /* 0x3f8000001b1b7421 */ /* 0x000fe20000010100 */
[C---:B0-----:R-:W-:Y:S01]  /*0590*/  FFMA.FTZ R16, R7.reuse, R26, -R16 ;  /* 0x0000001a07107223 */ /* 0x041fe20000010810 */
[----:B-1----:R-:W-:Y:S01]  /*05a0*/  FFMA.FTZ R17, R7, R24, -R23 ;  /* 0x0000001807117223 */ /* 0x002fe20000010817 */
[----:B------:R-:W-:Y:S01]  /*05b0*/  FMUL.FTZ R25, R25, 10000 ;  /* 0x461c400019197820 */ /* 0x000fe20000410000 */
[----:B------:R-:W-:-:S03]  /*05c0*/  FMUL.FTZ R27, R27, 10000 ;  /* 0x461c40001b1b7820 */ /* 0x000fc60000410000 */
[C---:B--2---:R-:W-:Y:S01]  /*05d0*/  FFMA.FTZ R20, R7.reuse, R20, -R25 ;  /* 0x0000001407147223 */ /* 0x044fe20000010819 */
[----:B---3--:R-:W-:Y:S01]  /*05e0*/  FFMA.FTZ R21, R7, R22, -R27 ;  /* 0x0000001607157223 */ /* 0x008fe2000001081b */
[----:B------:R-:W-:-:S04]  /*05f0*/  FMNMX3.FTZ R22, R16, -1.00000002004087734272e+20, R17, !PT ;  /* 0xe0ad78ec10167876 */ /* 0x000fc80007810011 */
[----:B------:R-:W-:-:S07]  /*0600*/  FMNMX3.FTZ R22, R22, R20, R21, !PT ;  /* 0x0000001416167276 */ /* 0x000fce0007810015 */
.L_x_49:
[----:B------:R-:W-:Y:S05]  /*0610*/  BSYNC.RECONVERGENT B1 ;  /* 0x0000000000017941 */ /* 0x000fea0003800200 */
.L_x_48:
        /* <DEDUP_REMOVED lines=12> */
.L_x_50:
[----:B------:R-:W0:Y:S01]  /*06e0*/  SHFL.BFLY PT, R15, R22, 0x10, 0x1f ;  /* 0x0e001f00160f7f89 */ /* 0x000e2200000e0000 */
[----:B------:R-:W-:Y:S01]  /*06f0*/  ISETP.NE.AND P1, PT, R8, RZ, PT ;  /* 0x000000ff0800720c */ /* 0x000fe20003f25270 */
[----:B------:R-:W-:-:S05]  /*0700*/  FMUL.FTZ R27, R11, 0.03125 ;  /* 0x3d0000000b1b7820 */ /* 0x000fca0000410000 */
[----:B------:R-:W-:Y:S02]  /*0710*/  FSETP.GT.FTZ.AND P2, PT, R27, R10, PT ;  /* 0x0000000a1b00720b */ /* 0x000fe40003f54000 */
[----:B0-----:R-:W-:-:S05]  /*0720*/  FMNMX.FTZ R15, R15, R22, !PT ;  /* 0x000000160f0f7209 */ /* 0x001fca0007810000 */
[----:B------:R-:W0:Y:S02]  /*0730*/  SHFL.BFLY PT, R14, R15, 0x8, 0x1f ;  /* 0x0d001f000f0e7f89 */ /* 0x000e2400000e0000 */
[----:B0-----:R-:W-:Y:S02]  /*0740*/  FMNMX.FTZ R14, R15, R14, !PT ;  /* 0x0000000e0f0e7209 */ /* 0x001fe40007810000 */
[----:B------:R-:W-:-:S03]  /*0750*/  MOV R15, 0xe0ad78ec ;  /* 0xe0ad78ec000f7802 */ /* 0x000fc60000000f00 */
        /* <DEDUP_REMOVED lines=19> */
.L_x_51:
[----:B------:R-:W-:Y:S01]  /*0890*/  ISETP.NE.AND P1, PT, R0, RZ, PT ;  /* 0x000000ff0000720c */ /* 0x000fe20003f25270 */
[----:B------:R-:W-:-:S12]  /*08a0*/  BSSY.RECONVERGENT B1, `(.L_x_52) ;  /* 0x000001c000017945 */ /* 0x000fd80003800200 */
[----:B------:R-:W0:Y:S01]  /*08b0*/  @!P1 S2R R15, SR_CgaCtaId ;  /* 0x00000000000f9919 */ /* 0x000e220000008800 */
[----:B------:R-:W-:-:S04]  /*08c0*/  @!P1 MOV R14, 0x400 ;  /* 0x00000400000e9802 */ /* 0x000fc80000000f00 */
[----:B0-----:R-:W-:Y:S01]  /*08d0*/  @!P1 LEA R14, R15, R14, 0x18 ;  /* 0x0000000e0f0e9211 */ /* 0x001fe200078ec0ff */
[----:B------:R-:W-:-:S04]  /*08e0*/  HFMA2 R15, -RZ, RZ, 0, 0 ;  /* 0x00000000ff0f7431 */ /* 0x000fc800000001ff */
[----:B------:R0:W-:Y:S01]  /*08f0*/  @!P1 STS [R14], R25 ;  /* 0x000000190e009388 */ /* 0x0001e20000000800 */
[----:B------:R-:W-:Y:S06]  /*0900*/  BAR.SYNC.DEFER_BLOCKING 0x0 ;  /* 0x0000000000007b1d */ /* 0x000fec0000010000 */
[----:B------:R-:W-:Y:S05]  /*0910*/  @P0 BRA `(.L_x_53) ;  /* 0x0000000000500947 */ /* 0x000fea0003800000 */
[----:B------:R-:W1:Y:S01]  /*0920*/  S2UR UR7, SR_CgaCtaId ;  /* 0x00000000000779c3 */ /* 0x000e620000008800 */
[----:B------:R-:W-:Y:S02]  /*0930*/  UMOV UR6, 0x400 ;  /* 0x0000040000067882 */ /* 0x000fe40000000000 */
[----:B-1----:R-:W-:-:S09]  /*0940*/  ULEA UR6, UR7, UR6, 0x18 ;  /* 0x0000000607067291 */ /* 0x002fd2000f8ec0ff */
[----:B0-----:R-:W0:Y:S02]  /*0950*/  LDS R14, [UR6] ;  /* 0x00000006ff0e7984 */ /* 0x001e240008000800 */
[--C-:B0-----:R-:W-:Y:S01]  /*0960*/  FADD.FTZ R16, R16, -R14.reuse ;  /* 0x8000000e10107221 */ /* 0x101fe20000010000 */
[--C-:B------:R-:W-:Y:S01]  /*0970*/  FADD.FTZ R17, R17, -R14.reuse ;  /* 0x8000000e11117221 */ /* 0x100fe20000010000 */
[--C-:B------:R-:W-:Y:S01]  /*0980*/  FADD.FTZ R20, R20, -R14.reuse ;  /* 0x8000000e14147221 */ /* 0x100fe20000010000 */
[----:B------:R-:W-:Y:S01]  /*0990*/  FADD.FTZ R14, R21, -R14 ;  /* 0x8000000e150e7221 */ /* 0x000fe20000010000 */
[----:B------:R-:W-:Y:S01]  /*09a0*/  FMUL.FTZ R16, R16, 1.4426950216293334961 ;  /* 0x3fb8aa3b10107820 */ /* 0x000fe20000410000 */
[----:B------:R-:W-:Y:S01]  /*09b0*/  FMUL.FTZ R17, R17, 1.4426950216293334961 ;  /* 0x3fb8aa3b11117820 */ /* 0x000fe20000410000 */
[----:B------:R-:W-:Y:S01]  /*09c0*/  FMUL.FTZ R20, R20, 1.4426950216293334961 ;  /* 0x3fb8aa3b14147820 */ /* 0x000fe20000410000 */
[----:B------:R-:W-:-:S03]  /*09d0*/  FMUL.FTZ R21, R14, 1.4426950216293334961 ;  /* 0x3fb8aa3b0e157820 */ /* 0x000fc60000410000 */
[----:B------:R-:W0:Y:S04]  /*09e0*/  MUFU.EX2 R16, R16 ;  /* 0x0000001000107308 */ /* 0x000e280000000800 */
[----:B------:R-:W1:Y:S04]  /*09f0*/  MUFU.EX2 R17, R17 ;  /* 0x0000001100117308 */ /* 0x000e680000000800 */
[----:B------:R-:W2:Y:S04]  /*0a00*/  MUFU.EX2 R20, R20 ;  /* 0x0000001400147308 */ /* 0x000ea80000000800 */
[----:B------:R-:W3:Y:S01]  /*0a10*/  MUFU.EX2 R21, R21 ;  /* 0x0000001500157308 */ /* 0x000ee20000000800 */
[----:B0-----:R-:W-:-:S04]  /*0a20*/  FADD.FTZ R14, RZ, R16 ;  /* 0x00000010ff0e7221 */ /* 0x001fc80000010000 */
[----:B-1----:R-:W-:-:S04]  /*0a30*/  FADD.FTZ R15, R14, R17 ;  /* 0x000000110e0f7221 */ /* 0x002fc80000010000 */
[----:B--2---:R-:W-:-:S04]  /*0a40*/  FADD.FTZ R14, R15, R20 ;  /* 0x000000140f0e7221 */ /* 0x004fc80000010000 */
[----:B---3--:R-:W-:-:S07]  /*0a50*/  FADD.FTZ R15, R14, R21 ;  /* 0x000000150e0f7221 */ /* 0x008fce0000010000 */
.L_x_53:
[----:B------:R-:W-:Y:S05]  /*0a60*/  BSYNC.RECONVERGENT B1 ;  /* 0x0000000000017941 */ /* 0x000fea0003800200 */
.L_x_52:
[----:B------:R-:W-:Y:S05]  /*0a70*/  BRA.U UP0, `(.L_x_54) ;  /* 0x00000001002c7547 */ /* 0x000fea000b800000 */
        /* <DEDUP_REMOVED lines=11> */
.L_x_54:
[----:B0-----:R-:W0:Y:S01]  /*0b30*/  SHFL.BFLY PT, R14, R15, 0x10, 0x1f ;  /* 0x0e001f000f0e7f89 */ /* 0x001e2200000e0000 */
[----:B------:R-:W-:Y:S01]  /*0b40*/  ISETP.NE.AND P2, PT, R8, RZ, PT ;  /* 0x000000ff0800720c */ /* 0x000fe20003f45270 */
[----:B------:R-:W-:-:S05]  /*0b50*/  FMUL.FTZ R27, R11, 0.03125 ;  /* 0x3d0000000b1b7820 */ /* 0x000fca0000410000 */
[----:B------:R-:W-:Y:S01]  /*0b60*/  FSETP.GT.FTZ.AND P3, PT, R27, R10, PT ;  /* 0x0000000a1b00720b */ /* 0x000fe20003f74000 */
[----:B0-----:R-:W-:-:S05]  /*0b70*/  FADD.FTZ R14, R14, R15 ;  /* 0x0000000f0e0e7221 */ /* 0x001fca0000010000 */
[----:B------:R-:W0:Y:S02]  /*0b80*/  SHFL.BFLY PT, R23, R14, 0x8, 0x1f ;  /* 0x0d001f000e177f89 */ /* 0x000e2400000e0000 */
[----:B0-----:R-:W-:Y:S01]  /*0b90*/  FADD.FTZ R23, R14, R23 ;  /* 0x000000170e177221 */ /* 0x001fe20000010000 */
[----:B------:R-:W-:-:S04]  /*0ba0*/  MOV R14, RZ ;  /* 0x000000ff000e7202 */ /* 0x000fc80000000f00 */
        /* <DEDUP_REMOVED lines=19> */
.L_x_55:
        /* <DEDUP_REMOVED lines=11> */
[----:B------:R-:W0:Y:S01]  /*0d90*/  LDC.64 R14, c[0x0][0x380] ;  /* 0x0000e000ff0e7b82 */ /* 0x000e220000000a00 */
[----:B------:R-:W-:Y:S01]  /*0da0*/  BSSY.RECONVERGENT B1, `(.L_x_56) ;  /* 0x0000016000017945 */ /* 0x000fe20003800200 */
[----:B------:R-:W-:Y:S02]  /*0db0*/  PRMT R23, RZ, 0x7610, R23 ;  /* 0x00007610ff177816 */ /* 0x000fe40000000017 */
[----:B------:R-:W-:Y:S02]  /*0dc0*/  PRMT R22, RZ, 0x7610, R22 ;  /* 0x00007610ff167816 */ /* 0x000fe40000000016 */
[----:B------:R-:W-:Y:S02]  /*0dd0*/  PRMT R24, RZ, 0x7610, R24 ;  /* 0x00007610ff187816 */ /* 0x000fe40000000018 */
[----:B------:R-:W-:Y:S01]  /*0de0*/  PRMT R25, RZ, 0x7610, R25 ;  /* 0x00007610ff197816 */ /* 0x000fe20000000019 */
[----:B------:R-:W-:Y:S06]  /*0df0*/  @P0 BRA `(.L_x_57) ;  /* 0x0000000000400947 */ /* 0x000fec0003800000 */
[----:B------:R-:W1:Y:S01]  /*0e00*/  S2UR UR7, SR_CgaCtaId ;  /* 0x00000000000779c3 */ /* 0x000e620000008800 */
[----:B------:R-:W-:Y:S02]  /*0e10*/  UMOV UR6, 0x400 ;  /* 0x0000040000067882 */ /* 0x000fe40000000000 */
[----:B-1----:R-:W-:-:S09]  /*0e20*/  ULEA UR6, UR7, UR6, 0x18 ;  /* 0x0000000607067291 */ /* 0x002fd2000f8ec0ff */
[----:B------:R-:W1:Y:S02]  /*0e30*/  LDS R22, [UR6+0x4] ;  /* 0x00000406ff167984 */ /* 0x000e640008000800 */
[C---:B-1----:R-:W-:Y:S01]  /*0e40*/  FMUL.FTZ R16, R22.reuse, R16 ;  /* 0x0000001016107220 */ /* 0x042fe20000410000 */
[C---:B------:R-:W-:Y:S01]  /*0e50*/  FMUL.FTZ R17, R22.reuse, R17 ;  /* 0x0000001116117220 */ /* 0x040fe20000410000 */
[C---:B------:R-:W-:Y:S01]  /*0e60*/  FMUL.FTZ R20, R22.reuse, R20 ;  /* 0x0000001416147220 */ /* 0x040fe20000410000 */
[----:B------:R-:W-:-:S03]  /*0e70*/  FMUL.FTZ R21, R22, R21 ;  /* 0x0000001516157220 */ /* 0x000fc60000410000 */
[----:B------:R-:W1:Y:S08]  /*0e80*/  F2I.S8.NTZ R16, R16 ;  /* 0x0000001000107305 */ /* 0x000e700000202100 */
[----:B------:R-:W2:Y:S01]  /*0e90*/  F2I.S8.NTZ R17, R17 ;  /* 0x0000001100117305 */ /* 0x000ea20000202100 */
[----:B-1----:R-:W-:-:S07]  /*0ea0*/  PRMT R22, R16, 0x7610, R22 ;  /* 0x0000761010167816 */ /* 0x002fce0000000016 */
[----:B------:R-:W1:Y:S01]  /*0eb0*/  F2I.S8.NTZ R20, R20 ;  /* 0x0000001400147305 */ /* 0x000e620000202100 */
[----:B--2---:R-:W-:-:S07]  /*0ec0*/  PRMT R24, R17, 0x7610, R24 ;  /* 0x0000761011187816 */ /* 0x004fce0000000018 */
[----:B------:R-:W2:Y:S01]  /*0ed0*/  F2I.S8.NTZ R21, R21 ;  /* 0x0000001500157305 */ /* 0x000ea20000202100 */
[----:B-1----:R-:W-:Y:S02]  /*0ee0*/  PRMT R23, R20, 0x7610, R23 ;  /* 0x0000761014177816 */ /* 0x002fe40000000017 */
[----:B--2---:R-:W-:-:S07]  /*0ef0*/  PRMT R25, R21, 0x7610, R25 ;  /* 0x0000761015197816 */ /* 0x004fce0000000019 */
.L_x_57:
[----:B------:R-:W-:Y:S05]  /*0f00*/  BSYNC.RECONVERGENT B1 ;  /* 0x0000000000017941 */ /* 0x000fea0003800200 */
.L_x_56:
[----:B------:R-:W-:Y:S01]  /*0f10*/  LOP3.LUT R25, R25, 0xffff, RZ, 0xc0, !PT ;  /* 0x0000ffff19197812 */ /* 0x000fe200078ec0ff */
[----:B0-----:R-:W-:Y:S01]  /*0f20*/  IMAD.WIDE.U32 R14, R19, 0x4, R14 ;  /* 0x00000004130e7825 */ /* 0x001fe200078e000e */
[----:B------:R-:W-:Y:S02]  /*0f30*/  LOP3.LUT R16, R23, 0xffff, RZ, 0xc0, !PT ;  /* 0x0000ffff17107812 */ /* 0x000fe400078ec0ff */
[----:B------:R-:W-:Y:S02]  /*0f40*/  LOP3.LUT R24, R24, 0xffff, RZ, 0xc0, !PT ;  /* 0x0000ffff18187812 */ /* 0x000fe400078ec0ff */
[----:B------:R-:W-:Y:S02]  /*0f50*/  LOP3.LUT R17, R22, 0xffff, RZ, 0xc0, !PT ;  /* 0x0000ffff16117812 */ /* 0x000fe400078ec0ff */
[----:B------:R-:W-:Y:S02]  /*0f60*/  PRMT R16, R16, 0x3340, R25 ;  /* 0x0000334010107816 */ /* 0x000fe40000000019 */
[----:B------:R-:W-:-:S04]  /*0f70*/  PRMT R17, R17, 0x3340, R24 ;  /* 0x0000334011117816 */ /* 0x000fc80000000018 */
[----:B------:R-:W-:-:S05]  /*0f80*/  PRMT R17, R17, 0x5410, R16 ;  /* 0x0000541011117816 */ /* 0x000fca0000000010 */
[----:B------:R1:W-:Y:S02]  /*0f90*/  STG.E desc[UR8][R14.64], R17 ;  /* 0x000000110e007986 */ /* 0x0003e4000c101908 */
.L_x_47:
[----:B------:R-:W-:Y:S05]  /*0fa0*/  BSYNC.RECONVERGENT B0 ;  /* 0x0000000000007941 */ /* 0x000fea0003800200 */
.L_x_45:
[----:B------:R-:W-:-:S04]  /*0fb0*/  IADD3 R9, PT, PT, R2, R9, RZ ;  /* 0x0000000902097210 */ /* 0x000fc80007ffe0ff */
[----:B------:R-:W-:-:S13]  /*0fc0*/  ISETP.GE.AND P0, PT, R9, UR15, PT ;  /* 0x0000000f09007c0c */ /* 0x000fda000bf06270 */
[----:B------:R-:W-:Y:S05]  /*0fd0*/  @!P0 BRA `(.L_x_58) ;  /* 0xfffffff000b08947 */ /* 0x000fea000383ffff */
[----:B------:R-:W-:Y:S05]  /*0fe0*/  EXIT ;  /* 0x000000000000794d */ /* 0x000fea0003800000 */
.L_x_59:
        /* <DEDUP_REMOVED lines=9> */
.L_x_189:


//--------------------- .text._ZN17fastertransformer25softmax_COL32_LE64_varlenI6__halfEEvPaPKaPKT_iiiifPKfS9_ii --------------------------
	.section	.text._ZN17fastertransformer25softmax_COL32_LE64_varlenI6__halfEEvPaPKaPKT_iiiifPKfS9_ii,"ax",@progbits
	.align	128
        .global         _ZN17fastertransformer25softmax_COL32_LE64_varlenI6__halfEEvPaPKaPKT_iiiifPKfS9_ii
        .type           _ZN17fastertransformer25softmax_COL32_LE64_varlenI6__halfEEvPaPKaPKT_iiiifPKfS9_ii,@function
        .size           _ZN17fastertransformer25softmax_COL32_LE64_varlenI6__halfEEvPaPKaPKT_iiiifPKfS9_ii,(.L_x_190 - _ZN17fastertransformer25softmax_COL32_LE64_varlenI6__halfEEvPaPKaPKT_iiiifPKfS9_ii)
        .other          _ZN17fastertransformer25softmax_COL32_LE64_varlenI6__halfEEvPaPKaPKT_iiiifPKfS9_ii,@"STO_CUDA_ENTRY STV_DEFAULT"
_ZN17fastertransformer25softmax_COL32_LE64_varlenI6__halfEEvPaPKaPKT_iiiifPKfS9_ii:
.text._ZN17fastertransformer25softmax_COL32_LE64_varlenI6__halfEEvPaPKaPKT_iiiifPKfS9_ii:
        /* <DEDUP_REMOVED lines=9> */
[----:B------:R-:W3:Y:S01]  /*0090*/  LDCU UR5, c[0x0][0x39c] ;  /* 0x00007380ff0577ac */ /* 0x000ee20008000800 */
[----:B------:R-:W4:Y:S05]  /*00a0*/  LDCU UR10, c[0x0][0x3a8] ;  /* 0x00007500ff0a77ac */ /* 0x000f2a0008000800 */
[----:B------:R-:W-:Y:S01]  /*00b0*/  S2UR UR9, SR_CTAID.Y ;  /* 0x00000000000979c3 */ /* 0x000fe20000002600 */
[----:B------:R-:W0:Y:S01]  /*00c0*/  LDCU UR12, c[0x0][0x3a0] ;  /* 0x00007400ff0c77ac */ /* 0x000e220008000800 */
[----:B------:R-:W0:Y:S02]  /*00d0*/  LDCU UR11, c[0x0][0x3a4] ;  /* 0x00007480ff0b77ac */ /* 0x000e240008000800 */
[----:B0-----:R-:W5:Y:S04]  /*00e0*/  LDG.E.CONSTANT R14, desc[UR6][R2.64] ;  /* 0x00000006020e7981 */ /* 0x001f68000c1e9900 */
[----:B------:R-:W3:Y:S01]  /*00f0*/  S2UR UR4, SR_CTAID.Z ;  /* 0x00000000000479c3 */ /* 0x000ee20000002700 */
[----:B-1----:R2:W4:Y:S07]  /*0100*/  LDG.E.CONSTANT R15, desc[UR6][R8.64] ;  /* 0x00000006080f7981 */ /* 0x00252e000c1e9900 */
[----:B------:R-:W0:Y:S08]  /*0110*/  LDC.64 R12, c[0x0][0x3c0] ;  /* 0x0000f000ff0c7b82 */ /* 0x000e300000000a00 */
[----:B------:R-:W1:Y:S01]  /*0120*/  LDC R6, c[0x0][0x370] ;  /* 0x0000dc00ff067b82 */ /* 0x000e620000000800 */
[----:B--2---:R-:W-:-:S04]  /*0130*/  SHF.L.U32 R9, R0, 0x1, RZ ;  /* 0x0000000100097819 */ /* 0x004fc800000006ff */
[C---:B------:R-:W-:Y:S02]  /*0140*/  LOP3.LUT R10, R9.reuse, 0x7e0, RZ, 0xc0, !PT ;  /* 0x000007e0090a7812 */ /* 0x040fe400078ec0ff */
[----:B------:R-:W-:Y:S01]  /*0150*/  LOP3.LUT R11, R9, 0x1e, RZ, 0xc0, !PT ;  /* 0x0000001e090b7812 */ /* 0x000fe200078ec0ff */
[----:B------:R-:W2:Y:S01]  /*0160*/  LDC R7, c[0x0][0x3c0] ;  /* 0x0000f000ff077b82 */ /* 0x000ea20000000800 */
[----:B---3--:R-:W-:-:S03]  /*0170*/  UIMAD UR4, UR9, UR5, UR4 ;  /* 0x00000005090472a4 */ /* 0x008fc6000f8e0204 */
[----:B------:R-:W-:-:S04]  /*0180*/  IMAD R10, R10, R16, R11 ;  /* 0x000000100a0a7224 */ /* 0x000fc800078e020b */
[----:B------:R-:W3:Y:S01]  /*0190*/  LDC.64 R4, c[0x0][0x380] ;  /* 0x0000e000ff047b82 */ /* 0x000ee20000000a00 */
[----:B0-----:R-:W-:Y:S01]  /*01a0*/  IMAD R10, R13, UR4, R10 ;  /* 0x000000040d0a7c24 */ /* 0x001fe2000f8e020a */
[----:B------:R-:W-:Y:S01]  /*01b0*/  MOV R13, UR8 ;  /* 0x00000008000d7c02 */ /* 0x000fe20008000f00 */
[----:B------:R-:W-:-:S05]  /*01c0*/  IMAD R11, R12, UR9, R9 ;  /* 0x000000090c0b7c24 */ /* 0x000fca000f8e0209 */
[----:B------:R-:W0:Y:S01]  /*01d0*/  LDC.64 R2, c[0x0][0x390] ;  /* 0x0000e400ff027b82 */ /* 0x000e220000000a00 */
[----:B-----5:R0:W0:Y:S01]  /*01e0*/  MUFU.RCP R8, R14 ;  /* 0x0000000e00087308 */ /* 0x0200220000001000 */
[----:B-1234-:R-:W-:-:S07]  /*01f0*/  FMUL.FTZ R12, R15, UR10 ;  /* 0x0000000a0f0c7c20 */ /* 0x01efce0008410000 */
.L_x_65:
[----:B01----:R-:W-:-:S04]  /*0200*/  IMAD R15, R7, UR9, R13 ;  /* 0x00000009070f7c24 */ /* 0x003fc8000f8e020d */
[----:B0-----:R-:W-:-:S06]  /*0210*/  IMAD.WIDE.U32 R14, R15, 0x2, R2 ;  /* 0x000000020f0e7825 */ /* 0x001fcc00078e0002 */
[----:B------:R-:W2:Y:S01]  /*0220*/  LDG.E.U16.CONSTANT R14, desc[UR6][R14.64] ;  /* 0x000000060e0e7981 */ /* 0x000ea2000c1e9500 */
[----:B------:R-:W-:Y:S01]  /*0230*/  LEA R19, R13, R10, 0x5 ;  /* 0x0000000a0d137211 */ /* 0x000fe200078e28ff */
[----:B------:R-:W-:Y:S03]  /*0240*/  BSSY.RECONVERGENT B0, `(.L_x_60) ;  /* 0x0000062000007945 */ /* 0x000fe60003800200 */
[----:B------:R-:W-:Y:S01]  /*0250*/  SHF.R.U32.HI R19, RZ, 0x1, R19 ;  /* 0x00000001ff137819 */ /* 0x000fe20000011613 */
[----:B--2---:R-:W-:-:S05]  /*0260*/  HADD2.F32 R16, -RZ, R14.H0_H0 ;  /* 0x2000000eff107230 */ /* 0x004fca0000004100 */
[----:B------:R-:W-:-:S13]  /*0270*/  FSETP.GEU.FTZ.AND P0, PT, R16, 0.10000000149011611938, PT ;  /* 0x3dcccccd1000780b */ /* 0x000fda0003f1e000 */
[----:B------:R-:W-:Y:S05]  /*0280*/  @P0 BRA `(.L_x_61) ;  /* 0x0000000000140947 */ /* 0x000fea0003800000 */
[----:B------:R-:W-:-:S13]  /*0290*/  ISETP.GE.AND P0, PT, R9, UR11, PT ;  /* 0x0000000b09007c0c */ /* 0x000fda000bf06270 */
[----:B------:R-:W-:Y:S05]  /*02a0*/  @P0 BRA `(.L_x_62) ;  /* 0x00000004006c0947 */ /* 0x000fea0003800000 */
[----:B------:R-:W-:-:S05]  /*02b0*/  IMAD.WIDE.U32 R14, R19, 0x2, R4 ;  /* 0x00000002130e7825 */ /* 0x000fca00078e0004 */
[----:B------:R0:W-:Y:S01]  /*02c0*/  STG.E.U16 desc[UR6][R14.64], RZ ;  /* 0x000000ff0e007986 */ /* 0x0001e2000c101506 */
[----:B------:R-:W-:Y:S05]  /*02d0*/  BRA `(.L_x_62) ;  /* 0x0000000400607947 */ /* 0x000fea0003800000 */
.L_x_61:
[----:B------:R-:W-:-:S13]  /*02e0*/  ISETP.GE.AND P0, PT, R9, UR12, PT ;  /* 0x0000000c09007c0c */ /* 0x000fda000bf06270 */
[----:B------:R-:W0:Y:S01]  /*02f0*/  @!P0 LDC.64 R14, c[0x0][0x388] ;  /* 0x0000e200ff0e8b82 */ /* 0x000e220000000a00 */
[----:B------:R-:W-:-:S04]  /*0300*/  @!P0 IMAD R17, R13, UR12, R11 ;  /* 0x0000000c0d118c24 */ /* 0x000fc8000f8e020b */
[----:B------:R-:W-:-:S05]  /*0310*/  @!P0 IMAD.WIDE R16, R17, 0x2, R2 ;  /* 0x0000000211108825 */ /* 0x000fca00078e0202 */
[----:B------:R-:W2:Y:S04]  /*0320*/  @!P0 LDG.E.U16.CONSTANT R18, desc[UR6][R16.64] ;  /* 0x0000000610128981 */ /* 0x000ea8000c1e9500 */
[----:B------:R-:W3:Y:S01]  /*0330*/  @!P0 LDG.E.U16.CONSTANT R20, desc[UR6][R16.64+0x2] ;  /* 0x0000020610148981 */ /* 0x000ee2000c1e9500 */
[----:B0-----:R-:W-:-:S06]  /*0340*/  @!P0 IMAD.WIDE.U32 R14, R19, 0x2, R14 ;  /* 0x00000002130e8825 */ /* 0x001fcc00078e000e */
[----:B------:R-:W4:Y:S01]  /*0350*/  @!P0 LDG.E.S16.CONSTANT R14, desc[UR6][R14.64] ;  /* 0x000000060e0e8981 */ /* 0x000f22000c1e9700 */
[----:B------:R-:W-:Y:S01]  /*0360*/  ISETP.NE.AND P1, PT, R0, RZ, PT ;  /* 0x000000ff0000720c */ /* 0x000fe20003f25270 */
[----:B------:R-:W-:Y:S01]  /*0370*/  BSSY.RECONVERGENT B1, `(.L_x_63) ;  /* 0x000002c000017945 */ /* 0x000fe20003800200 */
[----:B--2---:R-:W-:Y:S02]  /*0380*/  @!P0 HADD2.F32 R18, -RZ, R18.H0_H0 ;  /* 0x20000012ff128230 */ /* 0x004fe40000004100 */
[----:B---3--:R-:W-:-:S03]  /*0390*/  @!P0 HADD2.F32 R21, -RZ, R20.H0_H0 ;  /* 0x20000014ff158230 */ /* 0x008fc60000004100 */
[----:B------:R-:W-:Y:S02]  /*03a0*/  @!P0 FADD.FTZ R20, -R18, 1 ;  /* 0x3f80000012148421 */ /* 0x000fe40000010100 */
[----:B------:R-:W-:Y:S01]  /*03b0*/  @!P0 FADD.FTZ R22, -R21, 1 ;  /* 0x3f80000015168421 */ /* 0x000fe20000010100 */
[----:B----4-:R-:W0:Y:S08]  /*03c0*/  @!P0 I2F.S8 R23, R14 ;  /* 0x0000000e00178306 */ /* 0x010e300000001400 */
[----:B------:R1:W2:Y:S01]  /*03d0*/  @!P0 I2F.S8 R25, R14.B1 ;  /* 0x1000000e00198306 */ /* 0x0002a20000001400 */
[----:B------:R-:W-:Y:S01]  /*03e0*/  @!P0 FMUL.FTZ R15, R20, 10000 ;  /* 0x461c4000140f8820 */ /* 0x000fe20000410000 */
[----:B------:R-:W-:Y:S01]  /*03f0*/  @!P0 FMUL.FTZ R22, R22, 10000 ;  /* 0x461c400016168820 */ /* 0x000fe20000410000 */
[----:B------:R-:W-:Y:S01]  /*0400*/  HFMA2 R18, -RZ, RZ, 0, 0 ;  /* 0x00000000ff127431 */ /* 0x000fe200000001ff */
[----:B------:R-:W-:Y:S01]  /*0410*/  MOV R21, RZ ;  /* 0x000000ff00157202 */ /* 0x000fe20000000f00 */
[----:B0-----:R-:W-:Y:S01]  /*0420*/  @!P0 FFMA.FTZ R18, R12, R23, -R15 ;  /* 0x000000170c128223 */ /* 0x001fe2000001080f */
[----:B-1----:R-:W-:-:S02]  /*0430*/  HFMA2 R14, -RZ, RZ, -598.5, 40320 ;  /* 0xe0ad78ecff0e7431 */ /* 0x002fc400000001ff */
[----:B--2---:R-:W-:-:S05]  /*0440*/  @!P0 FFMA.FTZ R21, R12, R25, -R22 ;  /* 0x000000190c158223 */ /* 0x004fca0000010816 */
[----:B------:R-:W-:-:S05]  /*0450*/  @!P0 FMNMX.FTZ R14, R18, R21, !PT ;  /* 0x00000015120e8209 */ /* 0x000fca0007810000 */
[----:B------:R-:W0:Y:S02]  /*0460*/  SHFL.BFLY PT, R15, R14, 0x10, 0x1f ;  /* 0x0e001f000e0f7f89 */ /* 0x000e2400000e0000 */
[----:B0-----:R-:W-:-:S05]  /*0470*/  FMNMX.FTZ R15, R15, R14, !PT ;  /* 0x0000000e0f0f7209 */ /* 0x001fca0007810000 */
[----:B------:R-:W0:Y:S02]  /*0480*/  SHFL.BFLY PT, R16, R15, 0x8, 0x1f ;  /* 0x0d001f000f107f89 */ /* 0x000e2400000e0000 */
[----:B0-----:R-:W-:-:S05]  /*0490*/  FMNMX.FTZ R16, R15, R16, !PT ;  /* 0x000000100f107209 */ /* 0x001fca0007810000 */
[----:B------:R-:W0:Y:S02]  /*04a0*/  SHFL.BFLY PT, R17, R16, 0x4, 0x1f ;  /* 0x0c801f0010117f89 */ /* 0x000e2400000e0000 */
[----:B0-----:R-:W-:-:S05]  /*04b0*/  FMNMX.FTZ R17, R16, R17, !PT ;  /* 0x0000001110117209 */ /* 0x001fca0007810000 */
[----:B------:R-:W0:Y:S01]  /*04c0*/  SHFL.BFLY PT, R20, R17, 0x2, 0x1f ;  /* 0x0c401f0011147f89 */ /* 0x000e2200000e0000 */
[----:B------:R-:W1:Y:S01]  /*04d0*/  @!P1 S2R R25, SR_CgaCtaId ;  /* 0x0000000000199919 */ /* 0x000e620000008800 */
[----:B0-----:R-:W-:-:S05]  /*04e0*/  FMNMX.FTZ R20, R17, R20, !PT ;  /* 0x0000001411147209 */ /* 0x001fca0007810000 */
[----:B------:R-:W0:Y:S01]  /*04f0*/  SHFL.BFLY PT, R23, R20, 0x1, 0x1f ;  /* 0x0c201f0014177f89 */ /* 0x000e2200000e0000 */
[----:B------:R-:W-:-:S04]  /*0500*/  @!P1 MOV R14, 0x400 ;  /* 0x00000400000e9802 */ /* 0x000fc80000000f00 */
[----:B-1----:R-:W-:Y:S02]  /*0510*/  @!P1 LEA R14, R25, R14, 0x18 ;  /* 0x0000000e190e9211 */ /* 0x002fe400078ec0ff */
[----:B------:R-:W-:Y:S02]  /*0520*/  MOV R15, RZ ;  /* 0x000000ff000f7202 */ /* 0x000fe40000000f00 */
[----:B0-----:R-:W-:-:S05]  /*0530*/  FMNMX.FTZ R23, R20, R23, !PT ;  /* 0x0000001714177209 */ /* 0x001fca0007810000 */
        /* <DEDUP_REMOVED lines=8> */
[----:B------:R-:W-:-:S03]  /*05c0*/  FADD.FTZ R14, R21, -R14 ;  /* 0x8000000e150e7221 */ /* 0x000fc60000010000 */
[----:B------:R-:W-:Y:S01]  /*05d0*/  FMUL.FTZ R18, R18, 1.4426950216293334961 ;  /* 0x3fb8aa3b12127820 */ /* 0x000fe20000410000 */
[----:B------:R-:W-:-:S05]  /*05e0*/  FMUL.FTZ R21, R14, 1.4426950216293334961 ;  /* 0x3fb8aa3b0e157820 */ /* 0x000fca0000410000 */
[----:B------:R-:W0:Y:S04]  /*05f0*/  MUFU.EX2 R18, R18 ;  /* 0x0000001200127308 */ /* 0x000e280000000800 */
[----:B------:R-:W1:Y:S01]  /*0600*/  MUFU.EX2 R21, R21 ;  /* 0x0000001500157308 */ /* 0x000e620000000800 */
[----:B0-----:R-:W-:-:S04]  /*0610*/  FADD.FTZ R14, RZ, R18 ;  /* 0x00000012ff0e7221 */ /* 0x001fc80000010000 */
[----:B-1----:R-:W-:-:S07]  /*0620*/  FADD.FTZ R15, R14, R21 ;  /* 0x000000150e0f7221 */ /* 0x002fce0000010000 */
.L_x_64:
[----:B------:R-:W-:Y:S05]  /*0630*/  BSYNC.RECONVERGENT B1 ;  /* 0x0000000000017941 */ /* 0x000fea0003800200 */
.L_x_63:
[----:B0-----:R-:W0:Y:S01]  /*0640*/  SHFL.BFLY PT, R14, R15, 0x10, 0x1f ;  /* 0x0e001f000f0e7f89 */ /* 0x001e2200000e0000 */
[----:B------:R-:W1:Y:S01]  /*0650*/  @!P1 S2R R27, SR_CgaCtaId ;  /* 0x00000000001b9919 */ /* 0x000e620000008800 */
[----:B0-----:R-:W-:-:S05]  /*0660*/  FADD.FTZ R14, R14, R15 ;  /* 0x0000000f0e0e7221 */ /* 0x001fca0000010000 */
[----:B------:R-:W0:Y:S02]  /*0670*/  SHFL.BFLY PT, R17, R14, 0x8, 0x1f ;  /* 0x0d001f000e117f89 */ /* 0x000e2400000e0000 */
[----:B0-----:R-:W-:Y:S01]  /*0680*/  FADD.FTZ R17, R14, R17 ;  /* 0x000000110e117221 */ /* 0x001fe20000010000 */
[----:B------:R-:W-:-:S04]  /*0690*/  @!P1 MOV R14, 0x400 ;  /* 0x00000400000e9802 */ /* 0x000fc80000000f00 */
[----:B------:R-:W0:Y:S01]  /*06a0*/  SHFL.BFLY PT, R16, R17, 0x4, 0x1f ;  /* 0x0c801f0011107f89 */ /* 0x000e2200000e0000 */
[----:B-1----:R-:W-:Y:S01]  /*06b0*/  @!P1 LEA R14, R27, R14, 0x18 ;  /* 0x0000000e1b0e9211 */ /* 0x002fe200078ec0ff */
[----:B0-----:R-:W-:-:S05]  /*06c0*/  FADD.FTZ R16, R17, R16 ;  /* 0x0000001011107221 */ /* 0x001fca0000010000 */
[----:B------:R-:W0:Y:S02]  /*06d0*/  SHFL.BFLY PT, R23, R16, 0x2, 0x1f ;  /* 0x0c401f0010177f89 */ /* 0x000e2400000e0000 */
[----:B0-----:R-:W-:-:S05]  /*06e0*/  FADD.FTZ R23, R16, R23 ;  /* 0x0000001710177221 */ /* 0x001fca0000010000 */
[----:B------:R-:W0:Y:S02]  /*06f0*/  SHFL.BFLY PT, R20, R23, 0x1, 0x1f ;  /* 0x0c201f0017147f89 */ /* 0x000e2400000e0000 */
[----:B0-----:R-:W-:-:S04]  /*0700*/  FADD.FTZ R20, R23, R20 ;  /* 0x0000001417147221 */ /* 0x001fc80000010000 */
[----:B------:R-:W-:-:S06]  /*0710*/  @!P1 FADD.FTZ R15, R20, 9.9999999747524270788e-07 ;  /* 0x358637bd140f9421 */ /* 0x000fcc0000010000 */
[----:B------:R-:W0:Y:S02]  /*0720*/  @!P1 MUFU.RCP R15, R15 ;  /* 0x0000000f000f9308 */ /* 0x000e240000001000 */
[----:B0-----:R-:W-:-:S04]  /*0730*/  @!P1 FMUL.FTZ R25, R15, 127 ;  /* 0x42fe00000f199820 */ /* 0x001fc80000410000 */
[----:B------:R-:W-:-:S05]  /*0740*/  @!P1 FMUL.FTZ R25, R25, R8 ;  /* 0x0000000819199220 */ /* 0x000fca0000410000 */
[----:B------:R1:W-:Y:S01]  /*0750*/  @!P1 STS [R14+0x4], R25 ;  /* 0x000004190e009388 */ /* 0x0003e20000000800 */
[----:B------:R-:W-:Y:S01]  /*0760*/  BAR.SYNC.DEFER_BLOCKING 0x0 ;  /* 0x0000000000007b1d */ /* 0x000fe20000010000 */
[----:B------:R-:W-:-:S13]  /*0770*/  ISETP.GE.AND P1, PT, R9, UR11, PT ;  /* 0x0000000b09007c0c */ /* 0x000fda000bf26270 */
[----:B-1----:R-:W-:Y:S05]  /*0780*/  @P1 BRA `(.L_x_62) ;  /* 0x0000000000341947 */ /* 0x002fea0003800000 */
[----:B------:R-:W0:Y:S01]  /*0790*/  @!P0 S2R R15, SR_CgaCtaId ;  /* 0x00000000000f8919 */ /* 0x000e220000008800 */
[----:B------:R-:W-:Y:S02]  /*07a0*/  @!P0 MOV R14, 0x400 ;  /* 0x00000400000e8802 */ /* 0x000fe40000000f00 */
[----:B------:R-:W-:Y:S02]  /*07b0*/  PRMT R16, RZ, 0x7610, R16 ;  /* 0x00007610ff107816 */ /* 0x000fe40000000010 */
[----:B------:R-:W-:Y:S02]  /*07c0*/  PRMT R17, RZ, 0x7610, R17 ;  /* 0x00007610ff117816 */ /* 0x000fe40000000011 */
[----:B0-----:R-:W-:-:S05]  /*07d0*/  @!P0 LEA R20, R15, R14, 0x18 ;  /* 0x0000000e0f148211 */ /* 0x001fca00078ec0ff */
[----:B------:R-:W0:Y:S02]  /*07e0*/  @!P0 LDS R14, [R20+0x4] ;  /* 0x00000400140e8984 */ /* 0x000e240000000800 */
[C---:B0-----:R-:W-:Y:S01]  /*07f0*/  @!P0 FMUL.FTZ R18, R14.reuse, R18 ;  /* 0x000000120e128220 */ /* 0x041fe20000410000 */
[----:B------:R-:W-:Y:S01]  /*0800*/  @!P0 FMUL.FTZ R21, R14, R21 ;  /* 0x000000150e158220 */ /* 0x000fe20000410000 */
[----:B------:R-:W-:Y:S02]  /*0810*/  IMAD.WIDE.U32 R14, R19, 0x2, R4 ;  /* 0x00000002130e7825 */ /* 0x000fe400078e0004 */
[----:B------:R-:W-:Y:S08]  /*0820*/  @!P0 F2I.S8.NTZ R16, R18 ;  /* 0x0000001200108305 */ /* 0x000ff00000202100 */
[----:B------:R-:W0:Y:S02]  /*0830*/  @!P0 F2I.S8.NTZ R17, R21 ;  /* 0x0000001500118305 */ /* 0x000e240000202100 */
[----:B0-----:R-:W-:-:S05]  /*0840*/  PRMT R17, R17, 0x7604, R16 ;  /* 0x0000760411117816 */ /* 0x001fca0000000010 */
[----:B------:R1:W-:Y:S02]  /*0850*/  STG.E.U16 desc[UR6][R14.64], R17 ;  /* 0x000000110e007986 */ /* 0x0003e4000c101506 */
.L_x_62:
[----:B------:R-:W-:Y:S05]  /*0860*/  BSYNC.RECONVERGENT B0 ;  /* 0x0000000000007941 */ /* 0x000fea0003800200 */
.L_x_60:
[----:B------:R-:W-:-:S04]  /*0870*/  IADD3 R13, PT, PT, R6, R13, RZ ;  /* 0x0000000d060d7210 */ /* 0x000fc80007ffe0ff */
[----:B------:R-:W-:-:S13]  /*0880*/  ISETP.GE.AND P0, PT, R13, UR12, PT ;  /* 0x0000000c0d007c0c */ /* 0x000fda000bf06270 */
[----:B------:R-:W-:Y:S05]  /*0890*/  @!P0 BRA `(.L_x_65) ;  /* 0xfffffff800588947 */ /* 0x000fea000383ffff */
[----:B------:R-:W-:Y:S05]  /*08a0*/  EXIT ;  /* 0x000000000000794d */ /* 0x000fea0003800000 */
.L_x_66:
        /* <DEDUP_REMOVED lines=13> */
.L_x_190:


//--------------------- .text._ZN17fastertransformer25softmax_COL32_LE32_varlenI6__halfEEvPaPKaPKT_iiiifPKfS9_ii --------------------------
	.section	.text._ZN17fastertransformer25softmax_COL32_LE32_varlenI6__halfEEvPaPKaPKT_iiiifPKfS9_ii,"ax",@progbits
	.align	128
        .global         _ZN17fastertransformer25softmax_COL32_LE32_varlenI6__halfEEvPaPKaPKT_iiiifPKfS9_ii
        .type           _ZN17fastertransformer25softmax_COL32_LE32_varlenI6__halfEEvPaPKaPKT_iiiifPKfS9_ii,@function
        .size           _ZN17fastertransformer25softmax_COL32_LE32_varlenI6__halfEEvPaPKaPKT_iiiifPKfS9_ii,(.L_x_191 - _ZN17fastertransformer25softmax_COL32_LE32_varlenI6__halfEEvPaPKaPKT_iiiifPKfS9_ii)
        .other          _ZN17fastertransformer25softmax_COL32_LE32_varlenI6__halfEEvPaPKaPKT_iiiifPKfS9_ii,@"STO_CUDA_ENTRY STV_DEFAULT"
_ZN17fastertransformer25softmax_COL32_LE32_varlenI6__halfEEvPaPKaPKT_iiiifPKfS9_ii:
.text._ZN17fastertransformer25softmax_COL32_LE32_varlenI6__halfEEvPaPKaPKT_iiiifPKfS9_ii:
        /* <DEDUP_REMOVED lines=12> */
[----:B------:R-:W5:Y:S07]  /*00c0*/  LDCU UR13, c[0x0][0x3a8] ;  /* 0x00007500ff0d77ac */ /* 0x000f6e0008000800 */
[----:B------:R-:W4:Y:S01]  /*00d0*/  S2UR UR4, SR_CTAID.Z ;  /* 0x00000000000479c3 */ /* 0x000f220000002700 */
[----:B0-----:R-:W5:Y:S07]  /*00e0*/  LDG.E.CONSTANT R10, desc[UR8][R2.64] ;  /* 0x00000008020a7981 */ /* 0x001f6e000c1e9900 */
[----:B------:R-:W0:Y:S01]  /*00f0*/  S2UR UR6, SR_CgaCtaId ;  /* 0x00000000000679c3 */ /* 0x000e220000008800 */
[----:B-1----:R1:W5:Y:S01]  /*0100*/  LDG.E.CONSTANT R6, desc[UR8][R6.64] ;  /* 0x0000000806067981 */ /* 0x002362000c1e9900 */
[----:B------:R-:W-:Y:S01]  /*0110*/  UMOV UR5, 0x400 ;  /* 0x0000040000057882 */ /* 0x000fe20000000000 */
[----:B---3--:R-:W-:Y:S01]  /*0120*/  I2FP.F32.U32 R13, UR12 ;  /* 0x0000000c000d7c45 */ /* 0x008fe20008201000 */
[----:B------:R-:W-:Y:S01]  /*0130*/  UIADD3 UR5, UPT, UPT, UR5, 0x8, URZ ;  /* 0x0000000805057890 */ /* 0x000fe2000fffe0ff */
[----:B------:R-:W-:Y:S01]  /*0140*/  MOV R15, UR10 ;  /* 0x0000000a000f7c02 */ /* 0x000fe20008000f00 */
[----:B------:R-:W3:Y:S02]  /*0150*/  LDCU UR15, c[0x0][0x3a0] ;  /* 0x00007400ff0f77ac */ /* 0x000ee40008000800 */
[----:B------:R-:W3:Y:S01]  /*0160*/  LDC.64 R4, c[0x0][0x3c0] ;  /* 0x0000f000ff047b82 */ /* 0x000ee20000000a00 */
[----:B--2---:R-:W-:Y:S01]  /*0170*/  LOP3.LUT R8, R11, 0x1f, RZ, 0xc0, !PT ;  /* 0x0000001f0b087812 */ /* 0x004fe200078ec0ff */
[----:B------:R-:W-:Y:S01]  /*0180*/  FMUL.FTZ R14, R13, 0.03125 ;  /* 0x3d0000000d0e7820 */ /* 0x000fe20000410000 */
[C---:B-1----:R-:W-:Y:S01]  /*0190*/  LOP3.LUT R7, R11.reuse, 0x3e0, RZ, 0xc0, !PT ;  /* 0x000003e00b077812 */ /* 0x042fe200078ec0ff */
[----:B------:R-:W1:Y:S01]  /*01a0*/  LDCU UR14, c[0x0][0x3a4] ;  /* 0x00007480ff0e77ac */ /* 0x000e620008000800 */
[----:B------:R-:W-:-:S03]  /*01b0*/  SHF.L.U32 R16, R11, 0x2, RZ ;  /* 0x000000020b107819 */ /* 0x000fc600000006ff */
[----:B------:R-:W2:Y:S01]  /*01c0*/  LDC R9, c[0x0][0x3c0] ;  /* 0x0000f000ff097b82 */ /* 0x000ea20000000800 */
[----:B------:R-:W-:Y:S01]  /*01d0*/  IMAD R12, R7, R12, R8 ;  /* 0x0000000c070c7224 */ /* 0x000fe200078e0208 */
[----:B----4-:R-:W-:Y:S01]  /*01e0*/  UIMAD UR4, UR11, UR7, UR4 ;  /* 0x000000070b0472a4 */ /* 0x010fe2000f8e0204 */
[----:B------:R-:W-:Y:S01]  /*01f0*/  I2FP.F32.U32 R7, R11 ;  /* 0x0000000b00077245 */ /* 0x000fe20000201000 */
[----:B------:R-:W4:Y:S01]  /*0200*/  LDCU.64 UR16, c[0x0][0x380] ;  /* 0x00007000ff1077ac */ /* 0x000f220008000a00 */
[----:B------:R-:W-:Y:S02]  /*0210*/  LOP3.LUT R16, R16, 0x7c, RZ, 0xc0, !PT ;  /* 0x0000007c10107812 */ /* 0x000fe400078ec0ff */
[----:B------:R-:W-:Y:S01]  /*0220*/  FSETP.GT.FTZ.AND P0, PT, R14, R7, PT ;  /* 0x000000070e00720b */ /* 0x000fe20003f14000 */
[----:B------:R-:W1:Y:S01]  /*0230*/  LDC.64 R2, c[0x0][0x390] ;  /* 0x0000e400ff027b82 */ /* 0x000e620000000a00 */
[----:B0-----:R-:W-:-:S06]  /*0240*/  ULEA UR5, UR6, UR5, 0x18 ;  /* 0x0000000506057291 */ /* 0x001fcc000f8ec0ff */
[----:B------:R-:W-:Y:S01]  /*0250*/  LEA.HI R17, R11, UR5, RZ, 0x1d ;  /* 0x000000050b117c11 */ /* 0x000fe2000f8fe8ff */
[----:B------:R-:W0:Y:S01]  /*0260*/  LDC R0, c[0x0][0x370] ;  /* 0x0000dc00ff007b82 */ /* 0x000e220000000800 */
[----:B---3--:R-:W-:Y:S02]  /*0270*/  IMAD R12, R5, UR4, R12 ;  /* 0x00000004050c7c24 */ /* 0x008fe4000f8e020c */
[----:B------:R-:W-:Y:S01]  /*0280*/  IMAD R13, R4, UR11, R11 ;  /* 0x0000000b040d7c24 */ /* 0x000fe2000f8e020b */
[----:B-----5:R-:W3:Y:S01]  /*0290*/  MUFU.RCP R10, R10 ;  /* 0x0000000a000a7308 */ /* 0x020ee20000001000 */
[----:B012-4-:R-:W-:-:S07]  /*02a0*/  FMUL.FTZ R14, R6, UR13 ;  /* 0x0000000d060e7c20 */ /* 0x017fce0008410000 */
.L_x_72:
        /* <DEDUP_REMOVED lines=14> */
.L_x_68:
[----:B------:R-:W-:-:S13]  /*0390*/  ISETP.GE.AND P1, PT, R11, UR15, PT ;  /* 0x0000000f0b007c0c */ /* 0x000fda000bf26270 */
[----:B------:R-:W0:Y:S01]  /*03a0*/  @!P1 LDC.64 R4, c[0x0][0x388] ;  /* 0x0000e200ff049b82 */ /* 0x000e220000000a00 */
[----:B------:R-:W-:-:S04]  /*03b0*/  @!P1 IMAD R7, R15, UR15, R13 ;  /* 0x0000000f0f079c24 */ /* 0x000fc8000f8e020d */
[----:B------:R-:W-:-:S06]  /*03c0*/  @!P1 IMAD.WIDE R6, R7, 0x2, R2 ;  /* 0x0000000207069825 */ /* 0x000fcc00078e0202 */
[----:B------:R1:W2:Y:S01]  /*03d0*/  @!P1 LDG.E.U16.CONSTANT R6, desc[UR8][R6.64] ;  /* 0x0000000806069981 */ /* 0x0002a2000c1e9500 */
[----:B0-----:R-:W-:-:S04]  /*03e0*/  @!P1 IADD3 R4, P2, PT, R18, R4, RZ ;  /* 0x0000000412049210 */ /* 0x001fc80007f5e0ff */
[----:B------:R-:W-:-:S05]  /*03f0*/  @!P1 LEA.HI.X.SX32 R5, R18, R5, 0x1, P2 ;  /* 0x0000000512059211 */ /* 0x000fca00010f0eff */
[----:B------:R-:W4:Y:S01]  /*0400*/  @!P1 LDG.E.S8.CONSTANT R4, desc[UR8][R4.64] ;  /* 0x0000000804049981 */ /* 0x000f22000c1e9300 */
[----:B------:R-:W-:-:S13]  /*0410*/  ISETP.NE.AND P2, PT, R11, RZ, PT ;  /* 0x000000ff0b00720c */ /* 0x000fda0003f45270 */
[----:B------:R-:W0:Y:S01]  /*0420*/  @!P2 S2R R22, SR_CgaCtaId ;  /* 0x000000000016a919 */ /* 0x000e220000008800 */
[----:B-1----:R-:W-:Y:S01]  /*0430*/  @!P2 MOV R7, 0x400 ;  /* 0x000004000007a802 */ /* 0x002fe20000000f00 */
[----:B------:R-:W1:Y:S03]  /*0440*/  @!P1 S2R R24, SR_CgaCtaId ;  /* 0x0000000000189919 */ /* 0x000e660000008800 */
[----:B0-----:R-:W-:Y:S01]  /*0450*/  @!P2 LEA R7, R22, R7, 0x18 ;  /* 0x000000071607a211 */ /* 0x001fe200078ec0ff */
[----:B--2---:R-:W-:-:S05]  /*0460*/  @!P1 HADD2.F32 R19, -RZ, R6.H0_H0 ;  /* 0x20000006ff139230 */ /* 0x004fca0000004100 */
[----:B------:R-:W-:Y:S01]  /*0470*/  @!P1 FADD.FTZ R20, -R19, 1 ;  /* 0x3f80000013149421 */ /* 0x000fe20000010100 */
[----:B------:R-:W-:-:S03]  /*0480*/  HFMA2 R19, -RZ, RZ, -598.5, 40320 ;  /* 0xe0ad78ecff137431 */ /* 0x000fc600000001ff */
[----:B------:R-:W-:Y:S01]  /*0490*/  @!P1 FMUL.FTZ R23, R20, -10000 ;  /* 0xc61c400014179820 */ /* 0x000fe20000410000 */
[----:B----4-:R-:W0:Y:S03]  /*04a0*/  @!P1 I2F.S16 R21, R4 ;  /* 0x0000000400159306 */ /* 0x010e260000101400 */
[----:B0-----:R-:W-:-:S05]  /*04b0*/  @!P1 FFMA.FTZ R19, R14, R21, R23 ;  /* 0x000000150e139223 */ /* 0x001fca0000010017 */
        /* <DEDUP_REMOVED lines=8> */
[----:B------:R-:W0:Y:S01]  /*0540*/  SHFL.BFLY PT, R4, R5, 0x1, 0x1f ;  /* 0x0c201f0005047f89 */ /* 0x000e2200000e0000 */
[----:B------:R-:W-:Y:S02]  /*0550*/  @!P1 MOV R23, 0x400 ;  /* 0x0000040000179802 */ /* 0x000fe40000000f00 */
[----:B0-----:R-:W-:-:S05]  /*0560*/  FMNMX.FTZ R20, R5, R4, !PT ;  /* 0x0000000405147209 */ /* 0x001fca0007810000 */
[----:B------:R-:W-:Y:S01]  /*0570*/  @!P2 STS [R7], R20 ;  /* 0x000000140700a388 */ /* 0x000fe20000000800 */
[----:B-1----:R-:W-:Y:S01]  /*0580*/  @!P1 LEA R23, R24, R23, 0x18 ;  /* 0x0000001718179211 */ /* 0x002fe200078ec0ff */
[----:B------:R-:W-:Y:S06]  /*0590*/  BAR.SYNC.DEFER_BLOCKING 0x0 ;  /* 0x0000000000007b1d */ /* 0x000fec0000010000 */
[----:B------:R-:W0:Y:S01]  /*05a0*/  @!P1 LDS R21, [R23] ;  /* 0x0000000017159984 */ /* 0x000e220000000800 */
[----:B------:R-:W-:Y:S01]  /*05b0*/  IMAD.MOV.U32 R4, RZ, RZ, RZ ;  /* 0x000000ffff047224 */ /* 0x000fe200078e00ff */
[----:B------:R-:W-:Y:S01]  /*05c0*/  @!P1 MOV R4, R19 ;  /* 0x0000001300049202 */ /* 0x000fe20000000f00 */
[----:B------:R-:W-:-:S04]  /*05d0*/  UISETP.GT.U32.AND UP0, UPT, UR12, 0x20, UPT ;  /* 0x000000200c00788c */ /* 0x000fc8000bf04070 */
[----:B0-----:R-:W-:Y:S01]  /*05e0*/  @!P1 FADD.FTZ R21, -R21, R4 ;  /* 0x0000000415159221 */ /* 0x001fe20000010100 */
[----:B------:R-:W-:-:S03]  /*05f0*/  IMAD.MOV.U32 R4, RZ, RZ, RZ ;  /* 0x000000ffff047224 */ /* 0x000fc600078e00ff */
[----:B------:R-:W-:-:S04]  /*0600*/  @!P1 FMUL.FTZ R21, R21, 1.4426950216293334961 ;  /* 0x3fb8aa3b15159820 */ /* 0x000fc80000410000 */
[----:B------:R0:W1:Y:S01]  /*0610*/  @!P1 MUFU.EX2 R4, R21 ;  /* 0x0000001500049308 */ /* 0x0000620000000800 */
[----:B------:R-:W-:Y:S05]  /*0620*/  BRA.U UP0, `(.L_x_70) ;  /* 0x00000001002c7547 */ /* 0x000fea000b800000 */
[----:B-1----:R-:W1:Y:S02]  /*0630*/  SHFL.BFLY PT, R5, R4, 0x10, 0x1f ;  /* 0x0e001f0004057f89 */ /* 0x002e6400000e0000 */
[----:B-1----:R-:W-:-:S05]  /*0640*/  FADD.FTZ R5, R5, R4 ;  /* 0x0000000405057221 */ /* 0x002fca0000010000 */
[----:B------:R-:W1:Y:S02]  /*0650*/  SHFL.BFLY PT, R6, R5, 0x8, 0x1f ;  /* 0x0d001f0005067f89 */ /* 0x000e6400000e0000 */
[----:B-1----:R-:W-:-:S05]  /*0660*/  FADD.FTZ R6, R5, R6 ;  /* 0x0000000605067221 */ /* 0x002fca0000010000 */
[----:B------:R-:W1:Y:S02]  /*0670*/  SHFL.BFLY PT, R7, R6, 0x4, 0x1f ;  /* 0x0c801f0006077f89 */ /* 0x000e6400000e0000 */
[----:B-1----:R-:W-:-:S05]  /*0680*/  FADD.FTZ R7, R6, R7 ;  /* 0x0000000706077221 */ /* 0x002fca0000010000 */
[----:B------:R-:W1:Y:S02]  /*0690*/  SHFL.BFLY PT, R20, R7, 0x2, 0x1f ;  /* 0x0c401f0007147f89 */ /* 0x000e6400000e0000 */
[----:B-1----:R-:W-:-:S05]  /*06a0*/  FADD.FTZ R20, R7, R20 ;  /* 0x0000001407147221 */ /* 0x002fca0000010000 */
[----:B------:R-:W1:Y:S02]  /*06b0*/  SHFL.BFLY PT, R19, R20, 0x1, 0x1f ;  /* 0x0c201f0014137f89 */ /* 0x000e6400000e0000 */
[----:B-1----:R-:W-:Y:S01]  /*06c0*/  FADD.FTZ R19, R20, R19 ;  /* 0x0000001314137221 */ /* 0x002fe20000010000 */
[----:B------:R-:W-:Y:S06]  /*06d0*/  BRA `(.L_x_71) ;  /* 0x0000000000647947 */ /* 0x000fec0003800000 */
.L_x_70:
[----:B-1----:R-:W1:Y:S01]  /*06e0*/  SHFL.BFLY PT, R5, R4, 0x10, 0x1f ;  /* 0x0e001f0004057f89 */ /* 0x002e6200000e0000 */
[----:B------:R-:W-:Y:S02]  /*06f0*/  ISETP.NE.AND P3, PT, R8, RZ, PT ;  /* 0x000000ff0800720c */ /* 0x000fe40003f65270 */
[----:B0-----:R-:W-:Y:S01]  /*0700*/  MOV R21, RZ ;  /* 0x000000ff00157202 */ /* 0x001fe20000000f00 */
[----:B-1----:R-:W-:-:S05]  /*0710*/  FADD.FTZ R5, R5, R4 ;  /* 0x0000000405057221 */ /* 0x002fca0000010000 */
        /* <DEDUP_REMOVED lines=21> */
.L_x_71:
[----:B------:R-:W1:Y:S01]  /*0870*/  @!P2 S2R R7, SR_CgaCtaId ;  /* 0x000000000007a919 */ /* 0x000e620000008800 */
[----:B------:R-:W-:Y:S01]  /*0880*/  @!P2 FADD.FTZ R19, R19, 9.9999999747524270788e-07 ;  /* 0x358637bd1313a421 */ /* 0x000fe20000010000 */
[----:B------:R-:W-:-:S03]  /*0890*/  @!P2 MOV R6, 0x400 ;  /* 0x000004000006a802 */ /* 0x000fc60000000f00 */
[----:B------:R-:W2:Y:S02]  /*08a0*/  @!P2 MUFU.RCP R5, R19 ;  /* 0x000000130005a308 */ /* 0x000ea40000001000 */
[----:B--2---:R-:W-:-:S04]  /*08b0*/  @!P2 FMUL.FTZ R5, R5, 127 ;  /* 0x42fe00000505a820 */ /* 0x004fc80000410000 */
[----:B---3--:R-:W-:Y:S01]  /*08c0*/  @!P2 FMUL.FTZ R5, R5, R10 ;  /* 0x0000000a0505a220 */ /* 0x008fe20000410000 */
[----:B-1----:R-:W-:-:S05]  /*08d0*/  @!P2 LEA R6, R7, R6, 0x18 ;  /* 0x000000060706a211 */ /* 0x002fca00078ec0ff */
[----:B------:R1:W-:Y:S01]  /*08e0*/  @!P2 STS [R6+0x4], R5 ;  /* 0x000004050600a388 */ /* 0x0003e20000000800 */
[----:B------:R-:W-:Y:S01]  /*08f0*/  BAR.SYNC.DEFER_BLOCKING 0x0 ;  /* 0x0000000000007b1d */ /* 0x000fe20000010000 */
[----:B------:R-:W-:-:S13]  /*0900*/  ISETP.GE.AND P2, PT, R11, UR14, PT ;  /* 0x0000000e0b007c0c */ /* 0x000fda000bf46270 */
[----:B-1----:R-:W-:Y:S05]  /*0910*/  @P2 BRA `(.L_x_69) ;  /* 0x0000000000282947 */ /* 0x002fea0003800000 */
[----:B------:R-:W1:Y:S01]  /*0920*/  @!P1 S2R R6, SR_CgaCtaId ;  /* 0x0000000000069919 */ /* 0x000e620000008800 */
[----:B------:R-:W-:Y:S02]  /*0930*/  @!P1 MOV R5, 0x400 ;  /* 0x0000040000059802 */ /* 0x000fe40000000f00 */
[----:B------:R-:W-:Y:S02]  /*0940*/  PRMT R7, RZ, 0x7610, R7 ;  /* 0x00007610ff077816 */ /* 0x000fe40000000007 */
[----:B-1----:R-:W-:-:S05]  /*0950*/  @!P1 LEA R19, R6, R5, 0x18 ;  /* 0x0000000506139211 */ /* 0x002fca00078ec0ff */
[----:B------:R-:W1:Y:S02]  /*0960*/  @!P1 LDS R5, [R19+0x4] ;  /* 0x0000040013059984 */ /* 0x000e640000000800 */
[----:B-1----:R-:W-:-:S04]  /*0970*/  @!P1 FMUL.FTZ R6, R5, R4 ;  /* 0x0000000405069220 */ /* 0x002fc80000410000 */
[----:B------:R-:W1:Y:S01]  /*0980*/  @!P1 F2I.S8.NTZ R7, R6 ;  /* 0x0000000600079305 */ /* 0x000e620000202100 */
[----:B------:R-:W-:-:S04]  /*0990*/  IADD3 R4, P1, PT, R18, UR16, RZ ;  /* 0x0000001012047c10 */ /* 0x000fc8000ff3e0ff */
[----:B------:R-:W-:-:S05]  /*09a0*/  LEA.HI.X.SX32 R5, R18, UR17, 0x1, P1 ;  /* 0x0000001112057c11 */ /* 0x000fca00088f0eff */
[----:B-1----:R1:W-:Y:S04]  /*09b0*/  STG.E.U8 desc[UR8][R4.64], R7 ;  /* 0x0000000704007986 */ /* 0x0023e8000c101108 */
.L_x_69:
[----:B------:R-:W-:Y:S05]  /*09c0*/  BSYNC.RECONVERGENT B0 ;  /* 0x0000000000007941 */ /* 0x000fea0003800200 */
.L_x_67:
[----:B------:R-:W-:-:S05]  /*09d0*/  IMAD.IADD R15, R0, 0x1, R15 ;  /* 0x00000001000f7824 */ /* 0x000fca00078e020f */
[----:B------:R-:W-:-:S13]  /*09e0*/  ISETP.GE.AND P1, PT, R15, UR15, PT ;  /* 0x0000000f0f007c0c */ /* 0x000fda000bf26270 */
[----:B------:R-:W-:Y:S05]  /*09f0*/  @!P1 BRA `(.L_x_72) ;  /* 0xfffffff8002c9947 */ /* 0x000fea000383ffff */
[----:B------:R-:W-:Y:S05]  /*0a00*/  EXIT ;  /* 0x000000000000794d */ /* 0x000fea0003800000 */
.L_x_73:
        /* <DEDUP_REMOVED lines=15> */
.L_x_191:


//--------------------- .text._ZN17fastertransformer31softmax_COL32_perElement_varlenIfEEvPaPKaPKT_iiiifPKfS8_ii --------------------------
	.section	.text._ZN17fastertransformer31softmax_COL32_perElement_varlenIfEEvPaPKaPKT_iiiifPKfS8_ii,"ax",@progbits
	.align	128
        .global         _ZN17fastertransformer31softmax_COL32_perElement_varlenIfEEvPaPKaPKT_iiiifPKfS8_ii
        .type           _ZN17fastertransformer31softmax_COL32_perElement_varlenIfEEvPaPKaPKT_iiiifPKfS8_ii,@function
        .size           _ZN17fastertransformer31softmax_COL32_perElement_varlenIfEEvPaPKaPKT_iiiifPKfS8_ii,(.L_x_192 - _ZN17fastertransformer31softmax_COL32_perElement_varlenIfEEvPaPKaPKT_iiiifPKfS8_ii)
        .other          _ZN17fastertransformer31softmax_COL32_perElement_varlenIfEEvPaPKaPKT_iiiifPKfS8_ii,@"STO_CUDA_ENTRY STV_DEFAULT"
_ZN17fastertransformer31softmax_COL32_perElement_varlenIfEEvPaPKaPKT_iiiifPKfS8_ii:
.text._ZN17fastertransformer31softmax_COL32_perElement_varlenIfEEvPaPKaPKT_iiiifPKfS8_ii:
        /* <DEDUP_REMOVED lines=45> */
.L_x_83:
[----:B01----:R-:W-:-:S04]  /*02d0*/  IMAD R5, R10, UR11, R15 ;  /* 0x0000000b0a057c24 */ /* 0x003fc8000f8e020f */
[----:B------:R-:W-:-:S06]  /*02e0*/  IMAD.WIDE.U32 R4, R5, 0x4, R2 ;  /* 0x0000000405047825 */ /* 0x000fcc00078e0002 */
[----:B------:R-:W2:Y:S01]  /*02f0*/  LDG.E.CONSTANT R4, desc[UR8][R4.64] ;  /* 0x0000000804047981 */ /* 0x000ea2000c1e9900 */
[----:B------:R-:W-:Y:S01]  /*0300*/  BSSY.RECONVERGENT B0, `(.L_x_74) ;  /* 0x000008a000007945 */ /* 0x000fe20003800200 */
[----:B------:R-:W-:Y:S01]  /*0310*/  IMAD R21, R15, 0x20, R8 ;  /* 0x000000200f157824 */ /* 0x000fe200078e0208 */
[----:B--2---:R-:W-:-:S13]  /*0320*/  FSETP.GEU.FTZ.AND P0, PT, R4, 0.10000000149011611938, PT ;  /* 0x3dcccccd0400780b */ /* 0x004fda0003f1e000 */
[----:B------:R-:W-:Y:S05]  /*0330*/  @P0 BRA `(.L_x_75) ;  /* 0x0000000000180947 */ /* 0x000fea0003800000 */
[----:B------:R-:W-:-:S13]  /*0340*/  ISETP.GE.AND P0, PT, R13, UR14, PT ;  /* 0x0000000e0d007c0c */ /* 0x000fda000bf06270 */
[----:B------:R-:W-:Y:S05]  /*0350*/  @P0 BRA `(.L_x_76) ;  /* 0x0000000800100947 */ /* 0x000fea0003800000 */
[----:B------:R-:W-:-:S04]  /*0360*/  IADD3 R4, P0, PT, R21, UR16, RZ ;  /* 0x0000001015047c10 */ /* 0x000fc8000ff1e0ff */
[----:B------:R-:W-:-:S05]  /*0370*/  LEA.HI.X.SX32 R5, R21, UR17, 0x1, P0 ;  /* 0x0000001115057c11 */ /* 0x000fca00080f0eff */
[----:B------:R0:W-:Y:S01]  /*0380*/  STG.E.U8 desc[UR8][R4.64], RZ ;  /* 0x000000ff04007986 */ /* 0x0001e2000c101108 */
[----:B------:R-:W-:Y:S05]  /*0390*/  BRA `(.L_x_76) ;  /* 0x0000000800007947 */ /* 0x000fea0003800000 */
.L_x_75:
        /* <DEDUP_REMOVED lines=9> */
[----:B------:R-:W3:Y:S01]  /*0430*/  LDG.E.CONSTANT R6, desc[UR8][R6.64] ;  /* 0x0000000806067981 */ /* 0x000ee2000c1e9900 */
[----:B--2---:R-:W0:Y:S01]  /*0440*/  I2F.S16 R23, R4 ;  /* 0x0000000400177306 */ /* 0x004e220000101400 */
[----:B---3--:R-:W-:-:S04]  /*0450*/  FADD.FTZ R22, -R6, 1 ;  /* 0x3f80000006167421 */ /* 0x008fc80000010100 */
[----:B------:R-:W-:-:S04]  /*0460*/  FMUL.FTZ R25, R22, -10000 ;  /* 0xc61c400016197820 */ /* 0x000fc80000410000 */
[----:B0-----:R-:W-:-:S07]  /*0470*/  FFMA.FTZ R22, R14, R23, R25 ;  /* 0x000000170e167223 */ /* 0x001fce0000010019 */
.L_x_78:
[----:B------:R-:W-:Y:S05]  /*0480*/  BSYNC.RECONVERGENT B1 ;  /* 0x0000000000017941 */ /* 0x000fea0003800200 */
.L_x_77:
        /* <DEDUP_REMOVED lines=13> */
.L_x_79:
        /* <DEDUP_REMOVED lines=27> */
.L_x_80:
        /* <DEDUP_REMOVED lines=25> */
.L_x_81:
        /* <DEDUP_REMOVED lines=27> */
.L_x_82:
        /* <DEDUP_REMOVED lines=21> */
.L_x_76:
[----:B------:R-:W-:Y:S05]  /*0ba0*/  BSYNC.RECONVERGENT B0 ;  /* 0x0000000000007941 */ /* 0x000fea0003800200 */
.L_x_74:
[----:B------:R-:W-:-:S05]  /*0bb0*/  IMAD.IADD R15, R9, 0x1, R15 ;  /* 0x00000001090f7824 */ /* 0x000fca00078e020f */
[----:B------:R-:W-:-:S13]  /*0bc0*/  ISETP.GE.AND P0, PT, R15, UR15, PT ;  /* 0x0000000f0f007c0c */ /* 0x000fda000bf06270 */
[----:B------:R-:W-:Y:S05]  /*0bd0*/  @!P0 BRA `(.L_x_83) ;  /* 0xfffffff400bc8947 */ /* 0x000fea000383ffff */
[----:B------:R-:W-:Y:S05]  /*0be0*/  EXIT ;  /* 0x000000000000794d */ /* 0x000fea0003800000 */
.L_x_84:
        /* <DEDUP_REMOVED lines=9> */
.L_x_192:


//--------------------- .text._ZN17fastertransformer20softmax_COL32_varlenIfEEvPaPKaPKT_iiiifPKfS8_ii --------------------------
	.section	.text._ZN17fastertransformer20softmax_COL32_varlenIfEEvPaPKaPKT_iiiifPKfS8_ii,"ax",@progbits
	.align	128
        .global         _ZN17fastertransformer20softmax_COL32_varlenIfEEvPaPKaPKT_iiiifPKfS8_ii
        .type           _ZN17fastertransformer20softmax_COL32_varlenIfEEvPaPKaPKT_iiiifPKfS8_ii,@function
        .size           _ZN17fastertransformer20softmax_COL32_varlenIfEEvPaPKaPKT_iiiifPKfS8_ii,(.L_x_193 - _ZN17fastertransformer20softmax_COL32_varlenIfEEvPaPKaPKT_iiiifPKfS8_ii)
        .other          _ZN17fastertransformer20softmax_COL32_varlenIfEEvPaPKaPKT_iiiifPKfS8_ii,@"STO_CUDA_ENTRY STV_DEFAULT"
_ZN17fastertransformer20softmax_COL32_varlenIfEEvPaPKaPKT_iiiifPKfS8_ii:
.text._ZN17fastertransformer20softmax_COL32_varlenIfEEvPaPKaPKT_iiiifPKfS8_ii:
        /* <DEDUP_REMOVED lines=16> */
[----:B------:R-:W-:Y:S01]  /*0100*/  IMAD.U32 R9, RZ, RZ, UR10 ;  /* 0x0000000aff097e24 */ /* 0x000fe2000f8e00ff */
        /* <DEDUP_REMOVED lines=25> */
.L_x_98:
[----:B0-----:R-:W0:Y:S08]  /*02a0*/  LDC R16, c[0x0][0x3c0] ;  /* 0x0000f000ff107b82 */ /* 0x001e300000000800 */
[----:B-1----:R-:W1:Y:S01]  /*02b0*/  LDC.64 R14, c[0x0][0x390] ;  /* 0x0000e400ff0e7b82 */ /* 0x002e620000000a00 */
[----:B0-----:R-:W-:-:S04]  /*02c0*/  IMAD R17, R16, UR11, R9 ;  /* 0x0000000b10117c24 */ /* 0x001fc8000f8e0209 */
[----:B-1----:R-:W-:-:S06]  /*02d0*/  IMAD.WIDE.U32 R16, R17, 0x4, R14 ;  /* 0x0000000411107825 */ /* 0x002fcc00078e000e */
[----:B------:R-:W2:Y:S01]  /*02e0*/  LDG.E.CONSTANT R16, desc[UR8][R16.64] ;  /* 0x0000000810107981 */ /* 0x000ea2000c1e9900 */
[----:B------:R-:W-:Y:S01]  /*02f0*/  LEA R19, R9, R4, 0x5 ;  /* 0x0000000409137211 */ /* 0x000fe200078e28ff */
[----:B------:R-:W-:Y:S03]  /*0300*/  BSSY.RECONVERGENT B0, `(.L_x_85) ;  /* 0x00000c6000007945 */ /* 0x000fe60003800200 */
[----:B------:R-:W-:Y:S02]  /*0310*/  SHF.R.U32.HI R19, RZ, 0x2, R19 ;  /* 0x00000002ff137819 */ /* 0x000fe40000011613 */
[----:B--2---:R-:W-:-:S13]  /*0320*/  FSETP.GEU.FTZ.AND P0, PT, R16, 0.10000000149011611938, PT ;  /* 0x3dcccccd1000780b */ /* 0x004fda0003f1e000 */
[----:B------:R-:W-:Y:S05]  /*0330*/  @P0 BRA `(.L_x_86) ;  /* 0x0000000000180947 */ /* 0x000fea0003800000 */
[----:B------:R-:W-:-:S13]  /*0340*/  ISETP.GE.AND P0, PT, R3, UR14, PT ;  /* 0x0000000e03007c0c */ /* 0x000fda000bf06270 */
[----:B------:R-:W-:Y:S05]  /*0350*/  @P0 BRA `(.L_x_87) ;  /* 0x0000000c00000947 */ /* 0x000fea0003800000 */
[----:B------:R-:W0:Y:S02]  /*0360*/  LDC.64 R14, c[0x0][0x380] ;  /* 0x0000e000ff0e7b82 */ /* 0x000e240000000a00 */
[----:B0-----:R-:W-:-:S05]  /*0370*/  IMAD.WIDE.U32 R14, R19, 0x4, R14 ;  /* 0x00000004130e7825 */ /* 0x001fca00078e000e */
[----:B------:R0:W-:Y:S01]  /*0380*/  STG.E desc[UR8][R14.64], RZ ;  /* 0x000000ff0e007986 */ /* 0x0001e2000c101908 */
[----:B------:R-:W-:Y:S05]  /*0390*/  BRA `(.L_x_87) ;  /* 0x0000000800f07947 */ /* 0x000fea0003800000 */
.L_x_86:
[----:B------:R-:W-:Y:S01]  /*03a0*/  ISETP.GE.AND P0, PT, R3, UR15, PT ;  /* 0x0000000f03007c0c */ /* 0x000fe2000bf06270 */
[----:B------:R-:W-:Y:S01]  /*03b0*/  UISETP.GT.U32.AND UP0, UPT, UR12, 0x20, UPT ;  /* 0x000000200c00788c */ /* 0x000fe2000bf04070 */
[----:B------:R-:W-:Y:S01]  /*03c0*/  BSSY.RECONVERGENT B1, `(.L_x_88) ;  /* 0x0000021000017945 */ /* 0x000fe20003800200 */
[----:B------:R-:W-:Y:S02]  /*03d0*/  HFMA2 R21, -RZ, RZ, 0, 0 ;  /* 0x00000000ff157431 */ /* 0x000fe400000001ff */
[----:B------:R-:W-:Y:S01]  /*03e0*/  IMAD.MOV.U32 R20, RZ, RZ, -0x1f528714 ;  /* 0xe0ad78ecff147424 */ /* 0x000fe200078e00ff */
[----:B------:R-:W-:Y:S01]  /*03f0*/  CS2R R16, SRZ ;  /* 0x0000000000107805 */ /* 0x000fe2000001ff00 */
[----:B------:R-:W-:-:S06]  /*0400*/  IMAD.MOV.U32 R22, RZ, RZ, RZ ;  /* 0x000000ffff167224 */ /* 0x000fcc00078e00ff */
[----:B------:R-:W-:Y:S05]  /*0410*/  @P0 BRA `(.L_x_89) ;  /* 0x00000000006c0947 */ /* 0x000fea0003800000 */
[----:B------:R-:W0:Y:S01]  /*0420*/  LDC.64 R16, c[0x0][0x388] ;  /* 0x0000e200ff107b82 */ /* 0x000e220000000a00 */
[----:B------:R-:W-:-:S04]  /*0430*/  IMAD R21, R9, UR15, R5 ;  /* 0x0000000f09157c24 */ /* 0x000fc8000f8e0205 */
[----:B------:R-:W-:-:S05]  /*0440*/  IMAD.WIDE R14, R21, 0x4, R14 ;  /* 0x00000004150e7825 */ /* 0x000fca00078e020e */
[----:B------:R-:W2:Y:S04]  /*0450*/  LDG.E.CONSTANT R23, desc[UR8][R14.64] ;  /* 0x000000080e177981 */ /* 0x000ea8000c1e9900 */
[----:B------:R-:W3:Y:S04]  /*0460*/  LDG.E.CONSTANT R25, desc[UR8][R14.64+0x4] ;  /* 0x000004080e197981 */ /* 0x000ee8000c1e9900 */
[----:B------:R-:W5:Y:S04]  /*0470*/  LDG.E.CONSTANT R21, desc[UR8][R14.64+0x8] ;  /* 0x000008080e157981 */ /* 0x000f68000c1e9900 */
[----:B------:R-:W4:Y:S01]  /*0480*/  LDG.E.CONSTANT R27, desc[UR8][R14.64+0xc] ;  /* 0x00000c080e1b7981 */ /* 0x000f22000c1e9900 */
[----:B0-----:R-:W-:-:S05]  /*0490*/  IMAD.WIDE.U32 R16, R19, 0x4, R16 ;  /* 0x0000000413107825 */ /* 0x001fca00078e0010 */
[----:B------:R0:W4:Y:S01]  /*04a0*/  LDG.E.CONSTANT R28, desc[UR8][R16.64] ;  /* 0x00000008101c7981 */ /* 0x000122000c1e9900 */
[----:B--2---:R-:W-:Y:S01]  /*04b0*/  FADD.FTZ R23, -R23, 1 ;  /* 0x3f80000017177421 */ /* 0x004fe20000010100 */
[----:B---3--:R-:W-:-:S03]  /*04c0*/  FADD.FTZ R25, -R25, 1 ;  /* 0x3f80000019197421 */ /* 0x008fc60000010100 */
[----:B0-----:R-:W-:Y:S01]  /*04d0*/  FMUL.FTZ R16, R23, 10000 ;  /* 0x461c400017107820 */ /* 0x001fe20000410000 */
[----:B-----5:R-:W-:Y:S01]  /*04e0*/  FADD.FTZ R21, -R21, 1 ;  /* 0x3f80000015157421 */ /* 0x020fe20000010100 */
[----:B----4-:R-:W0:Y:S08]  /*04f0*/  I2F.S8 R26, R28 ;  /* 0x0000001c001a7306 */ /* 0x010e300000001400 */
[----:B------:R-:W1:Y:S08]  /*0500*/  I2F.S8 R24, R28.B1 ;  /* 0x1000001c00187306 */ /* 0x000e700000001400 */
[----:B------:R-:W2:Y:S01]  /*0510*/  I2F.S8 R22, R28.B2 ;  /* 0x2000001c00167306 */ /* 0x000ea20000001400 */
[----:B------:R-:W-:-:S07]  /*0520*/  FMUL.FTZ R25, R25, 10000 ;  /* 0x461c400019197820 */ /* 0x000fce0000410000 */
[----:B------:R-:W3:Y:S01]  /*0530*/  I2F.S8 R20, R28.B3 ;  /* 0x3000001c00147306 */ /* 0x000ee20000001400 */
[----:B------:R-:W-:Y:S01]  /*0540*/  FADD.FTZ R27, -R27, 1 ;  /* 0x3f8000001b1b7421 */ /* 0x000fe20000010100 */
[----:B------:R-:W-:Y:S01]  /*0550*/  FMUL.FTZ R21, R21, 10000 ;  /* 0x461c400015157820 */ /* 0x000fe20000410000 */
[C---:B0-----:R-:W-:Y:S01]  /*0560*/  FFMA.FTZ R16, R7.reuse, R26, -R16 ;  /* 0x0000001a07107223 */ /* 0x041fe20000010810 */
[----:B-1----:R-:W-:Y:S01]  /*0570*/  FFMA.FTZ R17, R7, R24, -R25 ;  /* 0x0000001807117223 */ /* 0x002fe20000010819 */
[----:B------:R-:W-:Y:S01]  /*0580*/  FMUL.FTZ R27, R27, 10000 ;  /* 0x461c40001b1b7820 */ /* 0x000fe20000410000 */
[----:B--2---:R-:W-:-:S03]  /*0590*/  FFMA.FTZ R22, R7, R22, -R21 ;  /* 0x0000001607167223 */ /* 0x004fc60000010815 */
[----:B---3--:R-:W-:Y:S01]  /*05a0*/  FFMA.FTZ R21, R7, R20, -R27 ;  /* 0x0000001407157223 */ /* 0x008fe2000001081b */
[----:B------:R-:W-:-:S04]  /*05b0*/  FMNMX3.FTZ R20, R16, -1.00000002004087734272e+20, R17, !PT ;  /* 0xe0ad78ec10147876 */ /* 0x000fc80007810011 */
[----:B------:R-:W-:-:S07]  /*05c0*/  FMNMX3.FTZ R20, R20, R22, R21, !PT ;  /* 0x0000001614147276 */ /* 0x000fce0007810015 */
.L_x_89:
[----:B------:R-:W-:Y:S05]  /*05d0*/  BSYNC.RECONVERGENT B1 ;  /* 0x0000000000017941 */ /* 0x000fea0003800200 */
.L_x_88:
        /* <DEDUP_REMOVED lines=12> */
.L_x_90:
        /* <DEDUP_REMOVED lines=27> */
.L_x_91:
[----:B------:R-:W-:Y:S01]  /*0850*/  ISETP.NE.AND P1, PT, R0, RZ, PT ;  /* 0x000000ff0000720c */ /* 0x000fe20003f25270 */
[----:B------:R-:W-:-:S12]  /*0860*/  BSSY.RECONVERGENT B1, `(.L_x_92) ;  /* 0x000001c000017945 */ /* 0x000fd80003800200 */
[----:B------:R-:W0:Y:S01]  /*0870*/  @!P1 S2R R15, SR_CgaCtaId ;  /* 0x00000000000f9919 */ /* 0x000e220000008800 */
[----:B------:R-:W-:-:S04]  /*0880*/  @!P1 MOV R14, 0x400 ;  /* 0x00000400000e9802 */ /* 0x000fc80000000f00 */
[----:B0-----:R-:W-:Y:S01]  /*0890*/  @!P1 LEA R14, R15, R14, 0x18 ;  /* 0x0000000e0f0e9211 */ /* 0x001fe200078ec0ff */
[----:B------:R-:W-:-:S04]  /*08a0*/  IMAD.MOV.U32 R15, RZ, RZ, RZ ;  /* 0x000000ffff0f7224 */ /* 0x000fc800078e00ff */
        /* <DEDUP_REMOVED lines=23> */
.L_x_93:
[----:B------:R-:W-:Y:S05]  /*0a20*/  BSYNC.RECONVERGENT B1 ;  /* 0x0000000000017941 */ /* 0x000fea0003800200 */
.L_x_92:
        /* <DEDUP_REMOVED lines=12> */
.L_x_94:
[----:B0-----:R-:W0:Y:S01]  /*0af0*/  SHFL.BFLY PT, R14, R15, 0x10, 0x1f ;  /* 0x0e001f000f0e7f89 */ /* 0x001e2200000e0000 */
[----:B------:R-:W-:Y:S01]  /*0b00*/  ISETP.NE.AND P2, PT, R8, RZ, PT ;  /* 0x000000ff0800720c */ /* 0x000fe20003f45270 */
[----:B------:R-:W-:-:S05]  /*0b10*/  FMUL.FTZ R27, R11, 0.03125 ;  /* 0x3d0000000b1b7820 */ /* 0x000fca0000410000 */
[----:B------:R-:W-:Y:S01]  /*0b20*/  FSETP.GT.FTZ.AND P3, PT, R27, R10, PT ;  /* 0x0000000a1b00720b */ /* 0x000fe20003f74000 */
[----:B0-----:R-:W-:-:S05]  /*0b30*/  FADD.FTZ R14, R14, R15 ;  /* 0x0000000f0e0e7221 */ /* 0x001fca0000010000 */
[----:B------:R-:W0:Y:S02]  /*0b40*/  SHFL.BFLY PT, R23, R14, 0x8, 0x1f ;  /* 0x0d001f000e177f89 */ /* 0x000e2400000e0000 */
[----:B0-----:R-:W-:Y:S01]  /*0b50*/  FADD.FTZ R23, R14, R23 ;  /* 0x000000170e177221 */ /* 0x001fe20000010000 */
[----:B------:R-:W-:-:S04]  /*0b60*/  HFMA2 R14, -RZ, RZ, 0, 0 ;  /* 0x00000000ff0e7431 */ /* 0x000fc800000001ff */
        /* <DEDUP_REMOVED lines=19> */
.L_x_95:
        /* <DEDUP_REMOVED lines=34> */
.L_x_97:
[----:B------:R-:W-:Y:S05]  /*0ec0*/  BSYNC.RECONVERGENT B1 ;  /* 0x0000000000017941 */ /* 0x000fea0003800200 */
.L_x_96:
        /* <DEDUP_REMOVED lines=9> */
.L_x_87:
[----:B------:R-:W-:Y:S05]  /*0f60*/  BSYNC.RECONVERGENT B0 ;  /* 0x0000000000007941 */ /* 0x000fea0003800200 */
.L_x_85:
[----:B------:R-:W-:-:S04]  /*0f70*/  IADD3 R9, PT, PT, R2, R9, RZ ;  /* 0x0000000902097210 */ /* 0x000fc80007ffe0ff */
[----:B------:R-:W-:-:S13]  /*0f80*/  ISETP.GE.AND P0, PT, R9, UR15, PT ;  /* 0x0000000f09007c0c */ /* 0x000fda000bf06270 */
[----:B------:R-:W-:Y:S05]  /*0f90*/  @!P0 BRA `(.L_x_98) ;  /* 0xfffffff000c08947 */ /* 0x000fea000383ffff */
[----:B------:R-:W-:Y:S05]  /*0fa0*/  EXIT ;  /* 0x000000000000794d */ /* 0x000fea0003800000 */
.L_x_99:
        /* <DEDUP_REMOVED lines=13> */
.L_x_193:


//--------------------- .text._ZN17fastertransformer25softmax_COL32_LE64_varlenIfEEvPaPKaPKT_iiiifPKfS8_ii --------------------------
	.section	.text._ZN17fastertransformer25softmax_COL32_LE64_varlenIfEEvPaPKaPKT_iiiifPKfS8_ii,"ax",@progbits
	.align	128
        .global         _ZN17fastertransformer25softmax_COL32_LE64_varlenIfEEvPaPKaPKT_iiiifPKfS8_ii
        .type           _ZN17fastertransformer25softmax_COL32_LE64_varlenIfEEvPaPKaPKT_iiiifPKfS8_ii,@function
        .size           _ZN17fastertransformer25softmax_COL32_LE64_varlenIfEEvPaPKaPKT_iiiifPKfS8_ii,(.L_x_194 - _ZN17fastertransformer25softmax_COL32_LE64_varlenIfEEvPaPKaPKT_iiiifPKfS8_ii)
        .other          _ZN17fastertransformer25softmax_COL32_LE64_varlenIfEEvPaPKaPKT_iiiifPKfS8_ii,@"STO_CUDA_ENTRY STV_DEFAULT"
_ZN17fastertransformer25softmax_COL32_LE64_varlenIfEEvPaPKaPKT_iiiifPKfS8_ii:
.text._ZN17fastertransformer25softmax_COL32_LE64_varlenIfEEvPaPKaPKT_iiiifPKfS8_ii:
        /* <DEDUP_REMOVED lines=14> */
[----:B0-----:R0:W5:Y:S04]  /*00e0*/  LDG.E.CONSTANT R8, desc[UR6][R2.64] ;  /* 0x0000000602087981 */ /* 0x001168000c1e9900 */
[----:B------:R-:W3:Y:S01]  /*00f0*/  S2UR UR4, SR_CTAID.Z ;  /* 0x00000000000479c3 */ /* 0x000ee20000002700 */
[----:B-1----:R1:W4:Y:S07]  /*0100*/  LDG.E.CONSTANT R14, desc[UR6][R4.64] ;  /* 0x00000006040e7981 */ /* 0x00232e000c1e9900 */
[----:B------:R-:W1:Y:S08]  /*0110*/  LDC.64 R12, c[0x0][0x3c0] ;  /* 0x0000f000ff0c7b82 */ /* 0x000e700000000a00 */
[----:B------:R-:W4:Y:S01]  /*0120*/  LDC R6, c[0x0][0x370] ;  /* 0x0000dc00ff067b82 */ /* 0x000f220000000800 */
[----:B--2---:R-:W-:-:S04]  /*0130*/  SHF.L.U32 R9, R0, 0x1, RZ ;  /* 0x0000000100097819 */ /* 0x004fc800000006ff */
[C---:B------:R-:W-:Y:S02]  /*0140*/  LOP3.LUT R10, R9.reuse, 0x7e0, RZ, 0xc0, !PT ;  /* 0x000007e0090a7812 */ /* 0x040fe400078ec0ff */
[----:B------:R-:W-:Y:S01]  /*0150*/  LOP3.LUT R11, R9, 0x1e, RZ, 0xc0, !PT ;  /* 0x0000001e090b7812 */ /* 0x000fe200078ec0ff */
[----:B------:R-:W2:Y:S01]  /*0160*/  LDC R7, c[0x0][0x3c0] ;  /* 0x0000f000ff077b82 */ /* 0x000ea20000000800 */
[----:B---3--:R-:W-:-:S03]  /*0170*/  UIMAD UR4, UR9, UR5, UR4 ;  /* 0x00000005090472a4 */ /* 0x008fc6000f8e0204 */
[----:B------:R-:W-:-:S04]  /*0180*/  IMAD R10, R10, R15, R11 ;  /* 0x0000000f0a0a7224 */ /* 0x000fc800078e020b */
[----:B0-----:R-:W0:Y:S01]  /*0190*/  LDC.64 R2, c[0x0][0x380] ;  /* 0x0000e000ff027b82 */ /* 0x001e220000000a00 */
[----:B-1----:R-:W-:Y:S01]  /*01a0*/  IMAD R10, R13, UR4, R10 ;  /* 0x000000040d0a7c24 */ /* 0x002fe2000f8e020a */
[----:B------:R-:W-:Y:S01]  /*01b0*/  MOV R13, UR8 ;  /* 0x00000008000d7c02 */ /* 0x000fe20008000f00 */
[----:B------:R-:W-:-:S05]  /*01c0*/  IMAD R11, R12, UR9, R9 ;  /* 0x000000090c0b7c24 */ /* 0x000fca000f8e0209 */
[----:B------:R-:W1:Y:S01]  /*01d0*/  LDC.64 R4, c[0x0][0x390] ;  /* 0x0000e400ff047b82 */ /* 0x000e620000000a00 */
[----:B-----5:R-:W3:Y:S01]  /*01e0*/  MUFU.RCP R8, R8 ;  /* 0x0000000800087308 */ /* 0x020ee20000001000 */
[----:B012-4-:R-:W-:-:S07]  /*01f0*/  FMUL.FTZ R12, R14, UR10 ;  /* 0x0000000a0e0c7c20 */ /* 0x017fce0008410000 */
.L_x_105:
[----:B------:R-:W-:-:S04]  /*0200*/  IMAD R17, R7, UR9, R13 ;  /* 0x0000000907117c24 */ /* 0x000fc8000f8e020d */
[----:B------:R-:W-:-:S06]  /*0210*/  IMAD.WIDE.U32 R16, R17, 0x4, R4 ;  /* 0x0000000411107825 */ /* 0x000fcc00078e0004 */
[----:B------:R-:W2:Y:S01]  /*0220*/  LDG.E.CONSTANT R16, desc[UR6][R16.64] ;  /* 0x0000000610107981 */ /* 0x000ea2000c1e9900 */
[----:B01----:R-:W-:Y:S01]  /*0230*/  LEA R15, R13, R10, 0x5 ;  /* 0x0000000a0d0f7211 */ /* 0x003fe200078e28ff */
[----:B------:R-:W-:Y:S03]  /*0240*/  BSSY.RECONVERGENT B0, `(.L_x_100) ;  /* 0x000005f000007945 */ /* 0x000fe60003800200 */
[----:B------:R-:W-:Y:S02]  /*0250*/  SHF.R.U32.HI R15, RZ, 0x1, R15 ;  /* 0x00000001ff0f7819 */ /* 0x000fe4000001160f */
[----:B--2---:R-:W-:-:S13]  /*0260*/  FSETP.GEU.FTZ.AND P0, PT, R16, 0.10000000149011611938, PT ;  /* 0x3dcccccd1000780b */ /* 0x004fda0003f1e000 */
[----:B------:R-:W-:Y:S05]  /*0270*/  @P0 BRA `(.L_x_101) ;  /* 0x0000000000140947 */ /* 0x000fea0003800000 */
[----:B------:R-:W-:-:S13]  /*0280*/  ISETP.GE.AND P0, PT, R9, UR11, PT ;  /* 0x0000000b09007c0c */ /* 0x000fda000bf06270 */
[----:B------:R-:W-:Y:S05]  /*0290*/  @P0 BRA `(.L_x_102) ;  /* 0x0000000400640947 */ /* 0x000fea0003800000 */
[----:B------:R-:W-:-:S05]  /*02a0*/  IMAD.WIDE.U32 R14, R15, 0x2, R2 ;  /* 0x000000020f0e7825 */ /* 0x000fca00078e0002 */
[----:B------:R0:W-:Y:S01]  /*02b0*/  STG.E.U16 desc[UR6][R14.64], RZ ;  /* 0x000000ff0e007986 */ /* 0x0001e2000c101506 */
[----:B------:R-:W-:Y:S05]  /*02c0*/  BRA `(.L_x_102) ;  /* 0x0000000400587947 */ /* 0x000fea0003800000 */
.L_x_101:
[----:B------:R-:W-:-:S13]  /*02d0*/  ISETP.GE.AND P0, PT, R9, UR12, PT ;  /* 0x0000000c09007c0c */ /* 0x000fda000bf06270 */
[----:B------:R-:W0:Y:S01]  /*02e0*/  @!P0 LDC.64 R20, c[0x0][0x388] ;  /* 0x0000e200ff148b82 */ /* 0x000e220000000a00 */
[----:B------:R-:W-:-:S04]  /*02f0*/  @!P0 IMAD R19, R13, UR12, R11 ;  /* 0x0000000c0d138c24 */ /* 0x000fc8000f8e020b */
[----:B------:R-:W-:-:S05]  /*0300*/  @!P0 IMAD.WIDE R18, R19, 0x4, R4 ;  /* 0x0000000413128825 */ /* 0x000fca00078e0204 */
[----:B------:R-:W2:Y:S04]  /*0310*/  @!P0 LDG.E.CONSTANT R14, desc[UR6][R18.64] ;  /* 0x00000006120e8981 */ /* 0x000ea8000c1e9900 */
[----:B------:R-:W4:Y:S01]  /*0320*/  @!P0 LDG.E.CONSTANT R17, desc[UR6][R18.64+0x4] ;  /* 0x0000040612118981 */ /* 0x000f22000c1e9900 */
[----:B0-----:R-:W-:-:S06]  /*0330*/  @!P0 IMAD.WIDE.U32 R20, R15, 0x2, R20 ;  /* 0x000000020f148825 */ /* 0x001fcc00078e0014 */
[----:B------:R-:W5:Y:S01]  /*0340*/  @!P0 LDG.E.S16.CONSTANT R20, desc[UR6][R20.64] ;  /* 0x0000000614148981 */ /* 0x000f62000c1e9700 */
[----:B------:R-:W-:Y:S01]  /*0350*/  ISETP.NE.AND P1, PT, R0, RZ, PT ;  /* 0x000000ff0000720c */ /* 0x000fe20003f25270 */
[----:B------:R-:W-:Y:S01]  /*0360*/  BSSY.RECONVERGENT B1, `(.L_x_103) ;  /* 0x000002a000017945 */ /* 0x000fe20003800200 */
[----:B--2---:R-:W-:Y:S01]  /*0370*/  @!P0 FADD.FTZ R16, -R14, 1 ;  /* 0x3f8000000e108421 */ /* 0x004fe20000010100 */
[----:B----4-:R-:W-:-:S03]  /*0380*/  @!P0 FADD.FTZ R22, -R17, 1 ;  /* 0x3f80000011168421 */ /* 0x010fc60000010100 */
[----:B------:R-:W-:Y:S01]  /*0390*/  @!P0 FMUL.FTZ R27, R16, 10000 ;  /* 0x461c4000101b8820 */ /* 0x000fe20000410000 */
[----:B------:R-:W-:Y:S01]  /*03a0*/  @!P0 FMUL.FTZ R22, R22, 10000 ;  /* 0x461c400016168820 */ /* 0x000fe20000410000 */
[----:B-----5:R-:W0:Y:S08]  /*03b0*/  @!P0 I2F.S8 R23, R20 ;  /* 0x0000001400178306 */ /* 0x020e300000001400 */
[----:B------:R-:W1:Y:S01]  /*03c0*/  @!P0 I2F.S8 R25, R20.B1 ;  /* 0x1000001400198306 */ /* 0x000e620000001400 */
[----:B------:R-:W-:Y:S01]  /*03d0*/  HFMA2 R14, -RZ, RZ, 0, 0 ;  /* 0x00000000ff0e7431 */ /* 0x000fe200000001ff */
[----:B------:R-:W-:Y:S01]  /*03e0*/  MOV R17, RZ ;  /* 0x000000ff00117202 */ /* 0x000fe20000000f00 */
[----:B------:R-:W-:-:S02]  /*03f0*/  HFMA2 R16, -RZ, RZ, -598.5, 40320 ;  /* 0xe0ad78ecff107431 */ /* 0x000fc400000001ff */
[C---:B0-----:R-:W-:Y:S01]  /*0400*/  @!P0 FFMA.FTZ R14, R12.reuse, R23, -R27 ;  /* 0x000000170c0e8223 */ /* 0x041fe2000001081b */
[----:B-1----:R-:W-:-:S05]  /*0410*/  @!P0 FFMA.FTZ R17, R12, R25, -R22 ;  /* 0x000000190c118223 */ /* 0x002fca0000010816 */
        /* <DEDUP_REMOVED lines=30> */
.L_x_104:
[----:B------:R-:W-:Y:S05]  /*0600*/  BSYNC.RECONVERGENT B1 ;  /* 0x0000000000017941 */ /* 0x000fea0003800200 */
.L_x_103:
        /* <DEDUP_REMOVED lines=16> */
[----:B---3--:R-:W-:-:S05]  /*0710*/  @!P1 FMUL.FTZ R25, R25, R8 ;  /* 0x0000000819199220 */ /* 0x008fca0000410000 */
[----:B------:R1:W-:Y:S01]  /*0720*/  @!P1 STS [R16+0x4], R25 ;  /* 0x0000041910009388 */ /* 0x0003e20000000800 */
[----:B------:R-:W-:Y:S01]  /*0730*/  BAR.SYNC.DEFER_BLOCKING 0x0 ;  /* 0x0000000000007b1d */ /* 0x000fe20000010000 */
[----:B------:R-:W-:-:S13]  /*0740*/  ISETP.GE.AND P1, PT, R9, UR11, PT ;  /* 0x0000000b09007c0c */ /* 0x000fda000bf26270 */
[----:B-1----:R-:W-:Y:S05]  /*0750*/  @P1 BRA `(.L_x_102) ;  /* 0x0000000000341947 */ /* 0x002fea0003800000 */
[----:B------:R-:W0:Y:S01]  /*0760*/  @!P0 S2R R19, SR_CgaCtaId ;  /* 0x0000000000138919 */ /* 0x000e220000008800 */
[----:B------:R-:W-:-:S04]  /*0770*/  @!P0 MOV R16, 0x400 ;  /* 0x0000040000108802 */ /* 0x000fc80000000f00 */
[----:B0-----:R-:W-:Y:S02]  /*0780*/  @!P0 LEA R18, R19, R16, 0x18 ;  /* 0x0000001013128211 */ /* 0x001fe400078ec0ff */
[----:B------:R-:W-:Y:S02]  /*0790*/  PRMT R16, RZ, 0x7610, R16 ;  /* 0x00007610ff107816 */ /* 0x000fe40000000010 */
[----:B------:R-:W-:Y:S02]  /*07a0*/  PRMT R19, RZ, 0x7610, R19 ;  /* 0x00007610ff137816 */ /* 0x000fe40000000013 */
[----:B------:R-:W0:Y:S02]  /*07b0*/  @!P0 LDS R18, [R18+0x4] ;  /* 0x0000040012128984 */ /* 0x000e240000000800 */
[C---:B0-----:R-:W-:Y:S01]  /*07c0*/  @!P0 FMUL.FTZ R20, R18.reuse, R14 ;  /* 0x0000000e12148220 */ /* 0x041fe20000410000 */
[----:B------:R-:W-:Y:S01]  /*07d0*/  @!P0 FMUL.FTZ R17, R18, R17 ;  /* 0x0000001112118220 */ /* 0x000fe20000410000 */
[----:B------:R-:W-:-:S02]  /*07e0*/  IMAD.WIDE.U32 R14, R15, 0x2, R2 ;  /* 0x000000020f0e7825 */ /* 0x000fc400078e0002 */
[----:B------:R-:W-:Y:S08]  /*07f0*/  @!P0 F2I.S8.NTZ R16, R20 ;  /* 0x0000001400108305 */ /* 0x000ff00000202100 */
[----:B------:R-:W0:Y:S02]  /*0800*/  @!P0 F2I.S8.NTZ R19, R17 ;  /* 0x0000001100138305 */ /* 0x000e240000202100 */
[----:B0-----:R-:W-:-:S05]  /*0810*/  PRMT R19, R19, 0x7604, R16 ;  /* 0x0000760413137816 */ /* 0x001fca0000000010 */
[----:B------:R1:W-:Y:S02]  /*0820*/  STG.E.U16 desc[UR6][R14.64], R19 ;  /* 0x000000130e007986 */ /* 0x0003e4000c101506 */
.L_x_102:
[----:B------:R-:W-:Y:S05]  /*0830*/  BSYNC.RECONVERGENT B0 ;  /* 0x0000000000007941 */ /* 0x000fea0003800200 */
.L_x_100:
[----:B------:R-:W-:-:S04]  /*0840*/  IADD3 R13, PT, PT, R6, R13, RZ ;  /* 0x0000000d060d7210 */ /* 0x000fc80007ffe0ff */
[----:B------:R-:W-:-:S13]  /*0850*/  ISETP.GE.AND P0, PT, R13, UR12, PT ;  /* 0x0000000c0d007c0c */ /* 0x000fda000bf06270 */
[----:B------:R-:W-:Y:S05]  /*0860*/  @!P0 BRA `(.L_x_105) ;  /* 0xfffffff800648947 */ /* 0x000fea000383ffff */
[----:B------:R-:W-:Y:S05]  /*0870*/  EXIT ;  /* 0x000000000000794d */ /* 0x000fea0003800000 */
.L_x_106:
        /* <DEDUP_REMOVED lines=16> */
.L_x_194:


//--------------------- .text._ZN17fastertransformer25softmax_COL32_LE32_varlenIfEEvPaPKaPKT_iiiifPKfS8_ii --------------------------
	.section	.text._ZN17fastertransformer25softmax_COL32_LE32_varlenIfEEvPaPKaPKT_iiiifPKfS8_ii,"ax",@progbits
	.align	128
        .global         _ZN17fastertransformer25softmax_COL32_LE32_varlenIfEEvPaPKaPKT_iiiifPKfS8_ii
        .type           _ZN17fastertransformer25softmax_COL32_LE32_varlenIfEEvPaPKaPKT_iiiifPKfS8_ii,@function
        .size           _ZN17fastertransformer25softmax_COL32_LE32_varlenIfEEvPaPKaPKT_iiiifPKfS8_ii,(.L_x_195 - _ZN17fastertransformer25softmax_COL32_LE32_varlenIfEEvPaPKaPKT_iiiifPKfS8_ii)
        .other          _ZN17fastertransformer25softmax_COL32_LE32_varlenIfEEvPaPKaPKT_iiiifPKfS8_ii,@"STO_CUDA_ENTRY STV_DEFAULT"
_ZN17fastertransformer25softmax_COL32_LE32_varlenIfEEvPaPKaPKT_iiiifPKfS8_ii:
.text._ZN17fastertransformer25softmax_COL32_LE32_varlenIfEEvPaPKaPKT_iiiifPKfS8_ii:
        /* <DEDUP_REMOVED lines=17> */
[----:B---3--:R-:W-:Y:S01]  /*0110*/  I2FP.F32.U32 R13, UR12 ;  /* 0x0000000c000d7c45 */ /* 0x008fe20008201000 */
[----:B------:R-:W-:Y:S01]  /*0120*/  UMOV UR5, 0x400 ;  /* 0x0000040000057882 */ /* 0x000fe20000000000 */
[----:B------:R-:W3:Y:S03]  /*0130*/  LDCU UR15, c[0x0][0x3a0] ;  /* 0x00007400ff0f77ac */ /* 0x000ee60008000800 */
[----:B------:R-:W-:Y:S01]  /*0140*/  FMUL.FTZ R14, R13, 0.03125 ;  /* 0x3d0000000d0e7820 */ /* 0x000fe20000410000 */
[----:B------:R-:W3:Y:S01]  /*0150*/  LDC.64 R4, c[0x0][0x3c0] ;  /* 0x0000f000ff047b82 */ /* 0x000ee20000000a00 */
[C---:B--2---:R-:W-:Y:S01]  /*0160*/  LOP3.LUT R11, R9.reuse, 0x3e0, RZ, 0xc0, !PT ;  /* 0x000003e0090b7812 */ /* 0x044fe200078ec0ff */
[----:B------:R-:W-:Y:S01]  /*0170*/  UIADD3 UR5, UPT, UPT, UR5, 0x8, URZ ;  /* 0x0000000805057890 */ /* 0x000fe2000fffe0ff */
[----:B-1----:R-:W-:Y:S01]  /*0180*/  LOP3.LUT R6, R9, 0x1f, RZ, 0xc0, !PT ;  /* 0x0000001f09067812 */ /* 0x002fe200078ec0ff */
[----:B------:R-:W1:Y:S01]  /*0190*/  LDCU UR14, c[0x0][0x3a4] ;  /* 0x00007480ff0e77ac */ /* 0x000e620008000800 */
[----:B------:R-:W-:-:S03]  /*01a0*/  MOV R13, UR10 ;  /* 0x0000000a000d7c02 */ /* 0x000fc60008000f00 */
[----:B------:R-:W2:Y:S01]  /*01b0*/  LDC R7, c[0x0][0x3c0] ;  /* 0x0000f000ff077b82 */ /* 0x000ea20000000800 */
[----:B------:R-:W-:Y:S01]  /*01c0*/  IMAD R10, R11, R10, R6 ;  /* 0x0000000a0b0a7224 */ /* 0x000fe200078e0206 */
[----:B------:R-:W-:Y:S01]  /*01d0*/  I2FP.F32.U32 R11, R9 ;  /* 0x00000009000b7245 */ /* 0x000fe20000201000 */
[----:B----4-:R-:W-:Y:S01]  /*01e0*/  UIMAD UR4, UR11, UR7, UR4 ;  /* 0x000000070b0472a4 */ /* 0x010fe2000f8e0204 */
[----:B------:R-:W4:Y:S02]  /*01f0*/  LDCU.64 UR16, c[0x0][0x380] ;  /* 0x00007000ff1077ac */ /* 0x000f240008000a00 */
[----:B------:R-:W-:Y:S01]  /*0200*/  FSETP.GT.FTZ.AND P0, PT, R14, R11, PT ;  /* 0x0000000b0e00720b */ /* 0x000fe20003f14000 */
[----:B------:R-:W-:Y:S01]  /*0210*/  IMAD.SHL.U32 R14, R9, 0x4, RZ ;  /* 0x00000004090e7824 */ /* 0x000fe200078e00ff */
[----:B------:R-:W1:Y:S01]  /*0220*/  LDC.64 R2, c[0x0][0x390] ;  /* 0x0000e400ff027b82 */ /* 0x000e620000000a00 */
[----:B0-----:R-:W-:-:S03]  /*0230*/  ULEA UR5, UR6, UR5, 0x18 ;  /* 0x0000000506057291 */ /* 0x001fc6000f8ec0ff */
[----:B------:R-:W-:-:S03]  /*0240*/  LOP3.LUT R14, R14, 0x7c, RZ, 0xc0, !PT ;  /* 0x0000007c0e0e7812 */ /* 0x000fc600078ec0ff */
[----:B------:R-:W-:Y:S01]  /*0250*/  LEA.HI R15, R9, UR5, RZ, 0x1d ;  /* 0x00000005090f7c11 */ /* 0x000fe2000f8fe8ff */
[----:B------:R-:W0:Y:S01]  /*0260*/  LDC R0, c[0x0][0x370] ;  /* 0x0000dc00ff007b82 */ /* 0x000e220000000800 */
[----:B---3--:R-:W-:Y:S02]  /*0270*/  IMAD R10, R5, UR4, R10 ;  /* 0x00000004050a7c24 */ /* 0x008fe4000f8e020a */
[----:B------:R-:W-:Y:S01]  /*0280*/  IMAD R11, R4, UR11, R9 ;  /* 0x0000000b040b7c24 */ /* 0x000fe2000f8e0209 */
[----:B-----5:R-:W3:Y:S01]  /*0290*/  MUFU.RCP R8, R8 ;  /* 0x0000000800087308 */ /* 0x020ee20000001000 */
[----:B012-4-:R-:W-:-:S07]  /*02a0*/  FMUL.FTZ R12, R12, UR13 ;  /* 0x0000000d0c0c7c20 */ /* 0x017fce0008410000 */
.L_x_112:
        /* <DEDUP_REMOVED lines=13> */
.L_x_108:
[----:B------:R-:W-:-:S13]  /*0380*/  ISETP.GE.AND P1, PT, R9, UR15, PT ;  /* 0x0000000f09007c0c */ /* 0x000fda000bf26270 */
[----:B------:R-:W0:Y:S01]  /*0390*/  @!P1 LDC.64 R4, c[0x0][0x388] ;  /* 0x0000e200ff049b82 */ /* 0x000e220000000a00 */
[----:B------:R-:W-:-:S04]  /*03a0*/  @!P1 IMAD R17, R13, UR15, R11 ;  /* 0x0000000f0d119c24 */ /* 0x000fc8000f8e020b */
[----:B------:R-:W-:-:S06]  /*03b0*/  @!P1 IMAD.WIDE R16, R17, 0x4, R2 ;  /* 0x0000000411109825 */ /* 0x000fcc00078e0202 */
[----:B------:R1:W2:Y:S01]  /*03c0*/  @!P1 LDG.E.CONSTANT R16, desc[UR8][R16.64] ;  /* 0x0000000810109981 */ /* 0x0002a2000c1e9900 */
[----:B0-----:R-:W-:-:S04]  /*03d0*/  @!P1 IADD3 R4, P2, PT, R18, R4, RZ ;  /* 0x0000000412049210 */ /* 0x001fc80007f5e0ff */
[----:B------:R-:W-:-:S05]  /*03e0*/  @!P1 LEA.HI.X.SX32 R5, R18, R5, 0x1, P2 ;  /* 0x0000000512059211 */ /* 0x000fca00010f0eff */
[----:B------:R-:W4:Y:S01]  /*03f0*/  @!P1 LDG.E.S8.CONSTANT R4, desc[UR8][R4.64] ;  /* 0x0000000804049981 */ /* 0x000f22000c1e9300 */
[----:B------:R-:W-:Y:S01]  /*0400*/  HFMA2 R19, -RZ, RZ, -598.5, 40320 ;  /* 0xe0ad78ecff137431 */ /* 0x000fe200000001ff */
[----:B------:R-:W-:-:S13]  /*0410*/  ISETP.NE.AND P2, PT, R9, RZ, PT ;  /* 0x000000ff0900720c */ /* 0x000fda0003f45270 */
[----:B-1----:R-:W0:Y:S01]  /*0420*/  @!P2 S2R R17, SR_CgaCtaId ;  /* 0x000000000011a919 */ /* 0x002e220000008800 */
[----:B------:R-:W-:Y:S01]  /*0430*/  UISETP.GT.U32.AND UP0, UPT, UR12, 0x20, UPT ;  /* 0x000000200c00788c */ /* 0x000fe2000bf04070 */
[----:B--2---:R-:W-:-:S04]  /*0440*/  @!P1 FADD.FTZ R20, -R16, 1 ;  /* 0x3f80000010149421 */ /* 0x004fc80000010100 */
[----:B------:R-:W-:Y:S01]  /*0450*/  @!P1 FMUL.FTZ R23, R20, -10000 ;  /* 0xc61c400014179820 */ /* 0x000fe20000410000 */
[----:B----4-:R-:W1:Y:S03]  /*0460*/  @!P1 I2F.S16 R21, R4 ;  /* 0x0000000400159306 */ /* 0x010e660000101400 */
[----:B-1----:R-:W-:-:S05]  /*0470*/  @!P1 FFMA.FTZ R19, R12, R21, R23 ;  /* 0x000000150c139223 */ /* 0x002fca0000010017 */
[----:B------:R-:W1:Y:S02]  /*0480*/  SHFL.BFLY PT, R20, R19, 0x10, 0x1f ;  /* 0x0e001f0013147f89 */ /* 0x000e6400000e0000 */
[----:B-1----:R-:W-:-:S05]  /*0490*/  FMNMX.FTZ R20, R20, R19, !PT ;  /* 0x0000001314147209 */ /* 0x002fca0007810000 */
[----:B------:R-:W1:Y:S02]  /*04a0*/  SHFL.BFLY PT, R21, R20, 0x8, 0x1f ;  /* 0x0d001f0014157f89 */ /* 0x000e6400000e0000 */
[----:B-1----:R-:W-:-:S05]  /*04b0*/  FMNMX.FTZ R21, R20, R21, !PT ;  /* 0x0000001514157209 */ /* 0x002fca0007810000 */
[----:B------:R-:W1:Y:S02]  /*04c0*/  SHFL.BFLY PT, R22, R21, 0x4, 0x1f ;  /* 0x0c801f0015167f89 */ /* 0x000e6400000e0000 */
[----:B-1----:R-:W-:-:S05]  /*04d0*/  FMNMX.FTZ R22, R21, R22, !PT ;  /* 0x0000001615167209 */ /* 0x002fca0007810000 */
[----:B------:R-:W1:Y:S02]  /*04e0*/  SHFL.BFLY PT, R5, R22, 0x2, 0x1f ;  /* 0x0c401f0016057f89 */ /* 0x000e6400000e0000 */
[----:B-1----:R-:W-:-:S05]  /*04f0*/  FMNMX.FTZ R5, R22, R5, !PT ;  /* 0x0000000516057209 */ /* 0x002fca0007810000 */
[----:B------:R-:W1:Y:S01]  /*0500*/  SHFL.BFLY PT, R4, R5, 0x1, 0x1f ;  /* 0x0c201f0005047f89 */ /* 0x000e6200000e0000 */
[----:B------:R-:W-:Y:S01]  /*0510*/  @!P2 MOV R16, 0x400 ;  /* 0x000004000010a802 */ /* 0x000fe20000000f00 */
[----:B------:R-:W2:Y:S03]  /*0520*/  @!P1 S2R R23, SR_CgaCtaId ;  /* 0x0000000000179919 */ /* 0x000ea60000008800 */
[----:B0-----:R-:W-:Y:S02]  /*0530*/  @!P2 LEA R16, R17, R16, 0x18 ;  /* 0x000000101110a211 */ /* 0x001fe400078ec0ff */
[----:B-1----:R-:W-:-:S05]  /*0540*/  FMNMX.FTZ R21, R5, R4, !PT ;  /* 0x0000000405157209 */ /* 0x002fca0007810000 */
[----:B------:R-:W-:Y:S01]  /*0550*/  @!P2 STS [R16], R21 ;  /* 0x000000151000a388 */ /* 0x000fe20000000800 */
[----:B------:R-:W-:-:S04]  /*0560*/  @!P1 MOV R20, 0x400 ;  /* 0x0000040000149802 */ /* 0x000fc80000000f00 */
[----:B--2---:R-:W-:Y:S01]  /*0570*/  @!P1 LEA R20, R23, R20, 0x18 ;  /* 0x0000001417149211 */ /* 0x004fe200078ec0ff */
[----:B------:R-:W-:Y:S06]  /*0580*/  BAR.SYNC.DEFER_BLOCKING 0x0 ;  /* 0x0000000000007b1d */ /* 0x000fec0000010000 */
[----:B------:R-:W0:Y:S01]  /*0590*/  @!P1 LDS R17, [R20] ;  /* 0x0000000014119984 */ /* 0x000e220000000800 */
[----:B------:R-:W-:Y:S01]  /*05a0*/  IMAD.MOV.U32 R4, RZ, RZ, RZ ;  /* 0x000000ffff047224 */ /* 0x000fe200078e00ff */
[----:B------:R-:W-:-:S05]  /*05b0*/  @!P1 MOV R4, R19 ;  /* 0x0000001300049202 */ /* 0x000fca0000000f00 */
        /* <DEDUP_REMOVED lines=9> */
[----:B0-----:R-:W0:Y:S02]  /*0650*/  SHFL.BFLY PT, R17, R16, 0x4, 0x1f ;  /* 0x0c801f0010117f89 */ /* 0x001e2400000e0000 */
[----:B0-----:R-:W-:-:S05]  /*0660*/  FADD.FTZ R17, R16, R17 ;  /* 0x0000001110117221 */ /* 0x001fca0000010000 */
[----:B------:R-:W0:Y:S02]  /*0670*/  SHFL.BFLY PT, R20, R17, 0x2, 0x1f ;  /* 0x0c401f0011147f89 */ /* 0x000e2400000e0000 */
[----:B0-----:R-:W-:-:S05]  /*0680*/  FADD.FTZ R20, R17, R20 ;  /* 0x0000001411147221 */ /* 0x001fca0000010000 */
[----:B------:R-:W0:Y:S02]  /*0690*/  SHFL.BFLY PT, R19, R20, 0x1, 0x1f ;  /* 0x0c201f0014137f89 */ /* 0x000e2400000e0000 */
[----:B0-----:R-:W-:Y:S01]  /*06a0*/  FADD.FTZ R19, R20, R19 ;  /* 0x0000001314137221 */ /* 0x001fe20000010000 */
[----:B------:R-:W-:Y:S06]  /*06b0*/  BRA `(.L_x_111) ;  /* 0x0000000000647947 */ /* 0x000fec0003800000 */
.L_x_110:
[----:B-1----:R-:W1:Y:S01]  /*06c0*/  SHFL.BFLY PT, R5, R4, 0x10, 0x1f ;  /* 0x0e001f0004057f89 */ /* 0x002e6200000e0000 */
[----:B------:R-:W-:Y:S02]  /*06d0*/  ISETP.NE.AND P3, PT, R6, RZ, PT ;  /* 0x000000ff0600720c */ /* 0x000fe40003f65270 */
[----:B------:R-:W-:Y:S01]  /*06e0*/  MOV R21, RZ ;  /* 0x000000ff00157202 */ /* 0x000fe20000000f00 */
        /* <DEDUP_REMOVED lines=22> */
.L_x_111:
[----:B------:R-:W0:Y:S01]  /*0850*/  @!P2 S2R R17, SR_CgaCtaId ;  /* 0x000000000011a919 */ /* 0x000e220000008800 */
[----:B------:R-:W-:Y:S01]  /*0860*/  @!P2 FADD.FTZ R19, R19, 9.9999999747524270788e-07 ;  /* 0x358637bd1313a421 */ /* 0x000fe20000010000 */
[----:B------:R-:W-:-:S03]  /*0870*/  @!P2 MOV R16, 0x400 ;  /* 0x000004000010a802 */ /* 0x000fc60000000f00 */
[----:B------:R-:W1:Y:S02]  /*0880*/  @!P2 MUFU.RCP R5, R19 ;  /* 0x000000130005a308 */ /* 0x000e640000001000 */
[----:B-1----:R-:W-:-:S04]  /*0890*/  @!P2 FMUL.FTZ R5, R5, 127 ;  /* 0x42fe00000505a820 */ /* 0x002fc80000410000 */
[----:B---3--:R-:W-:Y:S01]  /*08a0*/  @!P2 FMUL.FTZ R5, R5, R8 ;  /* 0x000000080505a220 */ /* 0x008fe20000410000 */
        /* <DEDUP_REMOVED lines=15> */
.L_x_109:
[----:B------:R-:W-:Y:S05]  /*09a0*/  BSYNC.RECONVERGENT B0 ;  /* 0x0000000000007941 */ /* 0x000fea0003800200 */
.L_x_107:
[----:B------:R-:W-:-:S05]  /*09b0*/  IMAD.IADD R13, R0, 0x1, R13 ;  /* 0x00000001000d7824 */ /* 0x000fca00078e020d */
[----:B------:R-:W-:-:S13]  /*09c0*/  ISETP.GE.AND P1, PT, R13, UR15, PT ;  /* 0x0000000f0d007c0c */ /* 0x000fda000bf26270 */
[----:B------:R-:W-:Y:S05]  /*09d0*/  @!P1 BRA `(.L_x_112) ;  /* 0xfffffff800349947 */ /* 0x000fea000383ffff */
[----:B------:R-:W-:Y:S05]  /*09e0*/  EXIT ;  /* 0x000000000000794d */ /* 0x000fea0003800000 */
.L_x_113:
        /* <DEDUP_REMOVED lines=9> */
.L_x_195:


//--------------------- .text._ZN17fastertransformer13softmax_COL32I6__halfEEvPaPKiPKT_iiifPKfS9_S9_ii --------------------------
	.section	.text._ZN17fastertransformer13softmax_COL32I6__halfEEvPaPKiPKT_iiifPKfS9_S9_ii,"ax",@progbits
	.align	128
        .global         _ZN17fastertransformer13softmax_COL32I6__halfEEvPaPKiPKT_iiifPKfS9_S9_ii
        .type           _ZN17fastertransformer13softmax_COL32I6__halfEEvPaPKiPKT_iiifPKfS9_S9_ii,@function
        .size           _ZN17fastertransformer13softmax_COL32I6__halfEEvPaPKiPKT_iiifPKfS9_S9_ii,(.L_x_196 - _ZN17fastertransformer13softmax_COL32I6__halfEEvPaPKiPKT_iiifPKfS9_S9_ii)
        .other          _ZN17fastertransformer13softmax_COL32I6__halfEEvPaPKiPKT_iiifPKfS9_S9_ii,@"STO_CUDA_ENTRY STV_DEFAULT"
_ZN17fastertransformer13softmax_COL32I6__halfEEvPaPKiPKT_iiifPKfS9_S9_ii:
.text._ZN17fastertransformer13softmax_COL32I6__halfEEvPaPKiPKT_iiifPKfS9_S9_ii:
[----:B------:R-:W-:Y:S01]  /*0000*/  LDC R1, c[0x0][0x37c] ;  /* 0x0000df00ff017b82 */ /* 0x000fe20000000800 */
[----:B------:R-:W0:Y:S01]  /*0010*/  S2R R10, SR_CTAID.X ;  /* 0x00000000000a7919 */ /* 0x000e220000002500 */
[----:B------:R-:W0:Y:S06]  /*0020*/  LDCU.64 UR8, c[0x0][0x3a0] ;  /* 0x00007400ff0877ac */ /* 0x000e2c0008000a00 */
[----:B------:R-:W1:Y:S01]  /*0030*/  LDC.64 R6, c[0x0][0x3a8] ;  /* 0x0000ea00ff067b82 */ /* 0x000e620000000a00 */
[----:B------:R-:W2:Y:S07]  /*0040*/  LDCU.64 UR10, c[0x0][0x358] ;  /* 0x00006b00ff0a77ac */ /* 0x000eae0008000a00 */
[----:B------:R-:W3:Y:S01]  /*0050*/  LDC.64 R8, c[0x0][0x3b0] ;  /* 0x0000ec00ff087b82 */ /* 0x000ee20000000a00 */
[----:B0-----:R-:W-:-:S13]  /*0060*/  ISETP.GE.AND P0, PT, R10, UR8, PT ;  /* 0x000000080a007c0c */ /* 0x001fda000bf06270 */
[----:B--2---:R-:W-:Y:S05]  /*0070*/  @P0 EXIT ;  /* 0x000000000000094d */ /* 0x004fea0003800000 */
[----:B------:R-:W0:Y:S01]  /*0080*/  LDC.64 R4, c[0x0][0x3b8] ;  /* 0x0000ee00ff047b82 */ /* 0x000e220000000a00 */
[----:B-1----:R1:W2:Y:S01]  /*0090*/  LDG.E.CONSTANT R6, desc[UR10][R6.64] ;  /* 0x0000000a06067981 */ /* 0x0022a2000c1e9900 */
[----:B------:R-:W4:Y:S03]  /*00a0*/  LDCU UR6, c[0x0][0x39c] ;  /* 0x00007380ff0677ac */ /* 0x000f260008000800 */
[----:B---3--:R3:W5:Y:S01]  /*00b0*/  LDG.E.CONSTANT R9, desc[UR10][R8.64] ;  /* 0x0000000a08097981 */ /* 0x008762000c1e9900 */
[----:B------:R-:W1:Y:S02]  /*00c0*/  S2R R0, SR_TID.X ;  /* 0x0000000000007919 */ /* 0x000e640000002100 */
[----:B------:R-:W-:Y:S08]  /*00d0*/  S2UR UR12, SR_CTAID.Y ;  /* 0x00000000000c79c3 */ /* 0x000ff00000002600 */
[----:B------:R-:W4:Y:S01]  /*00e0*/  S2UR UR4, SR_CTAID.Z ;  /* 0x00000000000479c3 */ /* 0x000f220000002700 */
[----:B0-----:R2:W5:Y:S01]  /*00f0*/  LDG.E.CONSTANT R5, desc[UR10][R4.64] ;  /* 0x0000000a04057981 */ /* 0x001562000c1e9900 */
[----:B------:R-:W0:Y:S06]  /*0100*/  LDCU UR13, c[0x0][0x360] ;  /* 0x00006c00ff0d77ac */ /* 0x000e2c0008000800 */
[----:B------:R-:W0:Y:S01]  /*0110*/  S2UR UR7, SR_CgaCtaId ;  /* 0x00000000000779c3 */ /* 0x000e220000008800 */
[----:B------:R-:W-:-:S07]  /*0120*/  UMOV UR5, 0x400 ;  /* 0x0000040000057882 */ /* 0x000fce0000000000 */
[----:B------:R-:W0:Y:S01]  /*0130*/  LDC R13, c[0x0][0x3c4] ;  /* 0x0000f100ff0d7b82 */ /* 0x000e220000000800 */
[C---:B-1----:R-:W-:Y:S01]  /*0140*/  SHF.L.U32 R2, R0.reuse, 0x2, RZ ;  /* 0x0000000200027819 */ /* 0x042fe200000006ff */
[----:B----4-:R-:W-:Y:S01]  /*0150*/  UIMAD UR4, UR12, UR6, UR4 ;  /* 0x000000060c0472a4 */ /* 0x010fe2000f8e0204 */
[----:B------:R-:W-:Y:S01]  /*0160*/  LOP3.LUT R7, R0, 0x1f, RZ, 0xc0, !PT ;  /* 0x0000001f00077812 */ /* 0x000fe200078ec0ff */
[----:B------:R-:W-:Y:S01]  /*0170*/  UIADD3 UR6, UPT, UPT, UR5, 0x8, URZ ;  /* 0x0000000805067890 */ /* 0x000fe2000fffe0ff */
[C---:B------:R-:W-:Y:S01]  /*0180*/  LOP3.LUT R3, R2.reuse, 0xfe0, RZ, 0xc0, !PT ;  /* 0x00000fe002037812 */ /* 0x040fe200078ec0ff */
[----:B------:R-:W-:Y:S01]  /*0190*/  UIADD3 UR5, UPT, UPT, UR5, 0x88, URZ ;  /* 0x0000008805057890 */ /* 0x000fe2000fffe0ff */
[----:B---3--:R-:W-:Y:S01]  /*01a0*/  LOP3.LUT R8, R2, 0x1c, RZ, 0xc0, !PT ;  /* 0x0000001c02087812 */ /* 0x008fe200078ec0ff */
[----:B0-----:R-:W-:-:S04]  /*01b0*/  ULEA UR6, UR7, UR6, 0x18 ;  /* 0x0000000607067291 */ /* 0x001fc8000f8ec0ff */
[----:B------:R-:W-:Y:S01]  /*01c0*/  IMAD R11, R3, UR8, R8 ;  /* 0x00000008030b7c24 */ /* 0x000fe2000f8e0208 */
[----:B------:R-:W-:Y:S01]  /*01d0*/  ULEA UR5, UR7, UR5, 0x18 ;  /* 0x0000000507057291 */ /* 0x000fe2000f8ec0ff */
[----:B------:R-:W0:Y:S01]  /*01e0*/  LDC R3, c[0x0][0x370] ;  /* 0x0000dc00ff037b82 */ /* 0x000e220000000800 */
[----:B------:R-:W-:Y:S02]  /*01f0*/  I2FP.F32.U32 R8, R0 ;  /* 0x0000000000087245 */ /* 0x000fe40000201000 */
[C---:B------:R-:W-:Y:S01]  /*0200*/  LEA.HI R12, R0.reuse, UR6, RZ, 0x1d ;  /* 0x00000006000c7c11 */ /* 0x040fe2000f8fe8ff */
[C---:B------:R-:W-:Y:S01]  /*0210*/  IMAD R11, R13.reuse, UR4, R11 ;  /* 0x000000040d0b7c24 */ /* 0x040fe2000f8e020b */
[----:B------:R-:W-:Y:S01]  /*0220*/  LEA.HI R18, R0, UR5, RZ, 0x1d ;  /* 0x0000000500127c11 */ /* 0x000fe2000f8fe8ff */
[----:B------:R-:W-:Y:S02]  /*0230*/  IMAD R13, R13, UR12, R2 ;  /* 0x0000000c0d0d7c24 */ /* 0x000fe4000f8e0202 */
[----:B--2---:R-:W-:Y:S01]  /*0240*/  FMUL.FTZ R4, R6, UR9 ;  /* 0x0000000906047c20 */ /* 0x004fe20008410000 */
[----:B------:R-:W-:Y:S01]  /*0250*/  MOV R6, R10 ;  /* 0x0000000a00067202 */ /* 0x000fe20000000f00 */
[----:B------:R-:W1:Y:S01]  /*0260*/  LDCU UR9, c[0x0][0x3a0] ;  /* 0x00007400ff0977ac */ /* 0x000e620008000800 */
[----:B------:R-:W-:Y:S01]  /*0270*/  LOP3.LUT R10, R2, 0x7c, RZ, 0xc0, !PT ;  /* 0x0000007c020a7812 */ /* 0x000fe200078ec0ff */
[----:B-----5:R-:W-:Y:S01]  /*0280*/  FMUL.FTZ R4, R4, R9 ;  /* 0x0000000904047220 */ /* 0x020fe20000410000 */
[----:B------:R-:W-:Y:S01]  /*0290*/  I2FP.F32.U32 R9, UR13 ;  /* 0x0000000d00097c45 */ /* 0x000fe20008201000 */
[----:B01----:R-:W2:Y:S06]  /*02a0*/  MUFU.RCP R5, R5 ;  /* 0x0000000500057308 */ /* 0x003eac0000001000 */
.L_x_125:
[----:B0--3--:R-:W0:Y:S08]  /*02b0*/  LDC R15, c[0x0][0x3c4] ;  /* 0x0000f100ff0f7b82 */ /* 0x009e300000000800 */
[----:B-1----:R-:W1:Y:S01]  /*02c0*/  LDC.64 R16, c[0x0][0x390] ;  /* 0x0000e400ff107b82 */ /* 0x002e620000000a00 */
[----:B0-----:R-:W-:-:S04]  /*02d0*/  IMAD R15, R15, UR12, R6 ;  /* 0x0000000c0f0f7c24 */ /* 0x001fc8000f8e0206 */
[----:B-1----:R-:W-:-:S06]  /*02e0*/  IMAD.WIDE.U32 R14, R15, 0x2, R16 ;  /* 0x000000020f0e7825 */ /* 0x002fcc00078e0010 */
[----:B------:R-:W3:Y:S01]  /*02f0*/  LDG.E.U16.CONSTANT R14, desc[UR10][R14.64] ;  /* 0x0000000a0e0e7981 */ /* 0x000ee2000c1e9500 */
[----:B------:R-:W-:Y:S01]  /*0300*/  BSSY.RECONVERGENT B0, `(.L_x_114) ;  /* 0x00000c1000007945 */ /* 0x000fe20003800200 */
[----:B---3--:R-:W-:-:S05]  /*0310*/  HADD2.F32 R19, -RZ, R14.H0_H0 ;  /* 0x2000000eff137230 */ /* 0x008fca0000004100 */
[----:B------:R-:W-:Y:S02]  /*0320*/  FSETP.GEU.FTZ.AND P0, PT, R19, 0.10000000149011611938, PT ;  /* 0x3dcccccd1300780b */ /* 0x000fe40003f1e000 */
[----:B------:R-:W-:-:S11]  /*0330*/  LEA R19, R6, R11, 0x5 ;  /* 0x0000000b06137211 */ /* 0x000fd600078e28ff */
[----:B------:R-:W-:Y:S05]  /*0340*/  @P0 BRA `(.L_x_115) ;  /* 0x0000000000200947 */ /* 0x000fea0003800000 */
[----:B------:R-:W-:Y:S02]  /*0350*/  UMOV UR4, UR9 ;  /* 0x0000000900047c82 */ /* 0x000fe40008000000 */
[----:B------:R-:W-:-:S13]  /*0360*/  ISETP.GE.AND P0, PT, R2, UR4, PT ;  /* 0x0000000402007c0c */ /* 0x000fda000bf06270 */
[----:B------:R-:W-:Y:S05]  /*0370*/  @P0 BRA `(.L_x_116) ;  /* 0x0000000800e40947 */ /* 0x000fea0003800000 */
[----:B------:R-:W0:Y:S01]  /*0380*/  LDC.64 R14, c[0x0][0x380] ;  /* 0x0000e000ff0e7b82 */ /* 0x000e220000000a00 */
[----:B------:R-:W-:-:S05]  /*0390*/  SHF.R.S32.HI R19, RZ, 0x2, R19 ;  /* 0x00000002ff137819 */ /* 0x000fca0000011413 */
[----:B0-----:R-:W-:-:S05]  /*03a0*/  IMAD.WIDE R14, R19, 0x4, R14 ;  /* 0x00000004130e7825 */ /* 0x001fca00078e020e */
[----:B------:R0:W-:Y:S01]  /*03b0*/  STG.E desc[UR10][R14.64], RZ ;  /* 0x000000ff0e007986 */ /* 0x0001e2000c10190a */
[----:B------:R-:W-:Y:S05]  /*03c0*/  BRA `(.L_x_116) ;  /* 0x0000000800d07947 */ /* 0x000fea0003800000 */
.L_x_115:
[----:B------:R-:W-:Y:S01]  /*03d0*/  UMOV UR4, UR9 ;  /* 0x0000000900047c82 */ /* 0x000fe20008000000 */
[----:B------:R-:W-:Y:S01]  /*03e0*/  UISETP.GT.U32.AND UP0, UPT, UR13, 0x20, UPT ;  /* 0x000000200d00788c */ /* 0x000fe2000bf04070 */
[----:B------:R-:W-:Y:S01]  /*03f0*/  ISETP.GE.AND P0, PT, R2, UR4, PT ;  /* 0x0000000402007c0c */ /* 0x000fe2000bf06270 */
[----:B------:R-:W-:Y:S01]  /*0400*/  BSSY.RECONVERGENT B1, `(.L_x_117) ;  /* 0x0000027000017945 */ /* 0x000fe20003800200 */
[----:B------:R-:W-:Y:S01]  /*0410*/  HFMA2 R22, -RZ, RZ, -598.5, 40320 ;  /* 0xe0ad78ecff167431 */ /* 0x000fe200000001ff */
[----:B------:R-:W-:Y:S02]  /*0420*/  CS2R R20, SRZ ;  /* 0x0000000000147805 */ /* 0x000fe4000001ff00 */
[----:B------:R-:W-:-:S08]  /*0430*/  CS2R R14, SRZ ;  /* 0x00000000000e7805 */ /* 0x000fd0000001ff00 */
[----:B------:R-:W-:Y:S05]  /*0440*/  @P0 BRA `(.L_x_118) ;  /* 0x0000000000880947 */ /* 0x000fea0003800000 */
[----:B------:R-:W0:Y:S01]  /*0450*/  LDC.64 R14, c[0x0][0x388] ;  /* 0x0000e200ff0e7b82 */ /* 0x000e220000000a00 */
[----:B------:R-:W-:-:S04]  /*0460*/  IMAD R21, R6, UR4, R13 ;  /* 0x0000000406157c24 */ /* 0x000fc8000f8e020d */
[----:B------:R-:W-:-:S05]  /*0470*/  IMAD.WIDE R16, R21, 0x2, R16 ;  /* 0x0000000215107825 */ /* 0x000fca00078e0210 */
[----:B------:R-:W3:Y:S04]  /*0480*/  LDG.E.U16.CONSTANT R26, desc[UR10][R16.64] ;  /* 0x0000000a101a7981 */ /* 0x000ee8000c1e9500 */
[----:B------:R-:W4:Y:S04]  /*0490*/  LDG.E.U16.CONSTANT R27, desc[UR10][R16.64+0x2] ;  /* 0x0000020a101b7981 */ /* 0x000f28000c1e9500 */
[----:B------:R-:W5:Y:S04]  /*04a0*/  LDG.E.U16.CONSTANT R21, desc[UR10][R16.64+0x4] ;  /* 0x0000040a10157981 */ /* 0x000f68000c1e9500 */
[----:B------:R-:W2:Y:S01]  /*04b0*/  LDG.E.U16.CONSTANT R24, desc[UR10][R16.64+0x6] ;  /* 0x0000060a10187981 */ /* 0x000ea2000c1e9500 */
[----:B0-----:R-:W-:-:S05]  /*04c0*/  IMAD.WIDE R14, R19, 0x4, R14 ;  /* 0x00000004130e7825 */ /* 0x001fca00078e020e */
[----:B------:R-:W2:Y:S04]  /*04d0*/  LDG.E.CONSTANT R25, desc[UR10][R14.64] ;  /* 0x0000000a0e197981 */ /* 0x000ea8000c1e9900 */
[----:B------:R-:W2:Y:S04]  /*04e0*/  LDG.E.CONSTANT R23, desc[UR10][R14.64+0x4] ;  /* 0x0000040a0e177981 */ /* 0x000ea8000c1e9900 */
[----:B------:R-:W2:Y:S04]  /*04f0*/  LDG.E.CONSTANT R20, desc[UR10][R14.64+0x8] ;  /* 0x0000080a0e147981 */ /* 0x000ea8000c1e9900 */
[----:B------:R0:W2:Y:S01]  /*0500*/  LDG.E.CONSTANT R22, desc[UR10][R14.64+0xc] ;  /* 0x00000c0a0e167981 */ /* 0x0000a2000c1e9900 */
[----:B---3--:R-:W-:-:S02]  /*0510*/  HADD2.F32 R26, -RZ, R26.H0_H0 ;  /* 0x2000001aff1a7230 */ /* 0x008fc40000004100 */
[----:B----4-:R-:W-:-:S03]  /*0520*/  HADD2.F32 R27, -RZ, R27.H0_H0 ;  /* 0x2000001bff1b7230 */ /* 0x010fc60000004100 */
[----:B------:R-:W-:Y:S01]  /*0530*/  FADD.FTZ R26, -R26, 1 ;  /* 0x3f8000001a1a7421 */ /* 0x000fe20000010100 */
[----:B-----5:R-:W-:Y:S02]  /*0540*/  HADD2.F32 R28, -RZ, R21.H0_H0 ;  /* 0x20000015ff1c7230 */ /* 0x020fe40000004100 */
[----:B------:R-:W-:Y:S01]  /*0550*/  FADD.FTZ R27, -R27, 1 ;  /* 0x3f8000001b1b7421 */ /* 0x000fe20000010100 */
[----:B--2---:R-:W-:Y:S02]  /*0560*/  HADD2.F32 R24, -RZ, R24.H0_H0 ;  /* 0x20000018ff187230 */ /* 0x004fe40000004100 */
[----:B------:R-:W-:Y:S01]  /*0570*/  FMUL.FTZ R21, R26, 10000 ;  /* 0x461c40001a157820 */ /* 0x000fe20000410000 */
[----:B------:R-:W-:Y:S01]  /*0580*/  FMUL.FTZ R16, R27, 10000 ;  /* 0x461c40001b107820 */ /* 0x000fe20000410000 */
[----:B------:R-:W-:Y:S01]  /*0590*/  FADD.FTZ R28, -R28, 1 ;  /* 0x3f8000001c1c7421 */ /* 0x000fe20000010100 */
[----:B------:R-:W-:Y:S01]  /*05a0*/  I2FP.F32.S32 R25, R25 ;  /* 0x0000001900197245 */ /* 0x000fe20000201400 */
[----:B------:R-:W-:Y:S01]  /*05b0*/  FADD.FTZ R24, -R24, 1 ;  /* 0x3f80000018187421 */ /* 0x000fe20000010100 */
[----:B------:R-:W-:-:S03]  /*05c0*/  I2FP.F32.S32 R23, R23 ;  /* 0x0000001700177245 */ /* 0x000fc60000201400 */
[----:B0-----:R-:W-:Y:S01]  /*05d0*/  FFMA.FTZ R14, R4, R25, -R21 ;  /* 0x00000019040e7223 */ /* 0x001fe20000010815 */
[----:B------:R-:W-:Y:S01]  /*05e0*/  FMUL.FTZ R24, R24, 10000 ;  /* 0x461c400018187820 */ /* 0x000fe20000410000 */
[----:B------:R-:W-:Y:S01]  /*05f0*/  I2FP.F32.S32 R21, R20 ;  /* 0x0000001400157245 */ /* 0x000fe20000201400 */
[----:B------:R-:W-:Y:S01]  /*0600*/  FFMA.FTZ R15, R4, R23, -R16 ;  /* 0x00000017040f7223 */ /* 0x000fe20000010810 */
[----:B------:R-:W-:Y:S01]  /*0610*/  FMUL.FTZ R23, R28, 10000 ;  /* 0x461c40001c177820 */ /* 0x000fe20000410000 */
[----:B------:R-:W-:-:S03]  /*0620*/  I2FP.F32.S32 R17, R22 ;  /* 0x0000001600117245 */ /* 0x000fc60000201400 */
[----:B------:R-:W-:Y:S01]  /*0630*/  FFMA.FTZ R21, R4, R21, -R23 ;  /* 0x0000001504157223 */ /* 0x000fe20000010817 */
[----:B------:R-:W-:Y:S01]  /*0640*/  FMNMX3.FTZ R22, R14, -1.00000002004087734272e+20, R15, !PT ;  /* 0xe0ad78ec0e167876 */ /* 0x000fe2000781000f */
[----:B------:R-:W-:-:S05]  /*0650*/  FFMA.FTZ R20, R4, R17, -R24 ;  /* 0x0000001104147223 */ /* 0x000fca0000010818 */
[----:B------:R-:W-:-:S07]  /*0660*/  FMNMX3.FTZ R22, R22, R21, R20, !PT ;  /* 0x0000001516167276 */ /* 0x000fce0007810014 */
.L_x_118:
[----:B------:R-:W-:Y:S05]  /*0670*/  BSYNC.RECONVERGENT B1 ;  /* 0x0000000000017941 */ /* 0x000fea0003800200 */
.L_x_117:
        /* <DEDUP_REMOVED lines=12> */
.L_x_119:
        /* <DEDUP_REMOVED lines=27> */
.L_x_120:
        /* <DEDUP_REMOVED lines=23> */
[----:B------:R-:W3:Y:S04]  /*0a60*/  MUFU.EX2 R21, R21 ;  /* 0x0000001500157308 */ /* 0x000ee80000000800 */
[----:B------:R-:W4:Y:S01]  /*0a70*/  MUFU.EX2 R20, R20 ;  /* 0x0000001400147308 */ /* 0x000f220000000800 */
[----:B0-----:R-:W-:-:S04]  /*0a80*/  FADD.FTZ R16, RZ, R14 ;  /* 0x0000000eff107221 */ /* 0x001fc80000010000 */
[----:B-1----:R-:W-:-:S04]  /*0a90*/  FADD.FTZ R16, R16, R15 ;  /* 0x0000000f10107221 */ /* 0x002fc80000010000 */
[----:B---3--:R-:W-:-:S04]  /*0aa0*/  FADD.FTZ R17, R16, R21 ;  /* 0x0000001510117221 */ /* 0x008fc80000010000 */
[----:B----4-:R-:W-:-:S07]  /*0ab0*/  FADD.FTZ R17, R17, R20 ;  /* 0x0000001411117221 */ /* 0x010fce0000010000 */
.L_x_122:
[----:B------:R-:W-:Y:S05]  /*0ac0*/  BSYNC.RECONVERGENT B1 ;  /* 0x0000000000017941 */ /* 0x000fea0003800200 */
.L_x_121:
        /* <DEDUP_REMOVED lines=12> */
.L_x_123:
        /* <DEDUP_REMOVED lines=27> */
.L_x_124:
[----:B------:R-:W0:Y:S01]  /*0d40*/  @!P1 S2R R22, SR_CgaCtaId ;  /* 0x0000000000169919 */ /* 0x000e220000008800 */
[----:B------:R-:W-:Y:S01]  /*0d50*/  @!P1 FADD.FTZ R24, R24, 9.9999999747524270788e-07 ;  /* 0x358637bd18189421 */ /* 0x000fe20000010000 */
[----:B------:R-:W-:-:S03]  /*0d60*/  @!P1 MOV R17, 0x400 ;  /* 0x0000040000119802 */ /* 0x000fc60000000f00 */
[----:B------:R-:W1:Y:S02]  /*0d70*/  @!P1 MUFU.RCP R16, R24 ;  /* 0x0000001800109308 */ /* 0x000e640000001000 */
[----:B-1----:R-:W-:-:S04]  /*0d80*/  @!P1 FMUL.FTZ R16, R16, 127 ;  /* 0x42fe000010109820 */ /* 0x002fc80000410000 */
[----:B--2---:R-:W-:Y:S01]  /*0d90*/  @!P1 FMUL.FTZ R16, R16, R5 ;  /* 0x0000000510109220 */ /* 0x004fe20000410000 */
[----:B0-----:R-:W-:-:S05]  /*0da0*/  @!P1 LEA R17, R22, R17, 0x18 ;  /* 0x0000001116119211 */ /* 0x001fca00078ec0ff */
[----:B------:R1:W-:Y:S01]  /*0db0*/  @!P1 STS [R17+0x4], R16 ;  /* 0x0000041011009388 */ /* 0x0003e20000000800 */
[----:B------:R-:W-:Y:S06]  /*0dc0*/  BAR.SYNC.DEFER_BLOCKING 0x0 ;  /* 0x0000000000007b1d */ /* 0x000fec0000010000 */
[----:B------:R-:W-:Y:S05]  /*0dd0*/  @P0 BRA `(.L_x_116) ;  /* 0x00000000004c0947 */ /* 0x000fea0003800000 */
[----:B------:R-:W0:Y:S01]  /*0de0*/  S2UR UR8, SR_CgaCtaId ;  /* 0x00000000000879c3 */ /* 0x000e220000008800 */
[----:B------:R-:W-:Y:S01]  /*0df0*/  UMOV UR7, 0x400 ;  /* 0x0000040000077882 */ /* 0x000fe20000000000 */
[----:B------:R-:W-:Y:S01]  /*0e00*/  SHF.R.S32.HI R23, RZ, 0x2, R19 ;  /* 0x00000002ff177819 */ /* 0x000fe20000011413 */
[----:B0-----:R-:W-:-:S09]  /*0e10*/  ULEA UR7, UR8, UR7, 0x18 ;  /* 0x0000000708077291 */ /* 0x001fd2000f8ec0ff */
[----:B-1----:R-:W0:Y:S02]  /*0e20*/  LDS R16, [UR7+0x4] ;  /* 0x00000407ff107984 */ /* 0x002e240008000800 */
[C---:B0-----:R-:W-:Y:S01]  /*0e30*/  FMUL.FTZ R17, R16.reuse, R14 ;  /* 0x0000000e10117220 */ /* 0x041fe20000410000 */
[C---:B------:R-:W-:Y:S01]  /*0e40*/  FMUL.FTZ R22, R16.reuse, R15 ;  /* 0x0000000f10167220 */ /* 0x040fe20000410000 */
[C---:B------:R-:W-:Y:S01]  /*0e50*/  FMUL.FTZ R21, R16.reuse, R21 ;  /* 0x0000001510157220 */ /* 0x040fe20000410000 */
[----:B------:R-:W-:Y:S01]  /*0e60*/  FMUL.FTZ R16, R16, R20 ;  /* 0x0000001410107220 */ /* 0x000fe20000410000 */
[----:B------:R-:W0:Y:S02]  /*0e70*/  LDC.64 R14, c[0x0][0x380] ;  /* 0x0000e000ff0e7b82 */ /* 0x000e240000000a00 */
[----:B------:R-:W-:Y:S08]  /*0e80*/  F2I.S8.NTZ R17, R17 ;  /* 0x0000001100117305 */ /* 0x000ff00000202100 */
[----:B------:R-:W1:Y:S08]  /*0e90*/  F2I.S8.NTZ R22, R22 ;  /* 0x0000001600167305 */ /* 0x000e700000202100 */
[----:B------:R-:W-:Y:S01]  /*0ea0*/  F2I.S8.NTZ R21, R21 ;  /* 0x0000001500157305 */ /* 0x000fe20000202100 */
[----:B0-----:R-:W-:Y:S01]  /*0eb0*/  IMAD.WIDE R14, R23, 0x4, R14 ;  /* 0x00000004170e7825 */ /* 0x001fe200078e020e */
[----:B-1----:R-:W-:-:S06]  /*0ec0*/  PRMT R19, R17, 0x3340, R22 ;  /* 0x0000334011137816 */ /* 0x002fcc0000000016 */
[----:B------:R-:W0:Y:S02]  /*0ed0*/  F2I.S8.NTZ R16, R16 ;  /* 0x0000001000107305 */ /* 0x000e240000202100 */
[----:B0-----:R-:W-:-:S04]  /*0ee0*/  PRMT R20, R21, 0x3340, R16 ;  /* 0x0000334015147816 */ /* 0x001fc80000000010 */
[----:B------:R-:W-:-:S05]  /*0ef0*/  PRMT R19, R19, 0x5410, R20 ;  /* 0x0000541013137816 */ /* 0x000fca0000000014 */
[----:B------:R3:W-:Y:S02]  /*0f00*/  STG.E desc[UR10][R14.64], R19 ;  /* 0x000000130e007986 */ /* 0x0007e4000c10190a */
.L_x_116:
[----:B------:R-:W-:Y:S05]  /*0f10*/  BSYNC.RECONVERGENT B0 ;  /* 0x0000000000007941 */ /* 0x000fea0003800200 */
.L_x_114:
[----:B------:R-:W-:-:S04]  /*0f20*/  IADD3 R6, PT, PT, R3, R6, RZ ;  /* 0x0000000603067210 */ /* 0x000fc80007ffe0ff */
[----:B------:R-:W-:-:S13]  /*0f30*/  ISETP.GE.AND P0, PT, R6, UR4, PT ;  /* 0x0000000406007c0c */ /* 0x000fda000bf06270 */
[----:B------:R-:W-:Y:S05]  /*0f40*/  @!P0 BRA `(.L_x_125) ;  /* 0xfffffff000d88947 */ /* 0x000fea000383ffff */
[----:B------:R-:W-:Y:S05]  /*0f50*/  EXIT ;  /* 0x000000000000794d */ /* 0x000fea0003800000 */
.L_x_126:
        /* <DEDUP_REMOVED lines=10> */
.L_x_196:


//--------------------- .text._ZN17fastertransformer18softmax_COL32_LE64I6__halfEEvPaPKiPKT_iiifPKfS9_S9_ii --------------------------
	.section	.text._ZN17fastertransformer18softmax_COL32_LE64I6__halfEEvPaPKiPKT_iiifPKfS9_S9_ii,"ax",@progbits
	.align	128
        .global         _ZN17fastertransformer18softmax_COL32_LE64I6__halfEEvPaPKiPKT_iiifPKfS9_S9_ii
        .type           _ZN17fastertransformer18softmax_COL32_LE64I6__halfEEvPaPKiPKT_iiifPKfS9_S9_ii,@function
        .size           _ZN17fastertransformer18softmax_COL32_LE64I6__halfEEvPaPKiPKT_iiifPKfS9_S9_ii,(.L_x_197 - _ZN17fastertransformer18softmax_COL32_LE64I6__halfEEvPaPKiPKT_iiifPKfS9_S9_ii)
        .other          _ZN17fastertransformer18softmax_COL32_LE64I6__halfEEvPaPKiPKT_iiifPKfS9_S9_ii,@"STO_CUDA_ENTRY STV_DEFAULT"
_ZN17fastertransformer18softmax_COL32_LE64I6__halfEEvPaPKiPKT_iiifPKfS9_S9_ii:
.text._ZN17fastertransformer18softmax_COL32_LE64I6__halfEEvPaPKiPKT_iiifPKfS9_S9_ii:
        /* <DEDUP_REMOVED lines=26> */
[----:B------:R-:W-:Y:S02]  /*01a0*/  LOP3.LUT R10, R2, 0x1e, RZ, 0xc0, !PT ;  /* 0x0000001e020a7812 */ /* 0x000fe400078ec0ff */
[----:B---3--:R-:W-:Y:S01]  /*01b0*/  I2FP.F32.U32 R8, R0 ;  /* 0x0000000000087245 */ /* 0x008fe20000201000 */
[----:B0-----:R-:W-:-:S02]  /*01c0*/  ULEA UR6, UR7, UR6, 0x18 ;  /* 0x0000000607067291 */ /* 0x001fc4000f8ec0ff */
[----:B------:R-:W-:Y:S01]  /*01d0*/  IMAD R11, R3, UR8, R10 ;  /* 0x00000008030b7c24 */ /* 0x000fe2000f8e020a */
[----:B------:R-:W-:Y:S01]  /*01e0*/  ULEA UR5, UR7, UR5, 0x18 ;  /* 0x0000000507057291 */ /* 0x000fe2000f8ec0ff */
[----:B------:R-:W0:Y:S01]  /*01f0*/  LDC R3, c[0x0][0x370] ;  /* 0x0000dc00ff037b82 */ /* 0x000e220000000800 */
[----:B------:R-:W-:Y:S01]  /*0200*/  SHF.L.U32 R10, R0, 0x2, RZ ;  /* 0x00000002000a7819 */ /* 0x000fe200000006ff */
[----:B------:R-:W-:-:S03]  /*0210*/  IMAD R11, R13, UR4, R11 ;  /* 0x000000040d0b7c24 */ /* 0x000fc6000f8e020b */
[----:B------:R-:W-:Y:S01]  /*0220*/  LOP3.LUT R10, R10, 0x7c, RZ, 0xc0, !PT ;  /* 0x0000007c0a0a7812 */ /* 0x000fe200078ec0ff */
[----:B------:R-:W-:Y:S01]  /*0230*/  IMAD R13, R13, UR12, R2 ;  /* 0x0000000c0d0d7c24 */ /* 0x000fe2000f8e0202 */
[----:B------:R-:W-:Y:S01]  /*0240*/  LEA.HI R18, R0, UR5, RZ, 0x1d ;  /* 0x0000000500127c11 */ /* 0x000fe2000f8fe8ff */
[----:B--2---:R-:W-:Y:S01]  /*0250*/  FMUL.FTZ R4, R6, UR9 ;  /* 0x0000000906047c20 */ /* 0x004fe20008410000 */
[----:B------:R-:W-:Y:S01]  /*0260*/  MOV R6, R12 ;  /* 0x0000000c00067202 */ /* 0x000fe20000000f00 */
[----:B------:R-:W1:Y:S01]  /*0270*/  LDCU UR9, c[0x0][0x3a0] ;  /* 0x00007400ff0977ac */ /* 0x000e620008000800 */
[----:B------:R-:W-:Y:S01]  /*0280*/  LEA.HI R12, R0, UR6, RZ, 0x1d ;  /* 0x00000006000c7c11 */ /* 0x000fe2000f8fe8ff */
[----:B-----5:R-:W-:Y:S01]  /*0290*/  FMUL.FTZ R4, R4, R9 ;  /* 0x0000000904047220 */ /* 0x020fe20000410000 */
[----:B------:R-:W-:Y:S01]  /*02a0*/  I2FP.F32.U32 R9, UR13 ;  /* 0x0000000d00097c45 */ /* 0x000fe20008201000 */
[----:B01----:R-:W2:Y:S06]  /*02b0*/  MUFU.RCP R5, R5 ;  /* 0x0000000500057308 */ /* 0x003eac0000001000 */
.L_x_136:
[----:B0--3--:R-:W0:Y:S08]  /*02c0*/  LDC R17, c[0x0][0x3c4] ;  /* 0x0000f100ff117b82 */ /* 0x009e300000000800 */
[----:B-1----:R-:W1:Y:S01]  /*02d0*/  LDC.64 R14, c[0x0][0x390] ;  /* 0x0000e400ff0e7b82 */ /* 0x002e620000000a00 */
[----:B0-----:R-:W-:-:S04]  /*02e0*/  IMAD R17, R17, UR12, R6 ;  /* 0x0000000c11117c24 */ /* 0x001fc8000f8e0206 */
[----:B-1----:R-:W-:-:S06]  /*02f0*/  IMAD.WIDE.U32 R16, R17, 0x2, R14 ;  /* 0x0000000211107825 */ /* 0x002fcc00078e000e */
[----:B------:R-:W3:Y:S01]  /*0300*/  LDG.E.U16.CONSTANT R16, desc[UR10][R16.64] ;  /* 0x0000000a10107981 */ /* 0x000ee2000c1e9500 */
[----:B------:R-:W-:Y:S01]  /*0310*/  BSSY.RECONVERGENT B0, `(.L_x_127) ;  /* 0x00000a0000007945 */ /* 0x000fe20003800200 */
[----:B---3--:R-:W-:-:S05]  /*0320*/  HADD2.F32 R19, -RZ, R16.H0_H0 ;  /* 0x20000010ff137230 */ /* 0x008fca0000004100 */
[----:B------:R-:W-:Y:S01]  /*0330*/  FSETP.GEU.FTZ.AND P0, PT, R19, 0.10000000149011611938, PT ;  /* 0x3dcccccd1300780b */ /* 0x000fe20003f1e000 */
[----:B------:R-:W-:-:S12]  /*0340*/  IMAD R19, R6, 0x20, R11 ;  /* 0x0000002006137824 */ /* 0x000fd800078e020b */
[----:B------:R-:W-:Y:S05]  /*0350*/  @P0 BRA `(.L_x_128) ;  /* 0x0000000000200947 */ /* 0x000fea0003800000 */
[----:B------:R-:W-:Y:S02]  /*0360*/  UMOV UR4, UR9 ;  /* 0x0000000900047c82 */ /* 0x000fe40008000000 */
[----:B------:R-:W-:-:S13]  /*0370*/  ISETP.GE.AND P0, PT, R2, UR4, PT ;  /* 0x0000000402007c0c */ /* 0x000fda000bf06270 */
[----:B------:R-:W-:Y:S05]  /*0380*/  @P0 BRA `(.L_x_129) ;  /* 0x0000000800600947 */ /* 0x000fea0003800000 */
[----:B------:R-:W0:Y:S01]  /*0390*/  LDC.64 R14, c[0x0][0x380] ;  /* 0x0000e000ff0e7b82 */ /* 0x000e220000000a00 */
[----:B------:R-:W-:-:S05]  /*03a0*/  SHF.R.S32.HI R19, RZ, 0x1, R19 ;  /* 0x00000001ff137819 */ /* 0x000fca0000011413 */
[----:B0-----:R-:W-:-:S05]  /*03b0*/  IMAD.WIDE R14, R19, 0x2, R14 ;  /* 0x00000002130e7825 */ /* 0x001fca00078e020e */
[----:B------:R0:W-:Y:S01]  /*03c0*/  STG.E.U16 desc[UR10][R14.64], RZ ;  /* 0x000000ff0e007986 */ /* 0x0001e2000c10150a */
[----:B------:R-:W-:Y:S05]  /*03d0*/  BRA `(.L_x_129) ;  /* 0x00000008004c7947 */ /* 0x000fea0003800000 */
.L_x_128:
[----:B------:R-:W-:Y:S02]  /*03e0*/  UMOV UR4, UR9 ;  /* 0x0000000900047c82 */ /* 0x000fe40008000000 */
[----:B------:R-:W-:-:S13]  /*03f0*/  ISETP.GE.AND P0, PT, R2, UR4, PT ;  /* 0x0000000402007c0c */ /* 0x000fda000bf06270 */
[----:B------:R-:W0:Y:S01]  /*0400*/  @!P0 LDC.64 R16, c[0x0][0x388] ;  /* 0x0000e200ff108b82 */ /* 0x000e220000000a00 */
[----:B------:R-:W-:-:S04]  /*0410*/  @!P0 IMAD R21, R6, UR4, R13 ;  /* 0x0000000406158c24 */ /* 0x000fc8000f8e020d */
[----:B------:R-:W-:-:S05]  /*0420*/  @!P0 IMAD.WIDE R14, R21, 0x2, R14 ;  /* 0x00000002150e8825 */ /* 0x000fca00078e020e */
[----:B------:R-:W3:Y:S04]  /*0430*/  @!P0 LDG.E.U16.CONSTANT R20, desc[UR10][R14.64] ;  /* 0x0000000a0e148981 */ /* 0x000ee8000c1e9500 */
[----:B------:R1:W4:Y:S01]  /*0440*/  @!P0 LDG.E.U16.CONSTANT R23, desc[UR10][R14.64+0x2] ;  /* 0x0000020a0e178981 */ /* 0x000322000c1e9500 */
[----:B0-----:R-:W-:-:S05]  /*0450*/  @!P0 IMAD.WIDE R16, R19, 0x4, R16 ;  /* 0x0000000413108825 */ /* 0x001fca00078e0210 */
[----:B------:R-:W5:Y:S04]  /*0460*/  @!P0 LDG.E.CONSTANT R22, desc[UR10][R16.64] ;  /* 0x0000000a10168981 */ /* 0x000f68000c1e9900 */
[----:B------:R-:W2:Y:S01]  /*0470*/  @!P0 LDG.E.CONSTANT R24, desc[UR10][R16.64+0x4] ;  /* 0x0000040a10188981 */ /* 0x000ea2000c1e9900 */
[----:B------:R-:W-:Y:S01]  /*0480*/  UISETP.GT.U32.AND UP0, UPT, UR13, 0x20, UPT ;  /* 0x000000200d00788c */ /* 0x000fe2000bf04070 */
[----:B-1----:R-:W-:Y:S02]  /*0490*/  HFMA2 R14, -RZ, RZ, -598.5, 40320 ;  /* 0xe0ad78ecff0e7431 */ /* 0x002fe400000001ff */
[----:B---3--:R-:W-:Y:S02]  /*04a0*/  @!P0 HADD2.F32 R21, -RZ, R20.H0_H0 ;  /* 0x20000014ff158230 */ /* 0x008fe40000004100 */
[----:B----4-:R-:W-:-:S03]  /*04b0*/  @!P0 HADD2.F32 R23, -RZ, R23.H0_H0 ;  /* 0x20000017ff178230 */ /* 0x010fc60000004100 */
[----:B------:R-:W-:Y:S01]  /*04c0*/  @!P0 FADD.FTZ R25, -R21, 1 ;  /* 0x3f80000015198421 */ /* 0x000fe20000010100 */
[----:B------:R-:W-:Y:S01]  /*04d0*/  CS2R R20, SRZ ;  /* 0x0000000000147805 */ /* 0x000fe2000001ff00 */
[----:B------:R-:W-:Y:S02]  /*04e0*/  @!P0 FADD.FTZ R26, -R23, 1 ;  /* 0x3f800000171a8421 */ /* 0x000fe40000010100 */
[----:B------:R-:W-:Y:S02]  /*04f0*/  @!P0 FMUL.FTZ R25, R25, 10000 ;  /* 0x461c400019198820 */ /* 0x000fe40000410000 */
[----:B------:R-:W-:Y:S01]  /*0500*/  @!P0 FMUL.FTZ R26, R26, 10000 ;  /* 0x461c40001a1a8820 */ /* 0x000fe20000410000 */
[----:B-----5:R-:W-:Y:S02]  /*0510*/  @!P0 I2FP.F32.S32 R23, R22 ;  /* 0x0000001600178245 */ /* 0x020fe40000201400 */
[----:B--2---:R-:W-:-:S03]  /*0520*/  @!P0 I2FP.F32.S32 R15, R24 ;  /* 0x00000018000f8245 */ /* 0x004fc60000201400 */
[C---:B------:R-:W-:Y:S02]  /*0530*/  @!P0 FFMA.FTZ R20, R4.reuse, R23, -R25 ;  /* 0x0000001704148223 */ /* 0x040fe40000010819 */
[----:B------:R-:W-:-:S05]  /*0540*/  @!P0 FFMA.FTZ R21, R4, R15, -R26 ;  /* 0x0000000f04158223 */ /* 0x000fca000001081a */
[----:B------:R-:W-:Y:S01]  /*0550*/  @!P0 FMNMX.FTZ R14, R20, R21, !PT ;  /* 0x00000015140e8209 */ /* 0x000fe20007810000 */
        /* <DEDUP_REMOVED lines=12> */
.L_x_130:
[----:B------:R-:W0:Y:S01]  /*0620*/  SHFL.BFLY PT, R15, R14, 0x10, 0x1f ;  /* 0x0e001f000e0f7f89 */ /* 0x000e2200000e0000 */
[----:B------:R-:W-:Y:S01]  /*0630*/  ISETP.NE.AND P1, PT, R7, RZ, PT ;  /* 0x000000ff0700720c */ /* 0x000fe20003f25270 */
[----:B------:R-:W-:-:S05]  /*0640*/  FMUL.FTZ R25, R9, 0.03125 ;  /* 0x3d00000009197820 */ /* 0x000fca0000410000 */
[----:B------:R-:W-:Y:S02]  /*0650*/  FSETP.GT.FTZ.AND P2, PT, R25, R8, PT ;  /* 0x000000081900720b */ /* 0x000fe40003f54000 */
        /* <DEDUP_REMOVED lines=23> */
.L_x_131:
        /* <DEDUP_REMOVED lines=21> */
.L_x_133:
[----:B------:R-:W-:Y:S05]  /*0920*/  BSYNC.RECONVERGENT B1 ;  /* 0x0000000000017941 */ /* 0x000fea0003800200 */
.L_x_132:
        /* <DEDUP_REMOVED lines=12> */
.L_x_134:
        /* <DEDUP_REMOVED lines=27> */
.L_x_135:
[----:B------:R-:W0:Y:S01]  /*0ba0*/  @!P1 S2R R16, SR_CgaCtaId ;  /* 0x0000000000109919 */ /* 0x000e220000008800 */
[----:B------:R-:W-:Y:S01]  /*0bb0*/  @!P1 FADD.FTZ R22, R22, 9.9999999747524270788e-07 ;  /* 0x358637bd16169421 */ /* 0x000fe20000010000 */
[----:B------:R-:W-:-:S03]  /*0bc0*/  @!P1 MOV R15, 0x400 ;  /* 0x00000400000f9802 */ /* 0x000fc60000000f00 */
[----:B------:R-:W1:Y:S02]  /*0bd0*/  @!P1 MUFU.RCP R14, R22 ;  /* 0x00000016000e9308 */ /* 0x000e640000001000 */
[----:B-1----:R-:W-:-:S04]  /*0be0*/  @!P1 FMUL.FTZ R14, R14, 127 ;  /* 0x42fe00000e0e9820 */ /* 0x002fc80000410000 */
[----:B------:R-:W-:Y:S01]  /*0bf0*/  @!P1 FMUL.FTZ R14, R14, R5 ;  /* 0x000000050e0e9220 */ /* 0x000fe20000410000 */
[----:B0-----:R-:W-:-:S05]  /*0c00*/  @!P1 LEA R15, R16, R15, 0x18 ;  /* 0x0000000f100f9211 */ /* 0x001fca00078ec0ff */
[----:B------:R1:W-:Y:S01]  /*0c10*/  @!P1 STS [R15+0x4], R14 ;  /* 0x0000040e0f009388 */ /* 0x0003e20000000800 */
[----:B------:R-:W-:Y:S06]  /*0c20*/  BAR.SYNC.DEFER_BLOCKING 0x0 ;  /* 0x0000000000007b1d */ /* 0x000fec0000010000 */
[----:B------:R-:W-:Y:S05]  /*0c30*/  @P0 BRA `(.L_x_129) ;  /* 0x0000000000340947 */ /* 0x000fea0003800000 */
[----:B------:R-:W0:Y:S01]  /*0c40*/  S2UR UR8, SR_CgaCtaId ;  /* 0x00000000000879c3 */ /* 0x000e220000008800 */
[----:B------:R-:W-:Y:S01]  /*0c50*/  UMOV UR7, 0x400 ;  /* 0x0000040000077882 */ /* 0x000fe20000000000 */
[----:B------:R-:W-:-:S06]  /*0c60*/  SHF.R.S32.HI R19, RZ, 0x1, R19 ;  /* 0x00000001ff137819 */ /* 0x000fcc0000011413 */
[----:B-1----:R-:W1:Y:S01]  /*0c70*/  LDC.64 R14, c[0x0][0x380] ;  /* 0x0000e000ff0e7b82 */ /* 0x002e620000000a00 */
[----:B0-----:R-:W-:Y:S01]  /*0c80*/  ULEA UR7, UR8, UR7, 0x18 ;  /* 0x0000000708077291 */ /* 0x001fe2000f8ec0ff */
[----:B-1----:R-:W-:-:S08]  /*0c90*/  IMAD.WIDE R14, R19, 0x2, R14 ;  /* 0x00000002130e7825 */ /* 0x002fd000078e020e */
[----:B------:R-:W0:Y:S02]  /*0ca0*/  LDS R16, [UR7+0x4] ;  /* 0x00000407ff107984 */ /* 0x000e240008000800 */
[C---:B0-----:R-:W-:Y:S01]  /*0cb0*/  FMUL.FTZ R20, R16.reuse, R20 ;  /* 0x0000001410147220 */ /* 0x041fe20000410000 */
[----:B------:R-:W-:-:S04]  /*0cc0*/  FMUL.FTZ R16, R16, R21 ;  /* 0x0000001510107220 */ /* 0x000fc80000410000 */
[----:B------:R-:W-:Y:S08]  /*0cd0*/  F2I.S8.NTZ R17, R16 ;  /* 0x0000001000117305 */ /* 0x000ff00000202100 */
[----:B------:R-:W0:Y:S02]  /*0ce0*/  F2I.S8.NTZ R20, R20 ;  /* 0x0000001400147305 */ /* 0x000e240000202100 */
[----:B0-----:R-:W-:-:S05]  /*0cf0*/  PRMT R17, R17, 0x7604, R20 ;  /* 0x0000760411117816 */ /* 0x001fca0000000014 */
[----:B------:R3:W-:Y:S02]  /*0d00*/  STG.E.U16 desc[UR10][R14.64], R17 ;  /* 0x000000110e007986 */ /* 0x0007e4000c10150a */
.L_x_129:
[----:B------:R-:W-:Y:S05]  /*0d10*/  BSYNC.RECONVERGENT B0 ;  /* 0x0000000000007941 */ /* 0x000fea0003800200 */
.L_x_127:
[----:B------:R-:W-:-:S04]  /*0d20*/  IADD3 R6, PT, PT, R3, R6, RZ ;  /* 0x0000000603067210 */ /* 0x000fc80007ffe0ff */
[----:B------:R-:W-:-:S13]  /*0d30*/  ISETP.GE.AND P0, PT, R6, UR4, PT ;  /* 0x0000000406007c0c */ /* 0x000fda000bf06270 */
[----:B------:R-:W-:Y:S05]  /*0d40*/  @!P0 BRA `(.L_x_136) ;  /* 0xfffffff4005c8947 */ /* 0x000fea000383ffff */
[----:B------:R-:W-:Y:S05]  /*0d50*/  EXIT ;  /* 0x000000000000794d */ /* 0x000fea0003800000 */
.L_x_137:
        /* <DEDUP_REMOVED lines=10> */
.L_x_197:


//--------------------- .text._ZN17fastertransformer18softmax_COL32_LE32I6__halfEEvPaPKiPKT_iiifPKfS9_S9_ii --------------------------
	.section	.text._ZN17fastertransformer18softmax_COL32_LE32I6__halfEEvPaPKiPKT_iiifPKfS9_S9_ii,"ax",@progbits
	.align	128
        .global         _ZN17fastertransformer18softmax_COL32_LE32I6__halfEEvPaPKiPKT_iiifPKfS9_S9_ii
        .type           _ZN17fastertransformer18softmax_COL32_LE32I6__halfEEvPaPKiPKT_iiifPKfS9_S9_ii,@function
        .size           _ZN17fastertransformer18softmax_COL32_LE32I6__halfEEvPaPKiPKT_iiifPKfS9_S9_ii,(.L_x_198 - _ZN17fastertransformer18softmax_COL32_LE32I6__halfEEvPaPKiPKT_iiifPKfS9_S9_ii)
        .other          _ZN17fastertransformer18softmax_COL32_LE32I6__halfEEvPaPKiPKT_iiifPKfS9_S9_ii,@"STO_CUDA_ENTRY STV_DEFAULT"
_ZN17fastertransformer18softmax_COL32_LE32I6__halfEEvPaPKiPKT_iiifPKfS9_S9_ii:
.text._ZN17fastertransformer18softmax_COL32_LE32I6__halfEEvPaPKiPKT_iiifPKfS9_S9_ii:
        /* <DEDUP_REMOVED lines=9> */
[----:B-1----:R-:W2:Y:S01]  /*0090*/  LDG.E.CONSTANT R4, desc[UR10][R4.64] ;  /* 0x0000000a04047981 */ /* 0x002ea2000c1e9900 */
[----:B------:R-:W1:Y:S03]  /*00a0*/  LDCU UR6, c[0x0][0x39c] ;  /* 0x00007380ff0677ac */ /* 0x000e660008000800 */
[----:B---3--:R-:W3:Y:S01]  /*00b0*/  LDG.E.CONSTANT R6, desc[UR10][R6.64] ;  /* 0x0000000a06067981 */ /* 0x008ee2000c1e9900 */
[----:B------:R-:W4:Y:S02]  /*00c0*/  S2R R22, SR_TID.X ;  /* 0x0000000000167919 */ /* 0x000f240000002100 */
[----:B------:R-:W-:Y:S08]  /*00d0*/  S2UR UR12, SR_CTAID.Y ;  /* 0x00000000000c79c3 */ /* 0x000ff00000002600 */
[----:B------:R-:W1:Y:S08]  /*00e0*/  S2UR UR4, SR_CTAID.Z ;  /* 0x00000000000479c3 */ /* 0x000e700000002700 */
[----:B------:R-:W5:Y:S01]  /*00f0*/  S2UR UR7, SR_CgaCtaId ;  /* 0x00000000000779c3 */ /* 0x000f620000008800 */
[----:B0-----:R0:W3:Y:S01]  /*0100*/  LDG.E.CONSTANT R16, desc[UR10][R2.64] ;  /* 0x0000000a02107981 */ /* 0x0010e2000c1e9900 */
[----:B------:R-:W5:Y:S01]  /*0110*/  LDCU UR13, c[0x0][0x360] ;  /* 0x00006c00ff0d77ac */ /* 0x000f620008000800 */
[----:B------:R-:W-:Y:S01]  /*0120*/  UMOV UR5, 0x400 ;  /* 0x0000040000057882 */ /* 0x000fe20000000000 */
[----:B------:R-:W0:Y:S04]  /*0130*/  LDCU.64 UR14, c[0x0][0x380] ;  /* 0x00007000ff0e77ac */ /* 0x000e280008000a00 */
[----:B------:R-:W5:Y:S01]  /*0140*/  LDC R9, c[0x0][0x3c4] ;  /* 0x0000f100ff097b82 */ /* 0x000f620000000800 */
[----:B----4-:R-:W-:-:S07]  /*0150*/  LOP3.LUT R0, R22, 0x3e0, RZ, 0xc0, !PT ;  /* 0x000003e016007812 */ /* 0x010fce00078ec0ff */
[----:B------:R-:W4:Y:S01]  /*0160*/  LDC R20, c[0x0][0x3c4] ;  /* 0x0000f100ff147b82 */ /* 0x000f220000000800 */
[----:B-1----:R-:W-:Y:S01]  /*0170*/  UIMAD UR4, UR12, UR6, UR4 ;  /* 0x000000060c0472a4 */ /* 0x002fe2000f8e0204 */
[C---:B------:R-:W-:Y:S01]  /*0180*/  LOP3.LUT R19, R22.reuse, 0x1f, RZ, 0xc0, !PT ;  /* 0x0000001f16137812 */ /* 0x040fe200078ec0ff */
[----:B------:R-:W-:Y:S01]  /*0190*/  UIADD3 UR6, UPT, UPT, UR5, 0x8, URZ ;  /* 0x0000000805067890 */ /* 0x000fe2000fffe0ff */
[----:B------:R-:W-:Y:S01]  /*01a0*/  IMAD.SHL.U32 R11, R22, 0x4, RZ ;  /* 0x00000004160b7824 */ /* 0x000fe200078e00ff */
[----:B------:R-:W-:Y:S01]  /*01b0*/  UIADD3 UR5, UPT, UPT, UR5, 0x88, URZ ;  /* 0x0000008805057890 */ /* 0x000fe2000fffe0ff */
[----:B------:R-:W-:Y:S01]  /*01c0*/  I2FP.F32.U32 R15, R22 ;  /* 0x00000016000f7245 */ /* 0x000fe20000201000 */
[----:B------:R-:W-:Y:S01]  /*01d0*/  IMAD R0, R0, UR8, R19 ;  /* 0x0000000800007c24 */ /* 0x000fe2000f8e0213 */
[----:B0-----:R-:W0:Y:S01]  /*01e0*/  LDC.64 R2, c[0x0][0x388] ;  /* 0x0000e200ff027b82 */ /* 0x001e220000000a00 */
[----:B-----5:R-:W-:Y:S01]  /*01f0*/  ULEA UR6, UR7, UR6, 0x18 ;  /* 0x0000000607067291 */ /* 0x020fe2000f8ec0ff */
[----:B------:R-:W-:Y:S01]  /*0200*/  I2FP.F32.U32 R14, UR13 ;  /* 0x0000000d000e7c45 */ /* 0x000fe20008201000 */
[----:B------:R-:W-:Y:S01]  /*0210*/  ULEA UR5, UR7, UR5, 0x18 ;  /* 0x0000000507057291 */ /* 0x000fe2000f8ec0ff */
[----:B------:R-:W-:-:S03]  /*0220*/  LOP3.LUT R11, R11, 0x7c, RZ, 0xc0, !PT ;  /* 0x0000007c0b0b7812 */ /* 0x000fc600078ec0ff */
[C---:B------:R-:W-:Y:S01]  /*0230*/  LEA.HI R10, R22.reuse, UR6, RZ, 0x1d ;  /* 0x00000006160a7c11 */ /* 0x040fe2000f8fe8ff */
[----:B------:R-:W1:Y:S01]  /*0240*/  LDC R18, c[0x0][0x370] ;  /* 0x0000dc00ff127b82 */ /* 0x000e620000000800 */
[C---:B------:R-:W-:Y:S01]  /*0250*/  IMAD R13, R9.reuse, UR4, R0 ;  /* 0x00000004090d7c24 */ /* 0x040fe2000f8e0200 */
[----:B------:R-:W-:Y:S01]  /*0260*/  LEA.HI R0, R22, UR5, RZ, 0x1d ;  /* 0x0000000516007c11 */ /* 0x000fe2000f8fe8ff */
[----:B------:R-:W-:Y:S02]  /*0270*/  IMAD R12, R9, UR12, R22 ;  /* 0x0000000c090c7c24 */ /* 0x000fe4000f8e0216 */
[----:B--2---:R-:W-:Y:S01]  /*0280*/  FMUL.FTZ R21, R4, UR9 ;  /* 0x0000000904157c20 */ /* 0x004fe20008410000 */
[----:B------:R-:W2:Y:S02]  /*0290*/  LDCU UR9, c[0x0][0x3a0] ;  /* 0x00007400ff0977ac */ /* 0x000ea40008000800 */
[----:B------:R-:W0:Y:S01]  /*02a0*/  LDC.64 R4, c[0x0][0x390] ;  /* 0x0000e400ff047b82 */ /* 0x000e220000000a00 */
[----:B---3--:R-:W-:Y:S01]  /*02b0*/  FMUL.FTZ R21, R21, R6 ;  /* 0x0000000615157220 */ /* 0x008fe20000410000 */
[----:B-12-4-:R-:W3:Y:S06]  /*02c0*/  MUFU.RCP R16, R16 ;  /* 0x0000001000107308 */ /* 0x016eec0000001000 */
.L_x_147:
[----:B012---:R-:W-:-:S04]  /*02d0*/  IMAD R7, R20, UR12, R17 ;  /* 0x0000000c14077c24 */ /* 0x007fc8000f8e0211 */
[----:B0-----:R-:W-:-:S06]  /*02e0*/  IMAD.WIDE.U32 R6, R7, 0x2, R4 ;  /* 0x0000000207067825 */ /* 0x001fcc00078e0004 */
[----:B------:R-:W2:Y:S01]  /*02f0*/  LDG.E.U16.CONSTANT R6, desc[UR10][R6.64] ;  /* 0x0000000a06067981 */ /* 0x000ea2000c1e9500 */
[----:B------:R-:W-:Y:S01]  /*0300*/  BSSY.RECONVERGENT B0, `(.L_x_138) ;  /* 0x000008e000007945 */ /* 0x000fe20003800200 */
[----:B------:R-:W-:Y:S02]  /*0310*/  IMAD R23, R17, 0x20, R13 ;  /* 0x0000002011177824 */ /* 0x000fe400078e020d */
[----:B--2---:R-:W-:-:S05]  /*0320*/  HADD2.F32 R8, -RZ, R6.H0_H0 ;  /* 0x20000006ff087230 */ /* 0x004fca0000004100 */
[----:B------:R-:W-:-:S13]  /*0330*/  FSETP.GEU.FTZ.AND P0, PT, R8, 0.10000000149011611938, PT ;  /* 0x3dcccccd0800780b */ /* 0x000fda0003f1e000 */
[----:B------:R-:W-:Y:S05]  /*0340*/  @P0 BRA `(.L_x_139) ;  /* 0x00000000001c0947 */ /* 0x000fea0003800000 */
[----:B------:R-:W-:Y:S02]  /*0350*/  UMOV UR4, UR9 ;  /* 0x0000000900047c82 */ /* 0x000fe40008000000 */
[----:B------:R-:W-:-:S13]  /*0360*/  ISETP.GE.AND P0, PT, R22, UR4, PT ;  /* 0x0000000416007c0c */ /* 0x000fda000bf06270 */
[----:B------:R-:W-:Y:S05]  /*0370*/  @P0 BRA `(.L_x_140) ;  /* 0x0000000800180947 */ /* 0x000fea0003800000 */
[----:B------:R-:W-:-:S04]  /*0380*/  IADD3 R6, P0, PT, R23, UR14, RZ ;  /* 0x0000000e17067c10 */ /* 0x000fc8000ff1e0ff */
[----:B------:R-:W-:-:S05]  /*0390*/  LEA.HI.X.SX32 R7, R23, UR15, 0x1, P0 ;  /* 0x0000000f17077c11 */ /* 0x000fca00080f0eff */
[----:B------:R0:W-:Y:S01]  /*03a0*/  STG.E.U8 desc[UR10][R6.64], RZ ;  /* 0x000000ff06007986 */ /* 0x0001e2000c10110a */
[----:B------:R-:W-:Y:S05]  /*03b0*/  BRA `(.L_x_140) ;  /* 0x0000000800087947 */ /* 0x000fea0003800000 */
.L_x_139:
[----:B------:R-:W-:Y:S01]  /*03c0*/  UMOV UR4, UR9 ;  /* 0x0000000900047c82 */ /* 0x000fe20008000000 */
[----:B------:R-:W-:Y:S01]  /*03d0*/  BSSY.RECONVERGENT B1, `(.L_x_141) ;  /* 0x0000010000017945 */ /* 0x000fe20003800200 */
[----:B------:R-:W-:Y:S01]  /*03e0*/  ISETP.GE.AND P0, PT, R22, UR4, PT ;  /* 0x0000000416007c0c */ /* 0x000fe2000bf06270 */
[----:B------:R-:W-:Y:S02]  /*03f0*/  HFMA2 R25, -RZ, RZ, -598.5, 40320 ;  /* 0xe0ad78ecff197431 */ /* 0x000fe400000001ff */
[----:B------:R-:W-:-:S10]  /*0400*/  IMAD.MOV.U32 R24, RZ, RZ, RZ ;  /* 0x000000ffff187224 */ /* 0x000fd400078e00ff */
[----:B------:R-:W-:Y:S05]  /*0410*/  @P0 BRA `(.L_x_142) ;  /* 0x00000000002c0947 */ /* 0x000fea0003800000 */
[----:B------:R-:W-:-:S04]  /*0420*/  IMAD R7, R17, UR4, R12 ;  /* 0x0000000411077c24 */ /* 0x000fc8000f8e020c */
[----:B------:R-:W-:-:S04]  /*0430*/  IMAD.WIDE R6, R7, 0x2, R4 ;  /* 0x0000000207067825 */ /* 0x000fc800078e0204 */
[----:B------:R-:W-:Y:S02]  /*0440*/  IMAD.WIDE R8, R23, 0x4, R2 ;  /* 0x0000000417087825 */ /* 0x000fe400078e0202 */
[----:B------:R-:W2:Y:S04]  /*0450*/  LDG.E.U16.CONSTANT R6, desc[UR10][R6.64] ;  /* 0x0000000a06067981 */ /* 0x000ea8000c1e9500 */
[----:B------:R-:W4:Y:S01]  /*0460*/  LDG.E.CONSTANT R8, desc[UR10][R8.64] ;  /* 0x0000000a08087981 */ /* 0x000f22000c1e9900 */
[----:B--2---:R-:W-:-:S05]  /*0470*/  HADD2.F32 R24, -RZ, R6.H0_H0 ;  /* 0x20000006ff187230 */ /* 0x004fca0000004100 */
[----:B------:R-:W-:Y:S01]  /*0480*/  FADD.FTZ R25, -R24, 1 ;  /* 0x3f80000018197421 */ /* 0x000fe20000010100 */
[----:B----4-:R-:W-:-:S03]  /*0490*/  I2FP.F32.S32 R24, R8 ;  /* 0x0000000800187245 */ /* 0x010fc60000201400 */
[----:B------:R-:W-:-:S04]  /*04a0*/  FMUL.FTZ R26, R25, -10000 ;  /* 0xc61c4000191a7820 */ /* 0x000fc80000410000 */
[----:B------:R-:W-:-:S04]  /*04b0*/  FFMA.FTZ R25, R21, R24, R26 ;  /* 0x0000001815197223 */ /* 0x000fc8000001001a */
[----:B------:R-:W-:-:S07]  /*04c0*/  IMAD.MOV.U32 R24, RZ, RZ, R25 ;  /* 0x000000ffff187224 */ /* 0x000fce00078e0019 */
.L_x_142:
[----:B------:R-:W-:Y:S05]  /*04d0*/  BSYNC.RECONVERGENT B1 ;  /* 0x0000000000017941 */ /* 0x000fea0003800200 */
.L_x_141:
        /* <DEDUP_REMOVED lines=13> */
.L_x_143:
        /* <DEDUP_REMOVED lines=27> */
.L_x_144:
[----:B------:R-:W-:Y:S01]  /*0760*/  ISETP.NE.AND P1, PT, R22, RZ, PT ;  /* 0x000000ff1600720c */ /* 0x000fe20003f25270 */
[----:B------:R-:W0:Y:S01]  /*0770*/  @!P0 S2R R9, SR_CgaCtaId ;  /* 0x0000000000098919 */ /* 0x000e220000008800 */
[----:B------:R-:W-:-:S11]  /*0780*/  @!P0 MOV R8, 0x400 ;  /* 0x0000040000088802 */ /* 0x000fd60000000f00 */
[----:B------:R-:W1:Y:S01]  /*0790*/  @!P1 S2R R6, SR_CgaCtaId ;  /* 0x0000000000069919 */ /* 0x000e620000008800 */
[----:B------:R-:W-:Y:S02]  /*07a0*/  @!P1 MOV R7, 0x400 ;  /* 0x0000040000079802 */ /* 0x000fe40000000f00 */
[----:B0-----:R-:W-:Y:S02]  /*07b0*/  @!P0 LEA R8, R9, R8, 0x18 ;  /* 0x0000000809088211 */ /* 0x001fe400078ec0ff */
[----:B-1----:R-:W-:Y:S02]  /*07c0*/  @!P1 LEA R7, R6, R7, 0x18 ;  /* 0x0000000706079211 */ /* 0x002fe400078ec0ff */
[----:B------:R-:W-:-:S03]  /*07d0*/  MOV R6, RZ ;  /* 0x000000ff00067202 */ /* 0x000fc60000000f00 */
[----:B------:R-:W-:Y:S01]  /*07e0*/  @!P1 STS [R7], R26 ;  /* 0x0000001a07009388 */ /* 0x000fe20000000800 */
[----:B------:R-:W-:Y:S06]  /*07f0*/  BAR.SYNC.DEFER_BLOCKING 0x0 ;  /* 0x0000000000007b1d */ /* 0x000fec0000010000 */
[----:B------:R-:W0:Y:S02]  /*0800*/  @!P0 LDS R9, [R8] ;  /* 0x0000000008098984 */ /* 0x000e240000000800 */
[----:B0-----:R-:W-:-:S04]  /*0810*/  @!P0 FADD.FTZ R9, -R9, R24 ;  /* 0x0000001809098221 */ /* 0x001fc80000010100 */
        /* <DEDUP_REMOVED lines=14> */
.L_x_145:
[----:B-1----:R-:W1:Y:S01]  /*0900*/  SHFL.BFLY PT, R7, R6, 0x10, 0x1f ;  /* 0x0e001f0006077f89 */ /* 0x002e6200000e0000 */
[----:B------:R-:W-:Y:S01]  /*0910*/  ISETP.NE.AND P2, PT, R19, RZ, PT ;  /* 0x000000ff1300720c */ /* 0x000fe20003f45270 */
[----:B------:R-:W-:-:S05]  /*0920*/  FMUL.FTZ R26, R14, 0.03125 ;  /* 0x3d0000000e1a7820 */ /* 0x000fca0000410000 */
[----:B------:R-:W-:Y:S01]  /*0930*/  FSETP.GT.FTZ.AND P3, PT, R26, R15, PT ;  /* 0x0000000f1a00720b */ /* 0x000fe20003f74000 */
[----:B-1----:R-:W-:-:S05]  /*0940*/  FADD.FTZ R7, R7, R6 ;  /* 0x0000000607077221 */ /* 0x002fca0000010000 */
[----:B------:R-:W1:Y:S02]  /*0950*/  SHFL.BFLY PT, R8, R7, 0x8, 0x1f ;  /* 0x0d001f0007087f89 */ /* 0x000e6400000e0000 */
[----:B-1----:R-:W-:Y:S01]  /*0960*/  FADD.FTZ R8, R7, R8 ;  /* 0x0000000807087221 */ /* 0x002fe20000010000 */
[----:B------:R-:W-:-:S04]  /*0970*/  IMAD.MOV.U32 R7, RZ, RZ, RZ ;  /* 0x000000ffff077224 */ /* 0x000fc800078e00ff */
        /* <DEDUP_REMOVED lines=19> */
.L_x_146:
        /* <DEDUP_REMOVED lines=8> */
[----:B------:R-:W-:Y:S06]  /*0b30*/  BAR.SYNC.DEFER_BLOCKING 0x0 ;  /* 0x0000000000007b1d */ /* 0x000fec0000010000 */
[----:B------:R-:W-:Y:S05]  /*0b40*/  @P0 BRA `(.L_x_140) ;  /* 0x0000000000240947 */ /* 0x000fea0003800000 */
[----:B------:R-:W0:Y:S01]  /*0b50*/  S2UR UR8, SR_CgaCtaId ;  /* 0x00000000000879c3 */ /* 0x000e220000008800 */
[----:B------:R-:W-:Y:S02]  /*0b60*/  UMOV UR7, 0x400 ;  /* 0x0000040000077882 */ /* 0x000fe40000000000 */
[----:B0-----:R-:W-:-:S09]  /*0b70*/  ULEA UR7, UR8, UR7, 0x18 ;  /* 0x0000000708077291 */ /* 0x001fd2000f8ec0ff */
[----:B-1----:R-:W0:Y:S02]  /*0b80*/  LDS R7, [UR7+0x4] ;  /* 0x00000407ff077984 */ /* 0x002e240008000800 */
[----:B0-----:R-:W-:Y:S01]  /*0b90*/  FMUL.FTZ R8, R7, R6 ;  /* 0x0000000607087220 */ /* 0x001fe20000410000 */
[----:B------:R-:W-:-:S03]  /*0ba0*/  IADD3 R6, P0, PT, R23, UR14, RZ ;  /* 0x0000000e17067c10 */ /* 0x000fc6000ff1e0ff */
[----:B------:R-:W0:Y:S01]  /*0bb0*/  F2I.S8.NTZ R9, R8 ;  /* 0x0000000800097305 */ /* 0x000e220000202100 */
[----:B------:R-:W-:-:S05]  /*0bc0*/  LEA.HI.X.SX32 R7, R23, UR15, 0x1, P0 ;  /* 0x0000000f17077c11 */ /* 0x000fca00080f0eff */
[----:B0-----:R2:W-:Y:S04]  /*0bd0*/  STG.E.U8 desc[UR10][R6.64], R9 ;  /* 0x0000000906007986 */ /* 0x0015e8000c10110a */
.L_x_140:
[----:B------:R-:W-:Y:S05]  /*0be0*/  BSYNC.RECONVERGENT B0 ;  /* 0x0000000000007941 */ /* 0x000fea0003800200 */
.L_x_138:
[----:B------:R-:W-:-:S04]  /*0bf0*/  IADD3 R17, PT, PT, R18, R17, RZ ;  /* 0x0000001112117210 */ /* 0x000fc80007ffe0ff */
[----:B------:R-:W-:-:S13]  /*0c00*/  ISETP.GE.AND P0, PT, R17, UR4, PT ;  /* 0x0000000411007c0c */ /* 0x000fda000bf06270 */
[----:B------:R-:W-:Y:S05]  /*0c10*/  @!P0 BRA `(.L_x_147) ;  /* 0xfffffff400ac8947 */ /* 0x000fea000383ffff */
[----:B------:R-:W-:Y:S05]  /*0c20*/  EXIT ;  /* 0x000000000000794d */ /* 0x000fea0003800000 */
.L_x_148:
        /* <DEDUP_REMOVED lines=13> */
.L_x_198:


//--------------------- .text._ZN17fastertransformer13softmax_COL32IfEEvPaPKiPKT_iiifPKfS8_S8_ii --------------------------
	.section	.text._ZN17fastertransformer13softmax_COL32IfEEvPaPKiPKT_iiifPKfS8_S8_ii,"ax",@progbits
	.align	128
        .global         _ZN17fastertransformer13softmax_COL32IfEEvPaPKiPKT_iiifPKfS8_S8_ii
        .type           _ZN17fastertransformer13softmax_COL32IfEEvPaPKiPKT_iiifPKfS8_S8_ii,@function
        .size           _ZN17fastertransformer13softmax_COL32IfEEvPaPKiPKT_iiifPKfS8_S8_ii,(.L_x_199 - _ZN17fastertransformer13softmax_COL32IfEEvPaPKiPKT_iiifPKfS8_S8_ii)
        .other          _ZN17fastertransformer13softmax_COL32IfEEvPaPKiPKT_iiifPKfS8_S8_ii,@"STO_CUDA_ENTRY STV_DEFAULT"
_ZN17fastertransformer13softmax_COL32IfEEvPaPKiPKT_iiifPKfS8_S8_ii:
.text._ZN17fastertransformer13softmax_COL32IfEEvPaPKiPKT_iiifPKfS8_S8_ii:
        /* <DEDUP_REMOVED lines=43> */
.L_x_160:
[----:B0--3--:R-:W0:Y:S08]  /*02b0*/  LDC R15, c[0x0][0x3c4] ;  /* 0x0000f100ff0f7b82 */ /* 0x009e300000000800 */
[----:B-1----:R-:W1:Y:S01]  /*02c0*/  LDC.64 R16, c[0x0][0x390] ;  /* 0x0000e400ff107b82 */ /* 0x002e620000000a00 */
[----:B0-----:R-:W-:-:S04]  /*02d0*/  IMAD R15, R15, UR12, R6 ;  /* 0x0000000c0f0f7c24 */ /* 0x001fc8000f8e0206 */
[----:B-1----:R-:W-:-:S06]  /*02e0*/  IMAD.WIDE.U32 R14, R15, 0x4, R16 ;  /* 0x000000040f0e7825 */ /* 0x002fcc00078e0010 */
[----:B------:R-:W3:Y:S01]  /*02f0*/  LDG.E.CONSTANT R14, desc[UR10][R14.64] ;  /* 0x0000000a0e0e7981 */ /* 0x000ee2000c1e9900 */
[----:B------:R-:W-:Y:S01]  /*0300*/  BSSY.RECONVERGENT B0, `(.L_x_149) ;  /* 0x00000bd000007945 */ /* 0x000fe20003800200 */
[----:B------:R-:W-:Y:S02]  /*0310*/  LEA R19, R6, R11, 0x5 ;  /* 0x0000000b06137211 */ /* 0x000fe400078e28ff */
[----:B---3--:R-:W-:-:S13]  /*0320*/  FSETP.GEU.FTZ.AND P0, PT, R14, 0.10000000149011611938, PT ;  /* 0x3dcccccd0e00780b */ /* 0x008fda0003f1e000 */
        /* <DEDUP_REMOVED lines=9> */
.L_x_150:
[----:B------:R-:W-:Y:S01]  /*03c0*/  UMOV UR4, UR9 ;  /* 0x0000000900047c82 */ /* 0x000fe20008000000 */
[----:B------:R-:W-:Y:S01]  /*03d0*/  UISETP.GT.U32.AND UP0, UPT, UR13, 0x20, UPT ;  /* 0x000000200d00788c */ /* 0x000fe2000bf04070 */
[----:B------:R-:W-:Y:S01]  /*03e0*/  ISETP.GE.AND P0, PT, R2, UR4, PT ;  /* 0x0000000402007c0c */ /* 0x000fe2000bf06270 */
[----:B------:R-:W-:Y:S01]  /*03f0*/  BSSY.RECONVERGENT B1, `(.L_x_152) ;  /* 0x0000024000017945 */ /* 0x000fe20003800200 */
[----:B------:R-:W-:Y:S01]  /*0400*/  HFMA2 R14, -RZ, RZ, -598.5, 40320 ;  /* 0xe0ad78ecff0e7431 */ /* 0x000fe200000001ff */
[----:B------:R-:W-:Y:S01]  /*0410*/  MOV R20, RZ ;  /* 0x000000ff00147202 */ /* 0x000fe20000000f00 */
[----:B------:R-:W-:Y:S01]  /*0420*/  HFMA2 R15, -RZ, RZ, 0, 0 ;  /* 0x00000000ff0f7431 */ /* 0x000fe200000001ff */
[----:B------:R-:W-:-:S08]  /*0430*/  CS2R R24, SRZ ;  /* 0x0000000000187805 */ /* 0x000fd0000001ff00 */
[----:B------:R-:W-:Y:S05]  /*0440*/  @P0 BRA `(.L_x_153) ;  /* 0x0000000000780947 */ /* 0x000fea0003800000 */
[----:B------:R-:W0:Y:S01]  /*0450*/  LDC.64 R14, c[0x0][0x388] ;  /* 0x0000e200ff0e7b82 */ /* 0x000e220000000a00 */
[----:B------:R-:W-:-:S04]  /*0460*/  IMAD R21, R6, UR4, R13 ;  /* 0x0000000406157c24 */ /* 0x000fc8000f8e020d */
[----:B------:R-:W-:-:S05]  /*0470*/  IMAD.WIDE R16, R21, 0x4, R16 ;  /* 0x0000000415107825 */ /* 0x000fca00078e0210 */
[----:B------:R-:W3:Y:S04]  /*0480*/  LDG.E.CONSTANT R26, desc[UR10][R16.64] ;  /* 0x0000000a101a7981 */ /* 0x000ee8000c1e9900 */
[----:B------:R-:W4:Y:S04]  /*0490*/  LDG.E.CONSTANT R27, desc[UR10][R16.64+0x4] ;  /* 0x0000040a101b7981 */ /* 0x000f28000c1e9900 */
[----:B------:R-:W5:Y:S04]  /*04a0*/  LDG.E.CONSTANT R20, desc[UR10][R16.64+0x8] ;  /* 0x0000080a10147981 */ /* 0x000f68000c1e9900 */
[----:B------:R-:W2:Y:S01]  /*04b0*/  LDG.E.CONSTANT R22, desc[UR10][R16.64+0xc] ;  /* 0x00000c0a10167981 */ /* 0x000ea2000c1e9900 */
[----:B0-----:R-:W-:-:S05]  /*04c0*/  IMAD.WIDE R14, R19, 0x4, R14 ;  /* 0x00000004130e7825 */ /* 0x001fca00078e020e */
[----:B------:R-:W2:Y:S04]  /*04d0*/  LDG.E.CONSTANT R25, desc[UR10][R14.64] ;  /* 0x0000000a0e197981 */ /* 0x000ea8000c1e9900 */
[----:B------:R-:W2:Y:S04]  /*04e0*/  LDG.E.CONSTANT R24, desc[UR10][R14.64+0x4] ;  /* 0x0000040a0e187981 */ /* 0x000ea8000c1e9900 */
[----:B------:R-:W2:Y:S04]  /*04f0*/  LDG.E.CONSTANT R21, desc[UR10][R14.64+0x8] ;  /* 0x0000080a0e157981 */ /* 0x000ea8000c1e9900 */
[----:B------:R0:W2:Y:S01]  /*0500*/  LDG.E.CONSTANT R23, desc[UR10][R14.64+0xc] ;  /* 0x00000c0a0e177981 */ /* 0x0000a2000c1e9900 */
[----:B---3--:R-:W-:Y:S01]  /*0510*/  FADD.FTZ R26, -R26, 1 ;  /* 0x3f8000001a1a7421 */ /* 0x008fe20000010100 */
[----:B----4-:R-:W-:-:S03]  /*0520*/  FADD.FTZ R28, -R27, 1 ;  /* 0x3f8000001b1c7421 */ /* 0x010fc60000010100 */
[----:B------:R-:W-:Y:S01]  /*0530*/  FMUL.FTZ R29, R26, 10000 ;  /* 0x461c40001a1d7820 */ /* 0x000fe20000410000 */
[----:B------:R-:W-:Y:S01]  /*0540*/  FMUL.FTZ R28, R28, 10000 ;  /* 0x461c40001c1c7820 */ /* 0x000fe20000410000 */
[----:B-----5:R-:W-:Y:S01]  /*0550*/  FADD.FTZ R20, -R20, 1 ;  /* 0x3f80000014147421 */ /* 0x020fe20000010100 */
[----:B--2---:R-:W-:-:S03]  /*0560*/  FADD.FTZ R22, -R22, 1 ;  /* 0x3f80000016167421 */ /* 0x004fc60000010100 */
[----:B0-----:R-:W-:Y:S01]  /*0570*/  FMUL.FTZ R15, R20, 10000 ;  /* 0x461c4000140f7820 */ /* 0x001fe20000410000 */
[----:B------:R-:W-:Y:S02]  /*0580*/  I2FP.F32.S32 R25, R25 ;  /* 0x0000001900197245 */ /* 0x000fe40000201400 */
[----:B------:R-:W-:-:S03]  /*0590*/  I2FP.F32.S32 R27, R24 ;  /* 0x00000018001b7245 */ /* 0x000fc60000201400 */
[----:B------:R-:W-:Y:S01]  /*05a0*/  FFMA.FTZ R24, R4, R25, -R29 ;  /* 0x0000001904187223 */ /* 0x000fe2000001081d */
[----:B------:R-:W-:Y:S01]  /*05b0*/  FMUL.FTZ R22, R22, 10000 ;  /* 0x461c400016167820 */ /* 0x000fe20000410000 */
[----:B------:R-:W-:Y:S01]  /*05c0*/  I2FP.F32.S32 R21, R21 ;  /* 0x0000001500157245 */ /* 0x000fe20000201400 */
[----:B------:R-:W-:Y:S01]  /*05d0*/  FFMA.FTZ R25, R4, R27, -R28 ;  /* 0x0000001b04197223 */ /* 0x000fe2000001081c */
[----:B------:R-:W-:-:S03]  /*05e0*/  I2FP.F32.S32 R23, R23 ;  /* 0x0000001700177245 */ /* 0x000fc60000201400 */
[----:B------:R-:W-:Y:S01]  /*05f0*/  FFMA.FTZ R15, R4, R21, -R15 ;  /* 0x00000015040f7223 */ /* 0x000fe2000001080f */
[----:B------:R-:W-:Y:S01]  /*0600*/  FMNMX3.FTZ R14, R24, -1.00000002004087734272e+20, R25, !PT ;  /* 0xe0ad78ec180e7876 */ /* 0x000fe20007810019 */
[----:B------:R-:W-:-:S05]  /*0610*/  FFMA.FTZ R20, R4, R23, -R22 ;  /* 0x0000001704147223 */ /* 0x000fca0000010816 */
[----:B------:R-:W-:-:S07]  /*0620*/  FMNMX3.FTZ R14, R14, R15, R20, !PT ;  /* 0x0000000f0e0e7276 */ /* 0x000fce0007810014 */
.L_x_153:
[----:B------:R-:W-:Y:S05]  /*0630*/  BSYNC.RECONVERGENT B1 ;  /* 0x0000000000017941 */ /* 0x000fea0003800200 */
.L_x_152:
        /* <DEDUP_REMOVED lines=12> */
.L_x_154:
        /* <DEDUP_REMOVED lines=27> */
.L_x_155:
[----:B------:R-:W-:Y:S01]  /*08b0*/  ISETP.NE.AND P1, PT, R0, RZ, PT ;  /* 0x000000ff0000720c */ /* 0x000fe20003f25270 */
[----:B------:R-:W-:Y:S01]  /*08c0*/  BSSY.RECONVERGENT B1, `(.L_x_156) ;  /* 0x000001c000017945 */ /* 0x000fe20003800200 */
[----:B------:R-:W-:-:S11]  /*08d0*/  HFMA2 R16, -RZ, RZ, 0, 0 ;  /* 0x00000000ff107431 */ /* 0x000fd600000001ff */
[----:B------:R-:W0:Y:S01]  /*08e0*/  @!P1 S2R R17, SR_CgaCtaId ;  /* 0x0000000000119919 */ /* 0x000e220000008800 */
[----:B------:R-:W-:-:S04]  /*08f0*/  @!P1 MOV R14, 0x400 ;  /* 0x00000400000e9802 */ /* 0x000fc80000000f00 */
[----:B0-----:R-:W-:-:S05]  /*0900*/  @!P1 LEA R14, R17, R14, 0x18 ;  /* 0x0000000e110e9211 */ /* 0x001fca00078ec0ff */
        /* <DEDUP_REMOVED lines=23> */
.L_x_157:
[----:B------:R-:W-:Y:S05]  /*0a80*/  BSYNC.RECONVERGENT B1 ;  /* 0x0000000000017941 */ /* 0x000fea0003800200 */
.L_x_156:
[----:B------:R-:W-:Y:S05]  /*0a90*/  BRA.U UP0, `(.L_x_158) ;  /* 0x00000001002c7547 */ /* 0x000fea000b800000 */
        /* <DEDUP_REMOVED lines=11> */
.L_x_158:
[----:B------:R-:W1:Y:S01]  /*0b50*/  SHFL.BFLY PT, R17, R16, 0x10, 0x1f ;  /* 0x0e001f0010117f89 */ /* 0x000e6200000e0000 */
[----:B------:R-:W-:Y:S01]  /*0b60*/  ISETP.NE.AND P2, PT, R7, RZ, PT ;  /* 0x000000ff0700720c */ /* 0x000fe20003f45270 */
[----:B------:R-:W-:-:S05]  /*0b70*/  FMUL.FTZ R27, R9, 0.03125 ;  /* 0x3d000000091b7820 */ /* 0x000fca0000410000 */
[----:B------:R-:W-:Y:S01]  /*0b80*/  FSETP.GT.FTZ.AND P3, PT, R27, R8, PT ;  /* 0x000000081b00720b */ /* 0x000fe20003f74000 */
[----:B-1----:R-:W-:Y:S01]  /*0b90*/  FADD.FTZ R17, R17, R16 ;  /* 0x0000001011117221 */ /* 0x002fe20000010000 */
[----:B------:R-:W-:-:S04]  /*0ba0*/  MOV R16, RZ ;  /* 0x000000ff00107202 */ /* 0x000fc80000000f00 */
        /* <DEDUP_REMOVED lines=21> */
.L_x_159:
        /* <DEDUP_REMOVED lines=14> */
[----:B------:R-:W0:Y:S02]  /*0de0*/  LDS R16, [UR7+0x4] ;  /* 0x00000407ff107984 */ /* 0x000e240008000800 */
[C---:B0-----:R-:W-:Y:S01]  /*0df0*/  FMUL.FTZ R24, R16.reuse, R24 ;  /* 0x0000001810187220 */ /* 0x041fe20000410000 */
[C---:B------:R-:W-:Y:S01]  /*0e00*/  FMUL.FTZ R25, R16.reuse, R25 ;  /* 0x0000001910197220 */ /* 0x040fe20000410000 */
[C---:B-1----:R-:W-:Y:S01]  /*0e10*/  FMUL.FTZ R17, R16.reuse, R15 ;  /* 0x0000000f10117220 */ /* 0x042fe20000410000 */
        /* <DEDUP_REMOVED lines=11> */
.L_x_151:
[----:B------:R-:W-:Y:S05]  /*0ed0*/  BSYNC.RECONVERGENT B0 ;  /* 0x0000000000007941 */ /* 0x000fea0003800200 */
.L_x_149:
[----:B------:R-:W-:-:S04]  /*0ee0*/  IADD3 R6, PT, PT, R3, R6, RZ ;  /* 0x0000000603067210 */ /* 0x000fc80007ffe0ff */
[----:B------:R-:W-:-:S13]  /*0ef0*/  ISETP.GE.AND P0, PT, R6, UR4, PT ;  /* 0x0000000406007c0c */ /* 0x000fda000bf06270 */
[----:B------:R-:W-:Y:S05]  /*0f00*/  @!P0 BRA `(.L_x_160) ;  /* 0xfffffff000e88947 */ /* 0x000fea000383ffff */
[----:B------:R-:W-:Y:S05]  /*0f10*/  EXIT ;  /* 0x000000000000794d */ /* 0x000fea0003800000 */
.L_x_161:
        /* <DEDUP_REMOVED lines=14> */
.L_x_199:


//--------------------- .text._ZN17fastertransformer18softmax_COL32_LE64IfEEvPaPKiPKT_iiifPKfS8_S8_ii --------------------------
	.section	.text._ZN17fastertransformer18softmax_COL32_LE64IfEEvPaPKiPKT_iiifPKfS8_S8_ii,"ax",@progbits
	.align	128
        .global         _ZN17fastertransformer18softmax_COL32_LE64IfEEvPaPKiPKT_iiifPKfS8_S8_ii
        .type           _ZN17fastertransformer18softmax_COL32_LE64IfEEvPaPKiPKT_iiifPKfS8_S8_ii,@function
        .size           _ZN17fastertransformer18softmax_COL32_LE64IfEEvPaPKiPKT_iiifPKfS8_S8_ii,(.L_x_200 - _ZN17fastertransformer18softmax_COL32_LE64IfEEvPaPKiPKT_iiifPKfS8_S8_ii)
        .other          _ZN17fastertransformer18softmax_COL32_LE64IfEEvPaPKiPKT_iiifPKfS8_S8_ii,@"STO_CUDA_ENTRY STV_DEFAULT"
_ZN17fastertransformer18softmax_COL32_LE64IfEEvPaPKiPKT_iiifPKfS8_S8_ii:
.text._ZN17fastertransformer18softmax_COL32_LE64IfEEvPaPKiPKT_iiifPKfS8_S8_ii:
        /* <DEDUP_REMOVED lines=32> */
[C---:B------:R-:W-:Y:S02]  /*0200*/  IMAD.SHL.U32 R10, R0.reuse, 0x4, RZ ;  /* 0x00000004000a7824 */ /* 0x040fe400078e00ff */
[C---:B------:R-:W-:Y:S02]  /*0210*/  IMAD R11, R13.reuse, UR4, R11 ;  /* 0x000000040d0b7c24 */ /* 0x040fe4000f8e020b */
[----:B------:R-:W-:Y:S01]  /*0220*/  LEA.HI R18, R0, UR5, RZ, 0x1d ;  /* 0x0000000500127c11 */ /* 0x000fe2000f8fe8ff */
[----:B------:R-:W-:Y:S01]  /*0230*/  IMAD R13, R13, UR12, R2 ;  /* 0x0000000c0d0d7c24 */ /* 0x000fe2000f8e0202 */
[----:B------:R-:W-:Y:S01]  /*0240*/  LOP3.LUT R10, R10, 0x7c, RZ, 0xc0, !PT ;  /* 0x0000007c0a0a7812 */ /* 0x000fe200078ec0ff */
[----:B--2---:R-:W-:Y:S01]  /*0250*/  FMUL.FTZ R4, R6, UR9 ;  /* 0x0000000906047c20 */ /* 0x004fe20008410000 */
[----:B------:R-:W-:Y:S01]  /*0260*/  MOV R6, R12 ;  /* 0x0000000c00067202 */ /* 0x000fe20000000f00 */
[----:B------:R-:W1:Y:S01]  /*0270*/  LDCU UR9, c[0x0][0x3a0] ;  /* 0x00007400ff0977ac */ /* 0x000e620008000800 */
[----:B------:R-:W-:Y:S01]  /*0280*/  LEA.HI R12, R0, UR6, RZ, 0x1d ;  /* 0x00000006000c7c11 */ /* 0x000fe2000f8fe8ff */
[----:B-----5:R-:W-:Y:S01]  /*0290*/  FMUL.FTZ R4, R4, R9 ;  /* 0x0000000904047220 */ /* 0x020fe20000410000 */
[----:B------:R-:W-:Y:S01]  /*02a0*/  I2FP.F32.U32 R9, UR13 ;  /* 0x0000000d00097c45 */ /* 0x000fe20008201000 */
[----:B01----:R-:W2:Y:S06]  /*02b0*/  MUFU.RCP R5, R5 ;  /* 0x0000000500057308 */ /* 0x003eac0000001000 */
.L_x_171:
[----:B01-3--:R-:W0:Y:S08]  /*02c0*/  LDC R15, c[0x0][0x3c4] ;  /* 0x0000f100ff0f7b82 */ /* 0x00be300000000800 */
[----:B------:R-:W1:Y:S01]  /*02d0*/  LDC.64 R16, c[0x0][0x390] ;  /* 0x0000e400ff107b82 */ /* 0x000e620000000a00 */
        /* <DEDUP_REMOVED lines=15> */
.L_x_163:
[----:B------:R-:W-:Y:S02]  /*03d0*/  UMOV UR4, UR9 ;  /* 0x0000000900047c82 */ /* 0x000fe40008000000 */
[----:B------:R-:W-:-:S13]  /*03e0*/  ISETP.GE.AND P0, PT, R2, UR4, PT ;  /* 0x0000000402007c0c */ /* 0x000fda000bf06270 */
[----:B------:R-:W0:Y:S01]  /*03f0*/  @!P0 LDC.64 R14, c[0x0][0x388] ;  /* 0x0000e200ff0e8b82 */ /* 0x000e220000000a00 */
[----:B------:R-:W-:-:S04]  /*0400*/  @!P0 IMAD R21, R6, UR4, R13 ;  /* 0x0000000406158c24 */ /* 0x000fc8000f8e020d */
[----:B------:R-:W-:-:S05]  /*0410*/  @!P0 IMAD.WIDE R16, R21, 0x4, R16 ;  /* 0x0000000415108825 */ /* 0x000fca00078e0210 */
[----:B------:R-:W3:Y:S04]  /*0420*/  @!P0 LDG.E.CONSTANT R21, desc[UR10][R16.64] ;  /* 0x0000000a10158981 */ /* 0x000ee8000c1e9900 */
[----:B------:R-:W4:Y:S01]  /*0430*/  @!P0 LDG.E.CONSTANT R23, desc[UR10][R16.64+0x4] ;  /* 0x0000040a10178981 */ /* 0x000f22000c1e9900 */
[----:B0-----:R-:W-:-:S05]  /*0440*/  @!P0 IMAD.WIDE R14, R19, 0x4, R14 ;  /* 0x00000004130e8825 */ /* 0x001fca00078e020e */
[----:B------:R-:W5:Y:S04]  /*0450*/  @!P0 LDG.E.CONSTANT R22, desc[UR10][R14.64] ;  /* 0x0000000a0e168981 */ /* 0x000f68000c1e9900 */
[----:B------:R0:W2:Y:S01]  /*0460*/  @!P0 LDG.E.CONSTANT R24, desc[UR10][R14.64+0x4] ;  /* 0x0000040a0e188981 */ /* 0x0000a2000c1e9900 */
[----:B------:R-:W-:Y:S01]  /*0470*/  UISETP.GT.U32.AND UP0, UPT, UR13, 0x20, UPT ;  /* 0x000000200d00788c */ /* 0x000fe2000bf04070 */
[----:B0-----:R-:W-:Y:S02]  /*0480*/  IMAD.MOV.U32 R14, RZ, RZ, -0x1f528714 ;  /* 0xe0ad78ecff0e7424 */ /* 0x001fe400078e00ff */
[----:B---3--:R-:W-:Y:S01]  /*0490*/  @!P0 FADD.FTZ R25, -R21, 1 ;  /* 0x3f80000015198421 */ /* 0x008fe20000010100 */
[----:B----4-:R-:W-:-:S03]  /*04a0*/  @!P0 FADD.FTZ R26, -R23, 1 ;  /* 0x3f800000171a8421 */ /* 0x010fc60000010100 */
[----:B------:R-:W-:Y:S01]  /*04b0*/  @!P0 FMUL.FTZ R27, R25, 10000 ;  /* 0x461c4000191b8820 */ /* 0x000fe20000410000 */
[----:B------:R-:W-:Y:S01]  /*04c0*/  CS2R R20, SRZ ;  /* 0x0000000000147805 */ /* 0x000fe2000001ff00 */
        /* <DEDUP_REMOVED lines=18> */
.L_x_165:
[----:B------:R-:W0:Y:S01]  /*05f0*/  SHFL.BFLY PT, R15, R14, 0x10, 0x1f ;  /* 0x0e001f000e0f7f89 */ /* 0x000e2200000e0000 */
[----:B------:R-:W-:Y:S01]  /*0600*/  ISETP.NE.AND P1, PT, R7, RZ, PT ;  /* 0x000000ff0700720c */ /* 0x000fe20003f25270 */
[----:B------:R-:W-:-:S05]  /*0610*/  FMUL.FTZ R25, R9, 0.03125 ;  /* 0x3d00000009197820 */ /* 0x000fca0000410000 */
[----:B------:R-:W-:Y:S02]  /*0620*/  FSETP.GT.FTZ.AND P2, PT, R25, R8, PT ;  /* 0x000000081900720b */ /* 0x000fe40003f54000 */
[----:B0-----:R-:W-:Y:S01]  /*0630*/  FMNMX.FTZ R15, R15, R14, !PT ;  /* 0x0000000e0f0f7209 */ /* 0x001fe20007810000 */
[----:B------:R-:W-:-:S04]  /*0640*/  HFMA2 R14, -RZ, RZ, -598.5, 40320 ;  /* 0xe0ad78ecff0e7431 */ /* 0x000fc800000001ff */
        /* <DEDUP_REMOVED lines=21> */
.L_x_166:
        /* <DEDUP_REMOVED lines=21> */
.L_x_168:
[----:B------:R-:W-:Y:S05]  /*08f0*/  BSYNC.RECONVERGENT B1 ;  /* 0x0000000000017941 */ /* 0x000fea0003800200 */
.L_x_167:
        /* <DEDUP_REMOVED lines=12> */
.L_x_169:
        /* <DEDUP_REMOVED lines=27> */
.L_x_170:
        /* <DEDUP_REMOVED lines=23> */
.L_x_164:
[----:B------:R-:W-:Y:S05]  /*0ce0*/  BSYNC.RECONVERGENT B0 ;  /* 0x0000000000007941 */ /* 0x000fea0003800200 */
.L_x_162:
[----:B------:R-:W-:-:S04]  /*0cf0*/  IADD3 R6, PT, PT, R3, R6, RZ ;  /* 0x0000000603067210 */ /* 0x000fc80007ffe0ff */
[----:B------:R-:W-:-:S13]  /*0d00*/  ISETP.GE.AND P0, PT, R6, UR4, PT ;  /* 0x0000000406007c0c */ /* 0x000fda000bf06270 */
[----:B------:R-:W-:Y:S05]  /*0d10*/  @!P0 BRA `(.L_x_171) ;  /* 0xfffffff400688947 */ /* 0x000fea000383ffff */
[----:B------:R-:W-:Y:S05]  /*0d20*/  EXIT ;  /* 0x000000000000794d */ /* 0x000fea0003800000 */
.L_x_172:
        /* <DEDUP_REMOVED lines=13> */
.L_x_200:


//--------------------- .text._ZN17fastertransformer18softmax_COL32_LE32IfEEvPaPKiPKT_iiifPKfS8_S8_ii --------------------------
	.section	.text._ZN17fastertransformer18softmax_COL32_LE32IfEEvPaPKiPKT_iiifPKfS8_S8_ii,"ax",@progbits
	.align	128
        .global         _ZN17fastertransformer18softmax_COL32_LE32IfEEvPaPKiPKT_iiifPKfS8_S8_ii
        .type           _ZN17fastertransformer18softmax_COL32_LE32IfEEvPaPKiPKT_iiifPKfS8_S8_ii,@function
        .size           _ZN17fastertransformer18softmax_COL32_LE32IfEEvPaPKiPKT_iiifPKfS8_S8_ii,(.L_x_201 - _ZN17fastertransformer18softmax_COL32_LE32IfEEvPaPKiPKT_iiifPKfS8_S8_ii)
        .other          _ZN17fastertransformer18softmax_COL32_LE32IfEEvPaPKiPKT_iiifPKfS8_S8_ii,@"STO_CUDA_ENTRY STV_DEFAULT"
_ZN17fastertransformer18softmax_COL32_LE32IfEEvPaPKiPKT_iiifPKfS8_S8_ii:
.text._ZN17fastertransformer18softmax_COL32_LE32IfEEvPaPKiPKT_iiifPKfS8_S8_ii:
        /* <DEDUP_REMOVED lines=45> */
.L_x_182:
[----:B012---:R-:W-:-:S04]  /*02d0*/  IMAD R7, R20, UR12, R17 ;  /* 0x0000000c14077c24 */ /* 0x007fc8000f8e0211 */
[----:B0-----:R-:W-:-:S06]  /*02e0*/  IMAD.WIDE.U32 R6, R7, 0x4, R4 ;  /* 0x0000000407067825 */ /* 0x001fcc00078e0004 */
[----:B------:R-:W2:Y:S01]  /*02f0*/  LDG.E.CONSTANT R6, desc[UR10][R6.64] ;  /* 0x0000000a06067981 */ /* 0x000ea2000c1e9900 */
[----:B------:R-:W-:Y:S01]  /*0300*/  BSSY.RECONVERGENT B0, `(.L_x_173) ;  /* 0x000008c000007945 */ /* 0x000fe20003800200 */
[----:B------:R-:W-:Y:S01]  /*0310*/  IMAD R23, R17, 0x20, R13 ;  /* 0x0000002011177824 */ /* 0x000fe200078e020d */
[----:B--2---:R-:W-:-:S13]  /*0320*/  FSETP.GEU.FTZ.AND P0, PT, R6, 0.10000000149011611938, PT ;  /* 0x3dcccccd0600780b */ /* 0x004fda0003f1e000 */
        /* <DEDUP_REMOVED lines=8> */
.L_x_174:
[----:B------:R-:W-:Y:S01]  /*03b0*/  UMOV UR4, UR9 ;  /* 0x0000000900047c82 */ /* 0x000fe20008000000 */
[----:B------:R-:W-:Y:S01]  /*03c0*/  BSSY.RECONVERGENT B1, `(.L_x_176) ;  /* 0x000000f000017945 */ /* 0x000fe20003800200 */
[----:B------:R-:W-:Y:S01]  /*03d0*/  ISETP.GE.AND P0, PT, R22, UR4, PT ;  /* 0x0000000416007c0c */ /* 0x000fe2000bf06270 */
[----:B------:R-:W-:Y:S02]  /*03e0*/  IMAD.MOV.U32 R24, RZ, RZ, RZ ;  /* 0x000000ffff187224 */ /* 0x000fe400078e00ff */
[----:B------:R-:W-:-:S10]  /*03f0*/  IMAD.MOV.U32 R25, RZ, RZ, -0x1f528714 ;  /* 0xe0ad78ecff197424 */ /* 0x000fd400078e00ff */
[----:B------:R-:W-:Y:S05]  /*0400*/  @P0 BRA `(.L_x_177) ;  /* 0x0000000000280947 */ /* 0x000fea0003800000 */
[----:B------:R-:W-:Y:S02]  /*0410*/  IMAD R7, R17, UR4, R12 ;  /* 0x0000000411077c24 */ /* 0x000fe4000f8e020c */
[----:B------:R-:W-:-:S04]  /*0420*/  IMAD.WIDE R8, R23, 0x4, R2 ;  /* 0x0000000417087825 */ /* 0x000fc800078e0202 */
[----:B------:R-:W-:Y:S02]  /*0430*/  IMAD.WIDE R6, R7, 0x4, R4 ;  /* 0x0000000407067825 */ /* 0x000fe400078e0204 */
[----:B------:R-:W2:Y:S04]  /*0440*/  LDG.E.CONSTANT R8, desc[UR10][R8.64] ;  /* 0x0000000a08087981 */ /* 0x000ea8000c1e9900 */
[----:B------:R-:W4:Y:S01]  /*0450*/  LDG.E.CONSTANT R6, desc[UR10][R6.64] ;  /* 0x0000000a06067981 */ /* 0x000f22000c1e9900 */
[----:B--2---:R-:W-:Y:S01]  /*0460*/  I2FP.F32.S32 R24, R8 ;  /* 0x0000000800187245 */ /* 0x004fe20000201400 */
[----:B----4-:R-:W-:-:S04]  /*0470*/  FADD.FTZ R25, -R6, 1 ;  /* 0x3f80000006197421 */ /* 0x010fc80000010100 */
[----:B------:R-:W-:-:S04]  /*0480*/  FMUL.FTZ R26, R25, -10000 ;  /* 0xc61c4000191a7820 */ /* 0x000fc80000410000 */
[----:B------:R-:W-:-:S05]  /*0490*/  FFMA.FTZ R25, R21, R24, R26 ;  /* 0x0000001815197223 */ /* 0x000fca000001001a */
[----:B------:R-:W-:-:S07]  /*04a0*/  MOV R24, R25 ;  /* 0x0000001900187202 */ /* 0x000fce0000000f00 */
.L_x_177:
[----:B------:R-:W-:Y:S05]  /*04b0*/  BSYNC.RECONVERGENT B1 ;  /* 0x0000000000017941 */ /* 0x000fea0003800200 */
.L_x_176:
        /* <DEDUP_REMOVED lines=13> */
.L_x_178:
        /* <DEDUP_REMOVED lines=27> */
.L_x_179:
[----:B------:R-:W-:Y:S01]  /*0740*/  ISETP.NE.AND P1, PT, R22, RZ, PT ;  /* 0x000000ff1600720c */ /* 0x000fe20003f25270 */
[----:B------:R-:W0:Y:S01]  /*0750*/  @!P0 S2R R9, SR_CgaCtaId ;  /* 0x0000000000098919 */ /* 0x000e220000008800 */
[----:B------:R-:W-:-:S11]  /*0760*/  @!P0 MOV R8, 0x400 ;  /* 0x0000040000088802 */ /* 0x000fd60000000f00 */
[----:B------:R-:W1:Y:S01]  /*0770*/  @!P1 S2R R6, SR_CgaCtaId ;  /* 0x0000000000069919 */ /* 0x000e620000008800 */
[----:B------:R-:W-:Y:S02]  /*0780*/  @!P1 MOV R7, 0x400 ;  /* 0x0000040000079802 */ /* 0x000fe40000000f00 */
[----:B0-----:R-:W-:Y:S02]  /*0790*/  @!P0 LEA R8, R9, R8, 0x18 ;  /* 0x0000000809088211 */ /* 0x001fe400078ec0ff */
[----:B-1----:R-:W-:Y:S01]  /*07a0*/  @!P1 LEA R7, R6, R7, 0x18 ;  /* 0x0000000706079211 */ /* 0x002fe200078ec0ff */
[----:B------:R-:W-:-:S04]  /*07b0*/  IMAD.MOV.U32 R6, RZ, RZ, RZ ;  /* 0x000000ffff067224 */ /* 0x000fc800078e00ff */
        /* <DEDUP_REMOVED lines=18> */
.L_x_180:
[----:B-1----:R-:W1:Y:S01]  /*08e0*/  SHFL.BFLY PT, R7, R6, 0x10, 0x1f ;  /* 0x0e001f0006077f89 */ /* 0x002e6200000e0000 */
[----:B------:R-:W-:Y:S01]  /*08f0*/  ISETP.NE.AND P2, PT, R19, RZ, PT ;  /* 0x000000ff1300720c */ /* 0x000fe20003f45270 */
[----:B------:R-:W-:-:S05]  /*0900*/  FMUL.FTZ R26, R14, 0.03125 ;  /* 0x3d0000000e1a7820 */ /* 0x000fca0000410000 */
[----:B------:R-:W-:Y:S01]  /*0910*/  FSETP.GT.FTZ.AND P3, PT, R26, R15, PT ;  /* 0x0000000f1a00720b */ /* 0x000fe20003f74000 */
[----:B-1----:R-:W-:-:S05]  /*0920*/  FADD.FTZ R7, R7, R6 ;  /* 0x0000000607077221 */ /* 0x002fca0000010000 */
[----:B------:R-:W1:Y:S02]  /*0930*/  SHFL.BFLY PT, R8, R7, 0x8, 0x1f ;  /* 0x0d001f0007087f89 */ /* 0x000e6400000e0000 */
[----:B-1----:R-:W-:Y:S01]  /*0940*/  FADD.FTZ R8, R7, R8 ;  /* 0x0000000807087221 */ /* 0x002fe20000010000 */
[----:B------:R-:W-:-:S04]  /*0950*/  HFMA2 R7, -RZ, RZ, 0, 0 ;  /* 0x00000000ff077431 */ /* 0x000fc800000001ff */
        /* <DEDUP_REMOVED lines=19> */
.L_x_181:
        /* <DEDUP_REMOVED lines=19> */
.L_x_175:
[----:B------:R-:W-:Y:S05]  /*0bc0*/  BSYNC.RECONVERGENT B0 ;  /* 0x0000000000007941 */ /* 0x000fea0003800200 */
.L_x_173:
[----:B------:R-:W-:-:S05]  /*0bd0*/  IMAD.IADD R17, R18, 0x1, R17 ;  /* 0x0000000112117824 */ /* 0x000fca00078e0211 */
[----:B------:R-:W-:-:S13]  /*0be0*/  ISETP.GE.AND P0, PT, R17, UR4, PT ;  /* 0x0000000411007c0c */ /* 0x000fda000bf06270 */
[----:B------:R-:W-:Y:S05]  /*0bf0*/  @!P0 BRA `(.L_x_182) ;  /* 0xfffffff400b48947 */ /* 0x000fea000383ffff */
[----:B------:R-:W-:Y:S05]  /*0c00*/  EXIT ;  /* 0x000000000000794d */ /* 0x000fea0003800000 */
.L_x_183:
        /* <DEDUP_REMOVED lines=15> */
.L_x_201:


//--------------------- .nv.global.init           --------------------------
	.section	.nv.global.init,"aw",@progbits
	.align	4
.nv.global.init:
	.type		mrg32k3aM1SubSeq,@object
	.size		mrg32k3aM1SubSeq,(mrg32k3aM2SubSeq - mrg32k3aM1SubSeq)
mrg32k3aM1SubSeq:
        /*0000*/ 	.byte	0x0b, 0xcc, 0xee, 0x04, 0x73, 0x29, 0x8b, 0x6f, 0xf6, 0x53, 0x03, 0xf6, 0x23, 0xf6, 0xea, 0xda
        /* <DEDUP_REMOVED lines=125> */
	.type		mrg32k3aM2SubSeq,@object
	.size		mrg32k3aM2SubSeq,(mrg32k3aM1 - mrg32k3aM2SubSeq)
mrg32k3aM2SubSeq:
        /* <DEDUP_REMOVED lines=126> */
	.type		mrg32k3aM1,@object
	.size		mrg32k3aM1,(mrg32k3aM1Seq - mrg32k3aM1)
mrg32k3aM1:
        /* <DEDUP_REMOVED lines=144> */
	.type		mrg32k3aM1Seq,@object
	.size		mrg32k3aM1Seq,(mrg32k3aM2 - mrg32k3aM1Seq)
mrg32k3aM1Seq:
        /* <DEDUP_REMOVED lines=144> */
	.type		mrg32k3aM2,@object
	.size		mrg32k3aM2,(mrg32k3aM2Seq - mrg32k3aM2)
mrg32k3aM2:
        /* <DEDUP_REMOVED lines=144> */
	.type		mrg32k3aM2Seq,@object
	.size		mrg32k3aM2Seq,(precalc_xorwow_matrix - mrg32k3aM2Seq)
mrg32k3aM2Seq:
        /* <DEDUP_REMOVED lines=144> */
	.type		precalc_xorwow_matrix,@object
	.size		precalc_xorwow_matrix,(precalc_xorwow_offset_matrix - precalc_xorwow_matrix)
precalc_xorwow_matrix:
        /* <DEDUP_REMOVED lines=6400> */
	.type		precalc_xorwow_offset_matrix,@object
	.size		precalc_xorwow_offset_matrix,(.L_1 - precalc_xorwow_offset_matrix)
precalc_xorwow_offset_matrix:
        /* <DEDUP_REMOVED lines=6400> */
.L_1:


//--------------------- .nv.shared._ZN17fastertransformer27softmax_INT8IO_kernel_COL32I6__halfEEvPaS2_PKT_S5_iiiiifPKfS7_ --------------------------
	.section	.nv.shared._ZN17fastertransformer27softmax_INT8IO_kernel_COL32I6__halfEEvPaS2_PKT_S5_iiiiifPKfS7_,"aw",@nobits
	.sectionflags	@""
	.align	4
.nv.shared._ZN17fastertransformer27softmax_INT8IO_kernel_COL32I6__halfEEvPaS2_PKT_S5_iiiiifPKfS7_:
	.zero		1288


//--------------------- .nv.shared.reserved.0     --------------------------
	.section	.nv.shared.reserved.0,"aw",@nobits
	.weak		__nv_reservedSMEM_offset_0_alias
	.size		__nv_reservedSMEM_offset_0_alias, 0, 64
	.other		__nv_reservedSMEM_offset_0_alias,@"STO_CUDA_RESERVED_SHARED STV_DEFAULT"
__nv_reservedSMEM_offset_0_alias:
	.zero		0
	.zero		64


//--------------------- .nv.global                --------------------------
	.section	.nv.global,"aw",@nobits
.nv.global:
	.type		_ZN59_INTERNAL_10b64bb9_23_softmax_int8_kernels_cu_d71c890f_33074cuda3std6ranges3__45__cpo9iter_moveE,@object
	.size		_ZN59_INTERNAL_10b64bb9_23_softmax_int8_kernels_cu_d71c890f_33074cuda3std6ranges3__45__cpo9iter_moveE,(_ZN59_INTERNAL_10b64bb9_23_softmax_int8_kernels_cu_d71c890f_33074cuda3std3__461_GLOBAL__N__10b64bb9_23_softmax_int8_kernels_cu_d71c890f_33076ignoreE - _ZN59_INTERNAL_10b64bb9_23_softmax_int8_kernels_cu_d71c890f_33074cuda3std6ranges3__45__cpo9iter_moveE)
_ZN59_INTERNAL_10b64bb9_23_softmax_int8_kernels_cu_d71c890f_33074cuda3std6ranges3__45__cpo9iter_moveE:
	.zero		1
	.type		_ZN59_INTERNAL_10b64bb9_23_softmax_int8_kernels_cu_d71c890f_33074cuda3std3__461_GLOBAL__N__10b64bb9_23_softmax_int8_kernels_cu_d71c890f_33076ignoreE,@object
	.size		_ZN59_INTERNAL_10b64bb9_23_softmax_int8_kernels_cu_d71c890f_33074cuda3std3__461_GLOBAL__N__10b64bb9_23_softmax_int8_kernels_cu_d71c890f_33076ignoreE,(_ZN59_INTERNAL_10b64bb9_23_softmax_int8_kernels_cu_d71c890f_33074cuda3std3__45__cpo4cendE - _ZN59_INTERNAL_10b64bb9_23_softmax_int8_kernels_cu_d71c890f_33074cuda3std3__461_GLOBAL__N__10b64bb9_23_softmax_int8_kernels_cu_d71c890f_33076ignoreE)
_ZN59_INTERNAL_10b64bb9_23_softmax_int8_kernels_cu_d71c890f_33074cuda3std3__461_GLOBAL__N__10b64bb9_23_softmax_int8_kernels_cu_d71c890f_33076ignoreE:
	.zero		1
	.type		_ZN59_INTERNAL_10b64bb9_23_softmax_int8_kernels_cu_d71c890f_33074cuda3std3__45__cpo4cendE,@object
	.size		_ZN59_INTERNAL_10b64bb9_23_softmax_int8_kernels_cu_d71c890f_33074cuda3std3__45__cpo4cendE,(_ZN59_INTERNAL_10b64bb9_23_softmax_int8_kernels_cu_d71c890f_33074cuda3std3__45__cpo3endE - _ZN59_INTERNAL_10b64bb9_23_softmax_int8_kernels_cu_d71c890f_33074cuda3std3__45__cpo4cendE)
_ZN59_INTERNAL_10b64bb9_23_softmax_int8_kernels_cu_d71c890f_33074cuda3std3__45__cpo4cendE:
	.zero		1
	.type		_ZN59_INTERNAL_10b64bb9_23_softmax_int8_kernels_cu_d71c890f_33074cuda3std3__45__cpo3endE,@object
	.size		_ZN59_INTERNAL_10b64bb9_23_softmax_int8_kernels_cu_d71c890f_33074cuda3std3__45__cpo3endE,(_ZN59_INTERNAL_10b64bb9_23_softmax_int8_kernels_cu_d71c890f_33074cuda3std3__48in_placeE - _ZN59_INTERNAL_10b64bb9_23_softmax_int8_kernels_cu_d71c890f_33074cuda3std3__45__cpo3endE)
_ZN59_INTERNAL_10b64bb9_23_softmax_int8_kernels_cu_d71c890f_33074cuda3std3__45__cpo3endE:
	.zero		1
	.type		_ZN59_INTERNAL_10b64bb9_23_softmax_int8_kernels_cu_d71c890f_33074cuda3std3__48in_placeE,@object
	.size		_ZN59_INTERNAL_10b64bb9_23_softmax_int8_kernels_cu_d71c890f_33074cuda3std3__48in_placeE,(_ZN59_INTERNAL_10b64bb9_23_softmax_int8_kernels_cu_d71c890f_33074cuda3std6ranges3__45__cpo7advanceE - _ZN59_INTERNAL_10b64bb9_23_softmax_int8_kernels_cu_d71c890f_33074cuda3std3__48in_placeE)
_ZN59_INTERNAL_10b64bb9_23_softmax_int8_kernels_cu_d71c890f_33074cuda3std3__48in_placeE:
	.zero		1
	.type		_ZN59_INTERNAL_10b64bb9_23_softmax_int8_kernels_cu_d71c890f_33074cuda3std6ranges3__45__cpo7advanceE,@object
	.size		_ZN59_INTERNAL_10b64bb9_23_softmax_int8_kernels_cu_d71c890f_33074cuda3std6ranges3__45__cpo7advanceE,(_ZN59_INTERNAL_10b64bb9_23_softmax_int8_kernels_cu_d71c890f_33074cuda3std3__45__cpo5beginE - _ZN59_INTERNAL_10b64bb9_23_softmax_int8_kernels_cu_d71c890f_33074cuda3std6ranges3__45__cpo7advanceE)
_ZN59_INTERNAL_10b64bb9_23_softmax_int8_kernels_cu_d71c890f_33074cuda3std6ranges3__45__cpo7advanceE:
	.zero		1
	.type		_ZN59_INTERNAL_10b64bb9_23_softmax_int8_kernels_cu_d71c890f_33074cuda3std3__45__cpo5beginE,@object
	.size		_ZN59_INTERNAL_10b64bb9_23_softmax_int8_kernels_cu_d71c890f_33074cuda3std3__45__cpo5beginE,(_ZN59_INTERNAL_10b64bb9_23_softmax_int8_kernels_cu_d71c890f_33074cuda3std3__419piecewise_constructE - _ZN59_INTERNAL_10b64bb9_23_softmax_int8_kernels_cu_d71c890f_33074cuda3std3__45__cpo5beginE)
_ZN59_INTERNAL_10b64bb9_23_softmax_int8_kernels_cu_d71c890f_33074cuda3std3__45__cpo5beginE:
	.zero		1
	.type		_ZN59_INTERNAL_10b64bb9_23_softmax_int8_kernels_cu_d71c890f_33074cuda3std3__419piecewise_constructE,@object
	.size		_ZN59_INTERNAL_10b64bb9_23_softmax_int8_kernels_cu_d71c890f_33074cuda3std3__419piecewise_constructE,(_ZN59_INTERNAL_10b64bb9_23_softmax_int8_kernels_cu_d71c890f_33074cuda3std3__45__cpo6cbeginE - _ZN59_INTERNAL_10b64bb9_23_softmax_int8_kernels_cu_d71c890f_33074cuda3std3__419piecewise_constructE)
_ZN59_INTERNAL_10b64bb9_23_softmax_int8_kernels_cu_d71c890f_33074cuda3std3__419piecewise_constructE:
	.zero		1
	.type		_ZN59_INTERNAL_10b64bb9_23_softmax_int8_kernels_cu_d71c890f_33074cuda3std3__45__cpo6cbeginE,@object
	.size		_ZN59_INTERNAL_10b64bb9_23_softmax_int8_kernels_cu_d71c890f_33074cuda3std3__45__cpo6cbeginE,(_ZN59_INTERNAL_10b64bb9_23_softmax_int8_kernels_cu_d71c890f_33074cuda3std6ranges3__45__cpo4swapE - _ZN59_INTERNAL_10b64bb9_23_softmax_int8_kernels_cu_d71c890f_33074cuda3std3__45__cpo6cbeginE)
_ZN59_INTERNAL_10b64bb9_23_softmax_int8_kernels_cu_d71c890f_33074cuda3std3__45__cpo6cbeginE:
	.zero		1
	.type		_ZN59_INTERNAL_10b64bb9_23_softmax_int8_kernels_cu_d71c890f_33074cuda3std6ranges3__45__cpo4swapE,@object
	.size		_ZN59_INTERNAL_10b64bb9_23_softmax_int8_kernels_cu_d71c890f_33074cuda3std6ranges3__45__cpo4swapE,(.L_16 - _ZN59_INTERNAL_10b64bb9_23_softmax_int8_kernels_cu_d71c890f_33074cuda3std6ranges3__45__cpo4swapE)
_ZN59_INTERNAL_10b64bb9_23_softmax_int8_kernels_cu_d71c890f_33074cuda3std6ranges3__45__cpo4swapE:
	.zero		1
.L_16:


//--------------------- .nv.shared._ZN17fastertransformer27softmax_INT8IO_kernel_COL32IfEEvPaS1_PKT_S4_iiiiifPKfS6_ --------------------------
	.section	.nv.shared._ZN17fastertransformer27softmax_INT8IO_kernel_COL32IfEEvPaS1_PKT_S4_iiiiifPKfS6_,"aw",@nobits
	.sectionflags	@""
	.align	4
.nv.shared._ZN17fastertransformer27softmax_INT8IO_kernel_COL32IfEEvPaS1_PKT_S4_iiiiifPKfS6_:
	.zero		1288


//--------------------- .nv.shared._ZN17fastertransformer36softmax_INT8IO_kernel_COL32_element4INS_5half4E6__halfEEvPaS3_PKT_S6_iiiiifPKfS8_ --------------------------
	.section	.nv.shared._ZN17fastertransformer36softmax_INT8IO_kernel_COL32_element4INS_5half4E6__halfEEvPaS3_PKT_S6_iiiiifPKfS8_,"aw",@nobits
	.sectionflags	@""
	.align	4
.nv.shared._ZN17fastertransformer36softmax_INT8IO_kernel_COL32_element4INS_5half4E6__halfEEvPaS3_PKT_S6_iiiiifPKfS8_:
	.zero		1288


//--------------------- .nv.shared._ZN17fastertransformer36softmax_INT8IO_kernel_COL32_element4I6float4fEEvPaS2_PKT_S5_iiiiifPKfS7_ --------------------------
	.section	.nv.shared._ZN17fastertransformer36softmax_INT8IO_kernel_COL32_element4I6float4fEEvPaS2_PKT_S5_iiiiifPKfS7_,"aw",@nobits
	.sectionflags	@""
	.align	4
.nv.shared._ZN17fastertransformer36softmax_INT8IO_kernel_COL32_element4I6float4fEEvPaS2_PKT_S5_iiiiifPKfS7_:
	.zero		1288


//--------------------- .nv.shared._ZN17fastertransformer31softmax_COL32_perElement_varlenI6__halfEEvPaPKaPKT_iiiifPKfS9_ii --------------------------
	.section	.nv.shared._ZN17fastertransformer31softmax_COL32_perElement_varlenI6__halfEEvPaPKaPKT_iiiifPKfS9_ii,"aw",@nobits
	.sectionflags	@""
	.align	4
.nv.shared._ZN17fastertransformer31softmax_COL32_perElement_varlenI6__halfEEvPaPKaPKT_iiiifPKfS9_ii:
	.zero		1288


//--------------------- .nv.shared._ZN17fastertransformer20softmax_COL32_varlenI6__halfEEvPaPKaPKT_iiiifPKfS9_ii --------------------------
	.section	.nv.shared._ZN17fastertransformer20softmax_COL32_varlenI6__halfEEvPaPKaPKT_iiiifPKfS9_ii,"aw",@nobits
	.sectionflags	@""
	.align	4
.nv.shared._ZN17fastertransformer20softmax_COL32_varlenI6__halfEEvPaPKaPKT_iiiifPKfS9_ii:
	.zero		1288


//--------------------- .nv.shared._ZN17fastertransformer25softmax_COL32_LE64_varlenI6__halfEEvPaPKaPKT_iiiifPKfS9_ii --------------------------
	.section	.nv.shared._ZN17fastertransformer25softmax_COL32_LE64_varlenI6__halfEEvPaPKaPKT_iiiifPKfS9_ii,"aw",@nobits
	.sectionflags	@""
	.align	4
.nv.shared._ZN17fastertransformer25softmax_COL32_LE64_varlenI6__halfEEvPaPKaPKT_iiiifPKfS9_ii:
	.zero		1032


//--------------------- .nv.shared._ZN17fastertransformer25softmax_COL32_LE32_varlenI6__halfEEvPaPKaPKT_iiiifPKfS9_ii --------------------------
	.section	.nv.shared._ZN17fastertransformer25softmax_COL32_LE32_varlenI6__halfEEvPaPKaPKT_iiiifPKfS9_ii,"aw",@nobits
	.sectionflags	@""
	.align	4
.nv.shared._ZN17fastertransformer25softmax_COL32_LE32_varlenI6__halfEEvPaPKaPKT_iiiifPKfS9_ii:
	.zero		1160


//--------------------- .nv.shared._ZN17fastertransformer31softmax_COL32_perElement_varlenIfEEvPaPKaPKT_iiiifPKfS8_ii --------------------------
	.section	.nv.shared._ZN17fastertransformer31softmax_COL32_perElement_varlenIfEEvPaPKaPKT_iiiifPKfS8_ii,"aw",@nobits
	.sectionflags	@""
	.align	4
.nv.shared._ZN17fastertransformer31softmax_COL32_perElement_varlenIfEEvPaPKaPKT_iiiifPKfS8_ii:
	.zero		1288


//--------------------- .nv.shared._ZN17fastertransformer20softmax_COL32_varlenIfEEvPaPKaPKT_iiiifPKfS8_ii --------------------------
	.section	.nv.shared._ZN17fastertransformer20softmax_COL32_varlenIfEEvPaPKaPKT_iiiifPKfS8_ii,"aw",@nobits
	.sectionflags	@""
	.align	4
.nv.shared._ZN17fastertransformer20softmax_COL32_varlenIfEEvPaPKaPKT_iiiifPKfS8_ii:
	.zero		1288


//--------------------- .nv.shared._ZN17fastertransformer25softmax_COL32_LE64_varlenIfEEvPaPKaPKT_iiiifPKfS8_ii --------------------------
	.section	.nv.shared._ZN17fastertransformer25softmax_COL32_LE64_varlenIfEEvPaPKaPKT_iiiifPKfS8_ii,"aw",@nobits
	.sectionflags	@""
	.align	4
.nv.shared._ZN17fastertransformer25softmax_COL32_LE64_varlenIfEEvPaPKaPKT_iiiifPKfS8_ii:
	.zero		1032


//--------------------- .nv.shared._ZN17fastertransformer25softmax_COL32_LE32_varlenIfEEvPaPKaPKT_iiiifPKfS8_ii --------------------------
	.section	.nv.shared._ZN17fastertransformer25softmax_COL32_LE32_varlenIfEEvPaPKaPKT_iiiifPKfS8_ii,"aw",@nobits
	.sectionflags	@""
	.align	4
.nv.shared._ZN17fastertransformer25softmax_COL32_LE32_varlenIfEEvPaPKaPKT_iiiifPKfS8_ii:
	.zero		1160


//--------------------- .nv.shared._ZN17fastertransformer13softmax_COL32I6__halfEEvPaPKiPKT_iiifPKfS9_S9_ii --------------------------
	.section	.nv.shared._ZN17fastertransformer13softmax_COL32I6__halfEEvPaPKiPKT_iiifPKfS9_S9_ii,"aw",@nobits
	.sectionflags	@""
	.align	4
.nv.shared._ZN17fastertransformer13softmax_COL32I6__halfEEvPaPKiPKT_iiifPKfS9_S9_ii:
	.zero		1288


//--------------------- .nv.shared._ZN17fastertransformer18softmax_COL32_LE64I6__halfEEvPaPKiPKT_iiifPKfS9_S9_ii --------------------------
	.section	.nv.shared._ZN17fastertransformer18softmax_COL32_LE64I6__halfEEvPaPKiPKT_iiifPKfS9_S9_ii,"aw",@nobits
	.sectionflags	@""
	.align	4
.nv.shared._ZN17fastertransformer18softmax_COL32_LE64I6__halfEEvPaPKiPKT_iiifPKfS9_S9_ii:
	.zero		1288


//--------------------- .nv.shared._ZN17fastertransformer18softmax_COL32_LE32I6__halfEEvPaPKiPKT_iiifPKfS9_S9_ii --------------------------
	.section	.nv.shared._ZN17fastertransformer18softmax_COL32_LE32I6__halfEEvPaPKiPKT_iiifPKfS9_S9_ii,"aw",@nobits
	.sectionflags	@""
	.align	4
.nv.shared._ZN17fastertransformer18softmax_COL32_LE32I6__halfEEvPaPKiPKT_iiifPKfS9_S9_ii:
	.zero		1288


//--------------------- .nv.shared._ZN17fastertransformer13softmax_COL32IfEEvPaPKiPKT_iiifPKfS8_S8_ii --------------------------
	.section	.nv.shared._ZN17fastertransformer13softmax_COL32IfEEvPaPKiPKT_iiifPKfS8_S8_ii,"aw",@nobits
	.sectionflags	@""
	.align	4
.nv.shared._ZN17fastertransformer13softmax_COL32IfEEvPaPKiPKT_iiifPKfS8_S8_ii:
	.zero		1288


//--------------------- .nv.shared._ZN17fastertransformer18softmax_COL32_LE64IfEEvPaPKiPKT_iiifPKfS8_S8_ii --------------------------
	.section	.nv.shared._ZN17fastertransformer18softmax_COL32_LE64IfEEvPaPKiPKT_iiifPKfS8_S8_ii,"aw",@nobits
	.sectionflags	@""
	.align	4
.nv.shared._ZN17fastertransformer18softmax_COL32_LE64IfEEvPaPKiPKT_iiifPKfS8_S8_ii:
	.zero		1288


//--------------------- .nv.shared._ZN17fastertransformer18softmax_COL32_LE32IfEEvPaPKiPKT_iiifPKfS8_S8_ii --------------------------
	.section	.nv.shared._ZN17fastertransformer18softmax_COL32_LE32IfEEvPaPKiPKT_iiifPKfS8_S8_ii,"aw",@nobits
	.sectionflags	@""
	.align	4
.nv.shared._ZN17fastertransformer18softmax_COL32_LE32IfEEvPaPKiPKT_iiifPKfS8_S8_ii:
	.zero		1288


//--------------------- .nv.constant0._ZN17fastertransformer27softmax_INT8IO_kernel_COL32I6__halfEEvPaS2_PKT_S5_iiiiifPKfS7_ --------------------------
	.section	.nv.constant0._ZN17fastertransformer27softmax_INT8IO_kernel_COL32I6__halfEEvPaS2_PKT_S5_iiiiifPKfS7_,"a",@progbits
	.sectionflags	@""
	.align	4
.nv.constant0._ZN17fastertransformer27softmax_INT8IO_kernel_COL32I6__halfEEvPaS2_PKT_S5_iiiiifPKfS7_:
	.zero		968


//--------------------- .nv.constant0._ZN17fastertransformer27softmax_INT8IO_kernel_COL32IfEEvPaS1_PKT_S4_iiiiifPKfS6_ --------------------------
	.section	.nv.constant0._ZN17fastertransformer27softmax_INT8IO_kernel_COL32IfEEvPaS1_PKT_S4_iiiiifPKfS6_,"a",@progbits
	.sectionflags	@""
	.align	4
.nv.constant0._ZN17fastertransformer27softmax_INT8IO_kernel_COL32IfEEvPaS1_PKT_S4_iiiiifPKfS6_:
	.zero		968


//--------------------- .nv.constant0._ZN17fastertransformer36softmax_INT8IO_kernel_COL32_element4INS_5half4E6__halfEEvPaS3_PKT_S6_iiiiifPKfS8_ --------------------------
	.section	.nv.constant0._ZN17fastertransformer36softmax_INT8IO_kernel_COL32_element4INS_5half4E6__halfEEvPaS3_PKT_S6_iiiiifPKfS8_,"a",@progbits
	.sectionflags	@""
	.align	4
.nv.constant0._ZN17fastertransformer36softmax_INT8IO_kernel_COL32_element4INS_5half4E6__halfEEvPaS3_PKT_S6_iiiiifPKfS8_:
	.zero		968


//--------------------- .nv.constant0._ZN17fastertransformer36softmax_INT8IO_kernel_COL32_element4I6float4fEEvPaS2_PKT_S5_iiiiifPKfS7_ --------------------------
	.section	.nv.constant0._ZN17fastertransformer36softmax_INT8IO_kernel_COL32_element4I6float4fEEvPaS2_PKT_S5_iiiiifPKfS7_,"a",@progbits
	.sectionflags	@""
	.align	4
.nv.constant0._ZN17fastertransformer36softmax_INT8IO_kernel_COL32_element4I6float4fEEvPaS2_PKT_S5_iiiiifPKfS7_:
	.zero		968


//--------------------- .nv.constant0._ZN17fastertransformer31softmax_COL32_perElement_varlenI6__halfEEvPaPKaPKT_iiiifPKfS9_ii --------------------------
	.section	.nv.constant0._ZN17fastertransformer31softmax_COL32_perElement_varlenI6__halfEEvPaPKaPKT_iiiifPKfS9_ii,"a",@progbits
	.sectionflags	@""
	.align	4
.nv.constant0._ZN17fastertransformer31softmax_COL32_perElement_varlenI6__halfEEvPaPKaPKT_iiiifPKfS9_ii:
	.zero		968


//--------------------- .nv.constant0._ZN17fastertransformer20softmax_COL32_varlenI6__halfEEvPaPKaPKT_iiiifPKfS9_ii --------------------------
	.section	.nv.constant0._ZN17fastertransformer20softmax_COL32_varlenI6__halfEEvPaPKaPKT_iiiifPKfS9_ii,"a",@progbits
	.sectionflags	@""
	.align	4
.nv.constant0._ZN17fastertransformer20softmax_COL32_varlenI6__halfEEvPaPKaPKT_iiiifPKfS9_ii:
	.zero		968


//--------------------- .nv.constant0._ZN17fastertransformer25softmax_COL32_LE64_varlenI6__halfEEvPaPKaPKT_iiiifPKfS9_ii --------------------------
	.section	.nv.constant0._ZN17fastertransformer25softmax_COL32_LE64_varlenI6__halfEEvPaPKaPKT_iiiifPKfS9_ii,"a",@progbits
	.sectionflags	@""
	.align	4
.nv.constant0._ZN17fastertransformer25softmax_COL32_LE64_varlenI6__halfEEvPaPKaPKT_iiiifPKfS9_ii:
	.zero		968


//--------------------- .nv.constant0._ZN17fastertransformer25softmax_COL32_LE32_varlenI6__halfEEvPaPKaPKT_iiiifPKfS9_ii --------------------------
	.section	.nv.constant0._ZN17fastertransformer25softmax_COL32_LE32_varlenI6__halfEEvPaPKaPKT_iiiifPKfS9_ii,"a",@progbits
	.sectionflags	@""
	.align	4
.nv.constant0._ZN17fastertransformer25softmax_COL32_LE32_varlenI6__halfEEvPaPKaPKT_iiiifPKfS9_ii:
	.zero		968


//--------------------- .nv.constant0._ZN17fastertransformer31softmax_COL32_perElement_varlenIfEEvPaPKaPKT_iiiifPKfS8_ii --------------------------
	.section	.nv.constant0._ZN17fastertransformer31softmax_COL32_perElement_varlenIfEEvPaPKaPKT_iiiifPKfS8_ii,"a",@progbits
	.sectionflags	@""
	.align	4
.nv.constant0._ZN17fastertransformer31softmax_COL32_perElement_varlenIfEEvPaPKaPKT_iiiifPKfS8_ii:
	.zero		968


//--------------------- .nv.constant0._ZN17fastertransformer20softmax_COL32_varlenIfEEvPaPKaPKT_iiiifPKfS8_ii --------------------------
	.section	.nv.constant0._ZN17fastertransformer20softmax_COL32_varlenIfEEvPaPKaPKT_iiiifPKfS8_ii,"a",@progbits
	.sectionflags	@""
	.align	4
.nv.constant0._ZN17fastertransformer20softmax_COL32_varlenIfEEvPaPKaPKT_iiiifPKfS8_ii:
	.zero		968


//--------------------- .nv.constant0._ZN17fastertransformer25softmax_COL32_LE64_varlenIfEEvPaPKaPKT_iiiifPKfS8_ii --------------------------
	.section	.nv.constant0._ZN17fastertransformer25softmax_COL32_LE64_varlenIfEEvPaPKaPKT_iiiifPKfS8_ii,"a",@progbits
	.sectionflags	@""
	.align	4
.nv.constant0._ZN17fastertransformer25softmax_COL32_LE64_varlenIfEEvPaPKaPKT_iiiifPKfS8_ii:
	.zero		968


//--------------------- .nv.constant0._ZN17fastertransformer25softmax_COL32_LE32_varlenIfEEvPaPKaPKT_iiiifPKfS8_ii --------------------------
	.section	.nv.constant0._ZN17fastertransformer25softmax_COL32_LE32_varlenIfEEvPaPKaPKT_iiiifPKfS8_ii,"a",@progbits
	.sectionflags	@""
	.align	4
.nv.constant0._ZN17fastertransformer25softmax_COL32_LE32_varlenIfEEvPaPKaPKT_iiiifPKfS8_ii:
	.zero		968


//--------------------- .nv.constant0._ZN17fastertransformer13softmax_COL32I6__halfEEvPaPKiPKT_iiifPKfS9_S9_ii --------------------------
	.section	.nv.constant0._ZN17fastertransformer13softmax_COL32I6__halfEEvPaPKiPKT_iiifPKfS9_S9_ii,"a",@progbits
	.sectionflags	@""
	.align	4
.nv.constant0._ZN17fastertransformer13softmax_COL32I6__halfEEvPaPKiPKT_iiifPKfS9_S9_ii:
	.zero		968


//--------------------- .nv.constant0._ZN17fastertransformer18softmax_COL32_LE64I6__halfEEvPaPKiPKT_iiifPKfS9_S9_ii --------------------------
	.section	.nv.constant0._ZN17fastertransformer18softmax_COL32_LE64I6__halfEEvPaPKiPKT_iiifPKfS9_S9_ii,"a",@progbits
	.sectionflags	@""
	.align	4
.nv.constant0._ZN17fastertransformer18softmax_COL32_LE64I6__halfEEvPaPKiPKT_iiifPKfS9_S9_ii:
	.zero		968


//--------------------- .nv.constant0._ZN17fastertransformer18softmax_COL32_LE32I6__halfEEvPaPKiPKT_iiifPKfS9_S9_ii --------------------------
	.section	.nv.constant0._ZN17fastertransformer18softmax_COL32_LE32I6__halfEEvPaPKiPKT_iiifPKfS9_S9_ii,"a",@progbits
	.sectionflags	@""
	.align	4
.nv.constant0._ZN17fastertransformer18softmax_COL32_LE32I6__halfEEvPaPKiPKT_iiifPKfS9_S9_ii:
	.zero		968


//--------------------- .nv.constant0._ZN17fastertransformer13softmax_COL32IfEEvPaPKiPKT_iiifPKfS8_S8_ii --------------------------
	.section	.nv.constant0._ZN17fastertransformer13softmax_COL32IfEEvPaPKiPKT_iiifPKfS8_S8_ii,"a",@progbits
	.sectionflags	@""
	.align	4
.nv.constant0._ZN17fastertransformer13softmax_COL32IfEEvPaPKiPKT_iiifPKfS8_S8_ii:
	.zero		968


//--------------------- .nv.constant0._ZN17fastertransformer18softmax_COL32_LE64IfEEvPaPKiPKT_iiifPKfS8_S8_ii --------------------------
	.section	.nv.constant0._ZN17fastertransformer18softmax_COL32_LE64IfEEvPaPKiPKT_iiifPKfS8_S8_ii,"a",@progbits
	.sectionflags	@""
	.align	4
.nv.constant0._ZN17fastertransformer18softmax_COL32_LE64IfEEvPaPKiPKT_iiifPKfS8_S8_ii:
	.zero		968


//--------------------- .nv.constant0._ZN17fastertransformer18softmax_COL32_LE32IfEEvPaPKiPKT_iiifPKfS8_S8_ii --------------------------
	.section	.nv.constant0._ZN17fastertransformer18softmax_COL32_LE32IfEEvPaPKiPKT_iiifPKfS8_S8_ii,"a",@progbits
	.sectionflags	@""
	.align	4
.nv.constant0._ZN17fastertransformer18softmax_COL32_LE32IfEEvPaPKiPKT_iiifPKfS8_S8_ii:
	.zero		968


//--------------------- SYMBOLS --------------------------

	.type		.nv.reservedSmem.offset0,@object
	.size		.nv.reservedSmem.offset0,0x4
	.type		.nv.reservedSmem.cap,@object
	.size		.nv.reservedSmem.cap,0x4
